	.target	sm_80

	.elftype	@"ET_EXEC"


//--------------------- .note.nv.tkinfo           --------------------------
	.section	.note.nv.tkinfo,"",@"SHT_NOTE"
	.sectionflags	@"SHF_NOTE_NV_TKINFO"
	.tkinfo
        /*0018*/ 	.word	0x00000002
        /*0030*/ 	.string	""
        /*0030*/ 	.string	"ptxas"
        /*0030*/ 	.string	"Cuda compilation tools, release 13.0, V13.0.88"
        /*0030*/ 	.string	"Build cuda_13.0.r13.0/compiler.36424714_0"
        /*0030*/ 	.string	"-v  -suppress-debug-info  -lineinfo  -arch sm_80 "



//--------------------- .note.nv.cuinfo           --------------------------
	.section	.note.nv.cuinfo,"",@"SHT_NOTE"
	.sectionflags	@"SHF_NOTE_NV_CUINFO"
        /*0018*/ 	.short	0x0002
        /*001a*/ 	.short	0x0050
        /*001c*/ 	.short	0x0082
	.zero		2


//--------------------- .nv.info                  --------------------------
	.section	.nv.info,"",@"SHT_CUDA_INFO"
	.align	4


	//----- nvinfo : EIATTR_REGCOUNT
	.align		4
        /*0000*/ 	.byte	0x04, 0x2f
        /*0002*/ 	.short	(.L_1 - .L_0)
	.align		4
.L_0:
        /*0004*/ 	.word	index@(matmul_kernel)
        /*0008*/ 	.word	0x000000ff


	//----- nvinfo : EIATTR_FRAME_SIZE
	.align		4
.L_1:
        /*000c*/ 	.byte	0x04, 0x11
        /*000e*/ 	.short	(.L_3 - .L_2)
	.align		4
.L_2:
        /*0010*/ 	.word	index@(matmul_kernel)
        /*0014*/ 	.word	0x000010d8


	//----- nvinfo : EIATTR_MIN_STACK_SIZE
	.align		4
.L_3:
        /*0018*/ 	.byte	0x04, 0x12
        /*001a*/ 	.short	(.L_5 - .L_4)
	.align		4
.L_4:
        /*001c*/ 	.word	index@(matmul_kernel)
        /*0020*/ 	.word	0x000010d8
.L_5:


//--------------------- .nv.info.matmul_kernel    --------------------------
	.section	.nv.info.matmul_kernel,"",@"SHT_CUDA_INFO"
	.sectionflags	@""
	.align	4


	//----- nvinfo : EIATTR_CUDA_API_VERSION
	.align		4
        /*0000*/ 	.byte	0x04, 0x37
        /*0002*/ 	.short	(.L_7 - .L_6)
.L_6:
        /*0004*/ 	.word	0x00000082


	//----- nvinfo : EIATTR_SW2861232_WAR
	.align		4
.L_7:
        /*0008*/ 	.byte	0x01, 0x35
	.zero		2


	//----- nvinfo : EIATTR_PARAM_CBANK
	.align		4
        /*000c*/ 	.byte	0x04, 0x0a
        /*000e*/ 	.short	(.L_9 - .L_8)
	.align		4
.L_8:
        /*0010*/ 	.word	index@(.nv.constant0.matmul_kernel)
        /*0014*/ 	.short	0x0160
        /*0016*/ 	.short	0x0050


	//----- nvinfo : EIATTR_CBANK_PARAM_SIZE
	.align		4
.L_9:
        /*0018*/ 	.byte	0x03, 0x19
        /*001a*/ 	.short	0x0050


	//----- nvinfo : EIATTR_KPARAM_INFO
	.align		4
        /*001c*/ 	.byte	0x04, 0x17
        /*001e*/ 	.short	(.L_11 - .L_10)
.L_10:
        /*0020*/ 	.word	0x00000000
        /*0024*/ 	.short	0x000d
        /*0026*/ 	.short	0x0048
        /*0028*/ 	.byte	0x00, 0xf4, 0x21, 0x00


	//----- nvinfo : EIATTR_KPARAM_INFO
	.align		4
.L_11:
        /*002c*/ 	.byte	0x04, 0x17
        /*002e*/ 	.short	(.L_13 - .L_12)
.L_12:
        /*0030*/ 	.word	0x00000000
        /*0034*/ 	.short	0x000c
        /*0036*/ 	.short	0x0040
        /*0038*/ 	.byte	0x00, 0xf4, 0x21, 0x00


	//----- nvinfo : EIATTR_KPARAM_INFO
	.align		4
.L_13:
        /*003c*/ 	.byte	0x04, 0x17
        /*003e*/ 	.short	(.L_15 - .L_14)
.L_14:
        /*0040*/ 	.word	0x00000000
        /*0044*/ 	.short	0x000b
        /*0046*/ 	.short	0x0038
        /*0048*/ 	.byte	0x00, 0xf0, 0x11, 0x00


	//----- nvinfo : EIATTR_KPARAM_INFO
	.align		4
.L_15:
        /*004c*/ 	.byte	0x04, 0x17
        /*004e*/ 	.short	(.L_17 - .L_16)
.L_16:
        /*0050*/ 	.word	0x00000000
        /*0054*/ 	.short	0x000a
        /*0056*/ 	.short	0x0034
        /*0058*/ 	.byte	0x00, 0xf0, 0x11, 0x00


	//----- nvinfo : EIATTR_KPARAM_INFO
	.align		4
.L_17:
        /*005c*/ 	.byte	0x04, 0x17
        /*005e*/ 	.short	(.L_19 - .L_18)
.L_18:
        /*0060*/ 	.word	0x00000000
        /*0064*/ 	.short	0x0009
        /*0066*/ 	.short	0x0030
        /*0068*/ 	.byte	0x00, 0xf0, 0x11, 0x00


	//----- nvinfo : EIATTR_KPARAM_INFO
	.align		4
.L_19:
        /*006c*/ 	.byte	0x04, 0x17
        /*006e*/ 	.short	(.L_21 - .L_20)
.L_20:
        /*0070*/ 	.word	0x00000000
        /*0074*/ 	.short	0x0008
        /*0076*/ 	.short	0x002c
        /*0078*/ 	.byte	0x00, 0xf0, 0x11, 0x00


	//----- nvinfo : EIATTR_KPARAM_INFO
	.align		4
.L_21:
        /*007c*/ 	.byte	0x04, 0x17
        /*007e*/ 	.short	(.L_23 - .L_22)
.L_22:
        /*0080*/ 	.word	0x00000000
        /*0084*/ 	.short	0x0007
        /*0086*/ 	.short	0x0028
        /*0088*/ 	.byte	0x00, 0xf0, 0x11, 0x00


	//----- nvinfo : EIATTR_KPARAM_INFO
	.align		4
.L_23:
        /*008c*/ 	.byte	0x04, 0x17
        /*008e*/ 	.short	(.L_25 - .L_24)
.L_24:
        /*0090*/ 	.word	0x00000000
        /*0094*/ 	.short	0x0006
        /*0096*/ 	.short	0x0024
        /*0098*/ 	.byte	0x00, 0xf0, 0x11, 0x00


	//----- nvinfo : EIATTR_KPARAM_INFO
	.align		4
.L_25:
        /*009c*/ 	.byte	0x04, 0x17
        /*009e*/ 	.short	(.L_27 - .L_26)
.L_26:
        /*00a0*/ 	.word	0x00000000
        /*00a4*/ 	.short	0x0005
        /*00a6*/ 	.short	0x0020
        /*00a8*/ 	.byte	0x00, 0xf0, 0x11, 0x00


	//----- nvinfo : EIATTR_KPARAM_INFO
	.align		4
.L_27:
        /*00ac*/ 	.byte	0x04, 0x17
        /*00ae*/ 	.short	(.L_29 - .L_28)
.L_28:
        /*00b0*/ 	.word	0x00000000
        /*00b4*/ 	.short	0x0004
        /*00b6*/ 	.short	0x001c
        /*00b8*/ 	.byte	0x00, 0xf0, 0x11, 0x00


	//----- nvinfo : EIATTR_KPARAM_INFO
	.align		4
.L_29:
        /*00bc*/ 	.byte	0x04, 0x17
        /*00be*/ 	.short	(.L_31 - .L_30)
.L_30:
        /*00c0*/ 	.word	0x00000000
        /*00c4*/ 	.short	0x0003
        /*00c6*/ 	.short	0x0018
        /*00c8*/ 	.byte	0x00, 0xf0, 0x11, 0x00


	//----- nvinfo : EIATTR_KPARAM_INFO
	.align		4
.L_31:
        /*00cc*/ 	.byte	0x04, 0x17
        /*00ce*/ 	.short	(.L_33 - .L_32)
.L_32:
        /*00d0*/ 	.word	0x00000000
        /*00d4*/ 	.short	0x0002
        /*00d6*/ 	.short	0x0010
        /*00d8*/ 	.byte	0x00, 0xf4, 0x21, 0x00


	//----- nvinfo : EIATTR_KPARAM_INFO
	.align		4
.L_33:
        /*00dc*/ 	.byte	0x04, 0x17
        /*00de*/ 	.short	(.L_35 - .L_34)
.L_34:
        /*00e0*/ 	.word	0x00000000
        /*00e4*/ 	.short	0x0001
        /*00e6*/ 	.short	0x0008
        /*00e8*/ 	.byte	0x00, 0xf4, 0x21, 0x00


	//----- nvinfo : EIATTR_KPARAM_INFO
	.align		4
.L_35:
        /*00ec*/ 	.byte	0x04, 0x17
        /*00ee*/ 	.short	(.L_37 - .L_36)
.L_36:
        /*00f0*/ 	.word	0x00000000
        /*00f4*/ 	.short	0x0000
        /*00f6*/ 	.short	0x0000
        /*00f8*/ 	.byte	0x00, 0xf4, 0x21, 0x00


	//----- nvinfo : EIATTR_MAXREG_COUNT
	.align		4
.L_37:
        /*00fc*/ 	.byte	0x03, 0x1b
        /*00fe*/ 	.short	0x00ff


	//----- nvinfo : EIATTR_NUM_BARRIERS
	.align		4
        /*0100*/ 	.byte	0x02, 0x4c
        /*0102*/ 	.byte	0x01
	.zero		1


	//----- nvinfo : EIATTR_ANNOTATIONS
	.align		4
        /*0104*/ 	.byte	0x04, 0x55
        /*0106*/ 	.short	(.L_39 - .L_38)


	//   ....[0]....
.L_38:
        /*0108*/ 	.word	0x00000001
        /*010c*/ 	.byte	0xf0, 0x07, 0x00, 0x00, 0x01, 0x00, 0x00, 0x00, 0x30, 0x08, 0x00, 0x00, 0x01, 0x00, 0x00, 0x00
        /* <DEDUP_REMOVED lines=1759> */
        /*6f0c*/ 	.byte	0xe0, 0x65, 0x03, 0x00, 0x01, 0x00, 0x00, 0x00, 0x00, 0x66, 0x03, 0x00


	//----- nvinfo : EIATTR_MERCURY_ISA_VERSION
	.align		4
.L_39:
        /*6f18*/ 	.byte	0x03, 0x5f
        /*6f1a*/ 	.short	0x0000


	//----- nvinfo : EIATTR_EXIT_INSTR_OFFSETS
	.align		4
        /*6f1c*/ 	.byte	0x04, 0x1c
        /*6f1e*/ 	.short	(.L_41 - .L_40)


	//   ....[0]....
.L_40:
        /*6f20*/ 	.word	0x00036940


	//   ....[1]....
        /*6f24*/ 	.word	0x00036960


	//----- nvinfo : EIATTR_REQNTID
	.align		4
.L_41:
        /*6f28*/ 	.byte	0x04, 0x10
        /*6f2a*/ 	.short	(.L_43 - .L_42)
.L_42:
        /*6f2c*/ 	.word	0x00000080
        /*6f30*/ 	.word	0x00000001
        /*6f34*/ 	.word	0x00000001
.L_43:


//--------------------- .nv.callgraph             --------------------------
	.section	.nv.callgraph,"",@"SHT_CUDA_CALLGRAPH"
	.align	4
	.sectionentsize	8
	.align		4
        /*0000*/ 	.word	0x00000000
	.align		4
        /*0004*/ 	.word	0xffffffff
	.align		4
        /*0008*/ 	.word	0x00000000
	.align		4
        /*000c*/ 	.word	0xfffffffe
	.align		4
        /*0010*/ 	.word	0x00000000
	.align		4
        /*0014*/ 	.word	0xfffffffd
	.align		4
        /*0018*/ 	.word	0x00000000
	.align		4
        /*001c*/ 	.word	0xfffffffc


//--------------------- .nv.rel.action            --------------------------
	.section	.nv.rel.action,"",@"SHT_CUDA_RELOCINFO"
	.align	8
	.sectionentsize	8
        /*0000*/ 	.byte	0x73, 0x00, 0x00, 0x00, 0x00, 0x00, 0x00, 0x00, 0x00, 0x00, 0x00, 0x11, 0x25, 0x00, 0x05, 0x36


//--------------------- .nv.constant0.matmul_kernel --------------------------
	.section	.nv.constant0.matmul_kernel,"a",@progbits
	.sectionflags	@""
	.align	4
.nv.constant0.matmul_kernel:
	.zero		432


//--------------------- .text.matmul_kernel       --------------------------
	.section	.text.matmul_kernel,"ax",@progbits
	.sectioninfo	@"SHI_REGISTERS=255"
	.align	128
        .global         matmul_kernel
        .type           matmul_kernel,@function
        .size           matmul_kernel,(.L_x_3 - matmul_kernel)
        .other          matmul_kernel,@"STO_CUDA_ENTRY STV_DEFAULT"
matmul_kernel:
.text.matmul_kernel:
[----:B------:R-:W-:Y:S02]  /*0000*/  IMAD.MOV.U32 R1, RZ, RZ, c[0x0][0x28] ;  /* 0x00000a00ff017624 */ /* 0x000fe400078e00ff */
[----:B------:R-:W-:Y:S01]  /*0010*/  IMAD.MOV.U32 R0, RZ, RZ, c[0x0][0x17c] ;  /* 0x00005f00ff007624 */ /* 0x000fe200078e00ff */
[----:B------:R-:W1:Y:S01]  /*0020*/  S2R R5, SR_CTAID.X ;  /* 0x0000000000057919 */ /* 0x000e620000002500 */
[----:B------:R-:W-:Y:S02]  /*0030*/  IABS R11, c[0x0][0x178] ;  /* 0x00005e00000b7a13 */ /* 0x000fe40000000000 */
[----:B------:R-:W-:Y:S01]  /*0040*/  IADD3 R1, R1, -0x10d8, RZ ;  /* 0xffffef2801017810 */ /* 0x000fe20007ffe0ff */
[----:B------:R-:W2:Y:S01]  /*0050*/  S2R R16, SR_TID.X ;  /* 0x0000000000107919 */ /* 0x000ea20000002100 */
[----:B------:R-:W-:Y:S01]  /*0060*/  IADD3 R0, R0, 0xff, RZ ;  /* 0x000000ff00007810 */ /* 0x000fe20007ffe0ff */
[----:B------:R-:W-:Y:S02]  /*0070*/  ULDC.64 UR12, c[0x0][0x118] ;  /* 0x00004600000c7ab9 */ /* 0x000fe40000000a00 */
[----:B------:R-:W-:Y:S01]  /*0080*/  ULDC.64 UR6, c[0x0][0x188] ;  /* 0x0000620000067ab9 */ /* 0x000fe20000000a00 */
[----:B------:R-:W-:-:S04]  /*0090*/  SHF.R.S32.HI R3, RZ, 0x1f, R0 ;  /* 0x0000001fff037819 */ /* 0x000fc80000011400 */
[----:B------:R-:W-:-:S04]  /*00a0*/  LEA.HI R3, R3, R0, RZ, 0x8 ;  /* 0x0000000003037211 */ /* 0x000fc800078f40ff */
[----:B------:R-:W-:-:S05]  /*00b0*/  SHF.R.S32.HI R3, RZ, 0x8, R3 ;  /* 0x00000008ff037819 */ /* 0x000fca0000011403 */
[----:B------:R-:W-:Y:S01]  /*00c0*/  IMAD.SHL.U32 R4, R3, 0x8, RZ ;  /* 0x0000000803047824 */ /* 0x000fe200078e00ff */
[----:B-1----:R-:W-:-:S04]  /*00d0*/  IABS R8, R5 ;  /* 0x0000000500087213 */ /* 0x002fc80000000000 */
[-C--:B------:R-:W-:Y:S02]  /*00e0*/  IABS R7, R4.reuse ;  /* 0x0000000400077213 */ /* 0x080fe40000000000 */
[----:B------:R-:W-:Y:S02]  /*00f0*/  IABS R10, R4 ;  /* 0x00000004000a7213 */ /* 0x000fe40000000000 */
[----:B------:R-:W1:Y:S01]  /*0100*/  I2F.RP R0, R7 ;  /* 0x0000000700007306 */ /* 0x000e620000209400 */
[--C-:B--2---:R-:W-:Y:S02]  /*0110*/  SHF.R.U32.HI R196, RZ, 0x6, R16.reuse ;  /* 0x00000006ffc47819 */ /* 0x104fe40000011610 */
[----:B------:R-:W-:Y:S02]  /*0120*/  SHF.R.S32.HI R197, RZ, 0x6, R16 ;  /* 0x00000006ffc57819 */ /* 0x000fe40000011410 */
[----:B------:R-:W-:Y:S02]  /*0130*/  SGXT.U32 R196, R196, 0x1 ;  /* 0x00000001c4c4781a */ /* 0x000fe40000000000 */
[----:B------:R-:W-:Y:S01]  /*0140*/  SGXT R197, R197, 0x1 ;  /* 0x00000001c5c5781a */ /* 0x000fe20000000200 */
[----:B-1----:R-:W1:Y:S02]  /*0150*/  MUFU.RCP R0, R0 ;  /* 0x0000000000007308 */ /* 0x002e640000001000 */
[----:B-1----:R-:W-:Y:S01]  /*0160*/  IADD3 R2, R0, 0xffffffe, RZ ;  /* 0x0ffffffe00027810 */ /* 0x002fe20007ffe0ff */
[----:B------:R-:W-:-:S05]  /*0170*/  IMAD.MOV R0, RZ, RZ, -R10 ;  /* 0x000000ffff007224 */ /* 0x000fca00078e0a0a */
[----:B------:R1:W2:Y:S02]  /*0180*/  F2I.FTZ.U32.TRUNC.NTZ R3, R2 ;  /* 0x0000000200037305 */ /* 0x0002a4000021f000 */
[----:B-1----:R-:W-:Y:S02]  /*0190*/  IMAD.MOV.U32 R2, RZ, RZ, RZ ;  /* 0x000000ffff027224 */ /* 0x002fe400078e00ff */
[----:B--2---:R-:W-:-:S04]  /*01a0*/  IMAD.MOV R6, RZ, RZ, -R3 ;  /* 0x000000ffff067224 */ /* 0x004fc800078e0a03 */
[----:B------:R-:W-:Y:S02]  /*01b0*/  IMAD R9, R6, R7, RZ ;  /* 0x0000000706097224 */ /* 0x000fe400078e02ff */
[----:B------:R-:W-:Y:S02]  /*01c0*/  IMAD.MOV.U32 R6, RZ, RZ, R8 ;  /* 0x000000ffff067224 */ /* 0x000fe400078e0008 */
[----:B------:R-:W-:Y:S01]  /*01d0*/  IMAD.HI.U32 R3, R3, R9, R2 ;  /* 0x0000000903037227 */ /* 0x000fe200078e0002 */
[----:B------:R-:W-:-:S05]  /*01e0*/  IABS R9, c[0x0][0x17c] ;  /* 0x00005f0000097a13 */ /* 0x000fca0000000000 */
[----:B------:R-:W-:-:S04]  /*01f0*/  IMAD.HI.U32 R3, R3, R6, RZ ;  /* 0x0000000603037227 */ /* 0x000fc800078e00ff */
[----:B------:R-:W-:-:S05]  /*0200*/  IMAD R0, R3, R0, R6 ;  /* 0x0000000003007224 */ /* 0x000fca00078e0206 */
[----:B------:R-:W-:-:S13]  /*0210*/  ISETP.GT.U32.AND P1, PT, R7, R0, PT ;  /* 0x000000000700720c */ /* 0x000fda0003f24070 */
[----:B------:R-:W-:Y:S01]  /*0220*/  @!P1 IMAD.IADD R0, R0, 0x1, -R7 ;  /* 0x0000000100009824 */ /* 0x000fe200078e0a07 */
[----:B------:R-:W-:Y:S02]  /*0230*/  @!P1 IADD3 R3, R3, 0x1, RZ ;  /* 0x0000000103039810 */ /* 0x000fe40007ffe0ff */
[----:B------:R-:W-:Y:S02]  /*0240*/  ISETP.NE.AND P1, PT, R4, RZ, PT ;  /* 0x000000ff0400720c */ /* 0x000fe40003f25270 */
[----:B------:R-:W-:Y:S02]  /*0250*/  ISETP.GE.U32.AND P0, PT, R0, R7, PT ;  /* 0x000000070000720c */ /* 0x000fe40003f06070 */
[----:B------:R-:W-:-:S04]  /*0260*/  LOP3.LUT R0, R5, R4, RZ, 0x3c, !PT ;  /* 0x0000000405007212 */ /* 0x000fc800078e3cff */
[----:B------:R-:W-:Y:S01]  /*0270*/  ISETP.GE.AND P2, PT, R0, RZ, PT ;  /* 0x000000ff0000720c */ /* 0x000fe20003f46270 */
[----:B------:R-:W-:-:S05]  /*0280*/  IMAD.MOV.U32 R0, RZ, RZ, c[0x0][0x178] ;  /* 0x00005e00ff007624 */ /* 0x000fca00078e00ff */
[----:B------:R-:W-:Y:S02]  /*0290*/  IADD3 R0, R0, 0x3f, RZ ;  /* 0x0000003f00007810 */ /* 0x000fe40007ffe0ff */
[----:B------:R-:W-:-:S05]  /*02a0*/  @P0 IADD3 R3, R3, 0x1, RZ ;  /* 0x0000000103030810 */ /* 0x000fca0007ffe0ff */
[----:B------:R-:W-:Y:S01]  /*02b0*/  IMAD.MOV.U32 R2, RZ, RZ, R3 ;  /* 0x000000ffff027224 */ /* 0x000fe200078e0003 */
[----:B------:R-:W-:-:S03]  /*02c0*/  SHF.R.S32.HI R3, RZ, 0x1f, R0 ;  /* 0x0000001fff037819 */ /* 0x000fc60000011400 */
[----:B------:R-:W-:Y:S01]  /*02d0*/  @!P2 IMAD.MOV R2, RZ, RZ, -R2 ;  /* 0x000000ffff02a224 */ /* 0x000fe200078e0a02 */
[----:B------:R-:W-:Y:S02]  /*02e0*/  @!P1 LOP3.LUT R2, RZ, R4, RZ, 0x33, !PT ;  /* 0x00000004ff029212 */ /* 0x000fe400078e33ff */
[----:B------:R-:W-:-:S03]  /*02f0*/  LEA.HI R3, R3, R0, RZ, 0x6 ;  /* 0x0000000003037211 */ /* 0x000fc600078f30ff */
[----:B------:R-:W-:Y:S02]  /*0300*/  IMAD.SHL.U32 R12, R2, 0x8, RZ ;  /* 0x00000008020c7824 */ /* 0x000fe400078e00ff */
[----:B------:R-:W-:-:S03]  /*0310*/  IMAD.MOV R2, RZ, RZ, -R2 ;  /* 0x000000ffff027224 */ /* 0x000fc600078e0a02 */
[----:B------:R-:W-:Y:S01]  /*0320*/  LEA.HI.SX32 R3, R3, -R12, 0x1a ;  /* 0x8000000c03037211 */ /* 0x000fe200078fd2ff */
[----:B------:R-:W-:Y:S02]  /*0330*/  IMAD R14, R4, R2, R5 ;  /* 0x00000002040e7224 */ /* 0x000fe400078e0205 */
[----:B------:R-:W-:Y:S01]  /*0340*/  IMAD.MOV.U32 R2, RZ, RZ, RZ ;  /* 0x000000ffff027224 */ /* 0x000fe200078e00ff */
[----:B------:R-:W-:Y:S02]  /*0350*/  IMNMX R13, R3, 0x8, PT ;  /* 0x00000008030d7817 */ /* 0x000fe40003800200 */
[----:B------:R-:W-:Y:S02]  /*0360*/  IABS R4, R14 ;  /* 0x0000000e00047213 */ /* 0x000fe40000000000 */
[----:B------:R-:W-:-:S04]  /*0370*/  IABS R7, R13 ;  /* 0x0000000d00077213 */ /* 0x000fc80000000000 */
[----:B------:R-:W1:Y:S08]  /*0380*/  I2F.RP R0, R7 ;  /* 0x0000000700007306 */ /* 0x000e700000209400 */
[----:B-1----:R-:W1:Y:S02]  /*0390*/  MUFU.RCP R0, R0 ;  /* 0x0000000000007308 */ /* 0x002e640000001000 */
[----:B-1----:R-:W-:-:S06]  /*03a0*/  IADD3 R3, R0, 0xffffffe, RZ ;  /* 0x0ffffffe00037810 */ /* 0x002fcc0007ffe0ff */
[----:B------:R-:W1:Y:S02]  /*03b0*/  F2I.FTZ.U32.TRUNC.NTZ R3, R3 ;  /* 0x0000000300037305 */ /* 0x000e64000021f000 */
[----:B-1----:R-:W-:-:S04]  /*03c0*/  IMAD.MOV R6, RZ, RZ, -R3 ;  /* 0x000000ffff067224 */ /* 0x002fc800078e0a03 */
[----:B------:R-:W-:Y:S01]  /*03d0*/  IMAD R5, R6, R7, RZ ;  /* 0x0000000706057224 */ /* 0x000fe200078e02ff */
[----:B------:R-:W-:-:S03]  /*03e0*/  IABS R6, R13 ;  /* 0x0000000d00067213 */ /* 0x000fc60000000000 */
[----:B------:R-:W-:-:S04]  /*03f0*/  IMAD.HI.U32 R2, R3, R5, R2 ;  /* 0x0000000503027227 */ /* 0x000fc800078e0002 */
[----:B------:R-:W-:Y:S02]  /*0400*/  IMAD.MOV.U32 R3, RZ, RZ, R4 ;  /* 0x000000ffff037224 */ /* 0x000fe400078e0004 */
[----:B------:R-:W-:Y:S02]  /*0410*/  IMAD.MOV R0, RZ, RZ, -R6 ;  /* 0x000000ffff007224 */ /* 0x000fe400078e0a06 */
[----:B------:R-:W-:Y:S01]  /*0420*/  IMAD.HI.U32 R2, R2, R3, RZ ;  /* 0x0000000302027227 */ /* 0x000fe200078e00ff */
[----:B------:R-:W1:Y:S03]  /*0430*/  I2F.RP R6, R9 ;  /* 0x0000000900067306 */ /* 0x000e660000209400 */
[----:B------:R-:W-:-:S05]  /*0440*/  IMAD R0, R2, R0, R3 ;  /* 0x0000000002007224 */ /* 0x000fca00078e0203 */
[----:B------:R-:W-:Y:S01]  /*0450*/  ISETP.GT.U32.AND P1, PT, R7, R0, PT ;  /* 0x000000000700720c */ /* 0x000fe20003f24070 */
[----:B------:R-:W2:Y:S08]  /*0460*/  I2F.RP R3, R11 ;  /* 0x0000000b00037306 */ /* 0x000eb00000209400 */
[----:B-1----:R-:W1:Y:S04]  /*0470*/  MUFU.RCP R6, R6 ;  /* 0x0000000600067308 */ /* 0x002e680000001000 */
[----:B------:R-:W-:Y:S01]  /*0480*/  @!P1 IMAD.IADD R0, R0, 0x1, -R7 ;  /* 0x0000000100009824 */ /* 0x000fe200078e0a07 */
[----:B------:R-:W-:-:S02]  /*0490*/  @!P1 IADD3 R2, R2, 0x1, RZ ;  /* 0x0000000102029810 */ /* 0x000fc40007ffe0ff */
[----:B------:R-:W-:Y:S01]  /*04a0*/  ISETP.NE.AND P1, PT, R13, RZ, PT ;  /* 0x000000ff0d00720c */ /* 0x000fe20003f25270 */
[----:B--2---:R-:W2:Y:S01]  /*04b0*/  MUFU.RCP R3, R3 ;  /* 0x0000000300037308 */ /* 0x004ea20000001000 */
[----:B------:R-:W-:Y:S02]  /*04c0*/  ISETP.GE.U32.AND P0, PT, R0, R7, PT ;  /* 0x000000070000720c */ /* 0x000fe40003f06070 */
[----:B------:R-:W-:-:S04]  /*04d0*/  LOP3.LUT R0, R14, R13, RZ, 0x3c, !PT ;  /* 0x0000000d0e007212 */ /* 0x000fc800078e3cff */
[----:B------:R-:W-:Y:S02]  /*04e0*/  ISETP.GE.AND P2, PT, R0, RZ, PT ;  /* 0x000000ff0000720c */ /* 0x000fe40003f46270 */
[----:B-1----:R-:W-:-:S04]  /*04f0*/  IADD3 R4, R6, 0xffffffe, RZ ;  /* 0x0ffffffe06047810 */ /* 0x002fc80007ffe0ff */
[----:B------:R1:W3:Y:S01]  /*0500*/  F2I.FTZ.U32.TRUNC.NTZ R5, R4 ;  /* 0x0000000400057305 */ /* 0x0002e2000021f000 */
[----:B------:R-:W-:-:S05]  /*0510*/  @P0 IADD3 R2, R2, 0x1, RZ ;  /* 0x0000000102020810 */ /* 0x000fca0007ffe0ff */
[----:B------:R-:W-:Y:S01]  /*0520*/  IMAD.MOV.U32 R0, RZ, RZ, R2 ;  /* 0x000000ffff007224 */ /* 0x000fe200078e0002 */
[----:B--2---:R-:W-:Y:S01]  /*0530*/  IADD3 R2, R3, 0xffffffe, RZ ;  /* 0x0ffffffe03027810 */ /* 0x004fe20007ffe0ff */
[----:B-1----:R-:W-:Y:S02]  /*0540*/  IMAD.MOV.U32 R4, RZ, RZ, RZ ;  /* 0x000000ffff047224 */ /* 0x002fe400078e00ff */
[----:B------:R-:W-:Y:S01]  /*0550*/  @!P2 IMAD.MOV R0, RZ, RZ, -R0 ;  /* 0x000000ffff00a224 */ /* 0x000fe200078e0a00 */
[----:B------:R-:W-:Y:S01]  /*0560*/  @!P1 LOP3.LUT R0, RZ, R13, RZ, 0x33, !PT ;  /* 0x0000000dff009212 */ /* 0x000fe200078e33ff */
[----:B------:R-:W1:Y:S01]  /*0570*/  F2I.FTZ.U32.TRUNC.NTZ R3, R2 ;  /* 0x0000000200037305 */ /* 0x000e62000021f000 */
[----:B------:R-:W-:Y:S01]  /*0580*/  ISETP.GE.AND P1, PT, R196, c[0x0][0x180], PT ;  /* 0x00006000c4007a0c */ /* 0x000fe20003f26270 */
[----:B---3--:R-:W-:Y:S02]  /*0590*/  IMAD.MOV R6, RZ, RZ, -R5 ;  /* 0x000000ffff067224 */ /* 0x008fe400078e0a05 */
[----:B------:R-:W-:-:S02]  /*05a0*/  IMAD.SHL.U32 R195, R0, 0x100, RZ ;  /* 0x0000010000c37824 */ /* 0x000fc400078e00ff */
[----:B------:R-:W-:Y:S02]  /*05b0*/  IMAD R7, R6, R9, RZ ;  /* 0x0000000906077224 */ /* 0x000fe400078e02ff */
[----:B------:R-:W-:Y:S01]  /*05c0*/  IMAD.MOV R0, RZ, RZ, -R0 ;  /* 0x000000ffff007224 */ /* 0x000fe200078e0a00 */
[----:B------:R-:W-:Y:S01]  /*05d0*/  IADD3 R15, R195, 0xff, RZ ;  /* 0x000000ffc30f7810 */ /* 0x000fe20007ffe0ff */
[----:B------:R-:W-:Y:S01]  /*05e0*/  IMAD.HI.U32 R8, R5, R7, R4 ;  /* 0x0000000705087227 */ /* 0x000fe200078e0004 */
[----:B------:R-:W-:Y:S02]  /*05f0*/  IADD3 R19, R195, 0x8, RZ ;  /* 0x00000008c3137810 */ /* 0x000fe40007ffe0ff */
[----:B------:R-:W-:Y:S01]  /*0600*/  IABS R10, R15 ;  /* 0x0000000f000a7213 */ /* 0x000fe20000000000 */
[----:B------:R-:W-:Y:S01]  /*0610*/  IMAD R0, R13, R0, R14 ;  /* 0x000000000d007224 */ /* 0x000fe200078e020e */
[----:B------:R-:W-:Y:S01]  /*0620*/  IADD3 R21, R195, 0x9, RZ ;  /* 0x00000009c3157810 */ /* 0x000fe20007ffe0ff */
[----:B-1----:R-:W-:Y:S01]  /*0630*/  IMAD.MOV R4, RZ, RZ, -R3 ;  /* 0x000000ffff047224 */ /* 0x002fe200078e0a03 */
[----:B------:R-:W-:Y:S01]  /*0640*/  IABS R20, R19 ;  /* 0x0000001300147213 */ /* 0x000fe20000000000 */
[----:B------:R-:W-:Y:S01]  /*0650*/  IMAD.HI.U32 R2, R8, R10, RZ ;  /* 0x0000000a08027227 */ /* 0x000fe200078e00ff */
[----:B------:R-:W-:-:S02]  /*0660*/  IABS R22, R21 ;  /* 0x0000001500167213 */ /* 0x000fc40000000000 */
[C---:B------:R-:W-:Y:S01]  /*0670*/  IADD3 R25, R195.reuse, 0xb, RZ ;  /* 0x0000000bc3197810 */ /* 0x040fe20007ffe0ff */
[----:B------:R-:W-:Y:S01]  /*0680*/  IMAD R5, R4, R11, RZ ;  /* 0x0000000b04057224 */ /* 0x000fe200078e02ff */
[C---:B------:R-:W-:Y:S01]  /*0690*/  IADD3 R26, R195.reuse, 0xc, RZ ;  /* 0x0000000cc31a7810 */ /* 0x040fe20007ffe0ff */
[----:B------:R-:W-:Y:S01]  /*06a0*/  IMAD.MOV R4, RZ, RZ, -R2 ;  /* 0x000000ffff047224 */ /* 0x000fe200078e0a02 */
[C---:B------:R-:W-:Y:S01]  /*06b0*/  IADD3 R27, R195.reuse, 0x15, RZ ;  /* 0x00000015c31b7810 */ /* 0x040fe20007ffe0ff */
[----:B------:R-:W-:Y:S01]  /*06c0*/  IMAD.MOV.U32 R2, RZ, RZ, RZ ;  /* 0x000000ffff027224 */ /* 0x000fe200078e00ff */
[----:B------:R-:W-:Y:S01]  /*06d0*/  IADD3 R28, R195, 0x16, RZ ;  /* 0x00000016c31c7810 */ /* 0x000fe20007ffe0ff */
[----:B------:R-:W-:Y:S01]  /*06e0*/  IMAD R10, R9, R4, R10 ;  /* 0x00000004090a7224 */ /* 0x000fe200078e020a */
[----:B------:R-:W-:Y:S01]  /*06f0*/  IADD3 R29, R195, 0x17, RZ ;  /* 0x00000017c31d7810 */ /* 0x000fe20007ffe0ff */
[----:B------:R-:W-:Y:S01]  /*0700*/  IMAD.HI.U32 R2, R3, R5, R2 ;  /* 0x0000000503027227 */ /* 0x000fe200078e0002 */
[----:B------:R-:W-:-:S02]  /*0710*/  LOP3.LUT R3, R16, 0x3f, RZ, 0xc0, !PT ;  /* 0x0000003f10037812 */ /* 0x000fc400078ec0ff */
[C---:B------:R-:W-:Y:S01]  /*0720*/  IADD3 R30, R195.reuse, 0x18, RZ ;  /* 0x00000018c31e7810 */ /* 0x040fe20007ffe0ff */
[----:B------:R-:W-:Y:S01]  /*0730*/  IMAD.MOV.U32 R4, RZ, RZ, 0x7f ;  /* 0x0000007fff047424 */ /* 0x000fe200078e00ff */
[C---:B------:R-:W-:Y:S01]  /*0740*/  IADD3 R36, R195.reuse, 0x1f, RZ ;  /* 0x0000001fc3247810 */ /* 0x040fe20007ffe0ff */
[----:B------:R-:W-:Y:S01]  /*0750*/  IMAD.IADD R0, R12, 0x1, R0 ;  /* 0x000000010c007824 */ /* 0x000fe200078e0200 */
[----:B------:R-:W-:Y:S01]  /*0760*/  IADD3 R12, R195, 0x1, RZ ;  /* 0x00000001c30c7810 */ /* 0x000fe20007ffe0ff */
[----:B------:R-:W-:Y:S01]  /*0770*/  IMAD.SHL.U32 R6, R3, 0x4, RZ ;  /* 0x0000000403067824 */ /* 0x000fe200078e00ff */
[----:B------:R-:W-:Y:S01]  /*0780*/  IADD3 R17, R4, c[0x0][0x180], RZ ;  /* 0x0000600004117a10 */ /* 0x000fe20007ffe0ff */
[----:B------:R-:W-:Y:S01]  /*0790*/  IMAD R18, R0, 0x40, R3 ;  /* 0x0000004000127824 */ /* 0x000fe200078e0203 */
[----:B------:R-:W-:Y:S02]  /*07a0*/  IABS R7, R12 ;  /* 0x0000000c00077213 */ /* 0x000fe40000000000 */
[----:B------:R-:W-:-:S02]  /*07b0*/  ISETP.GT.AND P0, PT, R17, 0x7f, PT ;  /* 0x0000007f1100780c */ /* 0x000fc40003f04270 */
[----:B------:R-:W-:Y:S01]  /*07c0*/  IABS R5, R18 ;  /* 0x0000001200057213 */ /* 0x000fe20000000000 */
[----:B------:R-:W-:Y:S01]  /*07d0*/  IMAD.HI.U32 R4, R8, R7, RZ ;  /* 0x0000000708047227 */ /* 0x000fe200078e00ff */
[----:B------:R-:W-:Y:S01]  /*07e0*/  SEL R0, RZ, 0x4, !P0 ;  /* 0x00000004ff007807 */ /* 0x000fe20004000000 */
[----:B------:R1:W-:Y:S01]  /*07f0*/  STL [R1+0xbb8], R18 ;  /* 0x000bb81201007387 */ /* 0x0003e20000100800 */
[----:B------:R-:W-:Y:S01]  /*0800*/  ISETP.GT.U32.AND P0, PT, R9, R10, PT ;  /* 0x0000000a0900720c */ /* 0x000fe20003f04070 */
[----:B------:R-:W-:Y:S01]  /*0810*/  IMAD.HI.U32 R2, R2, R5, RZ ;  /* 0x0000000502027227 */ /* 0x000fe200078e00ff */
[----:B------:R-:W-:Y:S01]  /*0820*/  SEL R3, R0, RZ, !P1 ;  /* 0x000000ff00037207 */ /* 0x000fe20004800000 */
[----:B------:R-:W-:Y:S01]  /*0830*/  STL [R1+0xee8], R0 ;  /* 0x000ee80001007387 */ /* 0x000fe20000100800 */
[----:B------:R-:W-:Y:S01]  /*0840*/  IADD3 R17, R195, 0x4, RZ ;  /* 0x00000004c3117810 */ /* 0x000fe20007ffe0ff */
[----:B------:R-:W-:Y:S01]  /*0850*/  IMAD.MOV R2, RZ, RZ, -R2 ;  /* 0x000000ffff027224 */ /* 0x000fe200078e0a02 */
[----:B------:R-:W-:Y:S01]  /*0860*/  ISETP.NE.U32.AND P2, PT, R3, RZ, PT ;  /* 0x000000ff0300720c */ /* 0x000fe20003f45070 */
[----:B------:R-:W-:Y:S01]  /*0870*/  IMAD.MOV R4, RZ, RZ, -R4 ;  /* 0x000000ffff047224 */ /* 0x000fe200078e0a04 */
[----:B------:R-:W-:Y:S01]  /*0880*/  IADD3 R3, R195, 0x2, RZ ;  /* 0x00000002c3037810 */ /* 0x000fe20007ffe0ff */
[----:B------:R-:W-:Y:S01]  /*0890*/  IMAD R2, R11, R2, R5 ;  /* 0x000000020b027224 */ /* 0x000fe200078e0205 */
[----:B------:R-:W-:Y:S01]  /*08a0*/  LOP3.LUT R197, R6, 0x120, R197, 0x78, !PT ;  /* 0x0000012006c57812 */ /* 0x000fe200078e78c5 */
[----:B------:R-:W-:Y:S01]  /*08b0*/  IMAD R4, R9, R4, R7 ;  /* 0x0000000409047224 */ /* 0x000fe200078e0207 */
[----:B------:R-:W-:Y:S01]  /*08c0*/  IABS R7, R3 ;  /* 0x0000000300077213 */ /* 0x000fe20000000000 */
[----:B------:R-:W-:Y:S01]  /*08d0*/  @!P0 IMAD.IADD R10, R10, 0x1, -R9 ;  /* 0x000000010a0a8824 */ /* 0x000fe200078e0a09 */
[----:B------:R-:W-:Y:S01]  /*08e0*/  ISETP.GT.U32.AND P1, PT, R11, R2, PT ;  /* 0x000000020b00720c */ /* 0x000fe20003f24070 */
[----:B------:R-:W-:Y:S01]  /*08f0*/  STL [R1+0xee4], R197 ;  /* 0x000ee4c501007387 */ /* 0x000fe20000100800 */
[----:B------:R-:W-:-:S02]  /*0900*/  ISETP.GT.U32.AND P5, PT, R9, R4, PT ;  /* 0x000000040900720c */ /* 0x000fc40003fa4070 */
[----:B------:R-:W-:Y:S02]  /*0910*/  ISETP.GT.U32.AND P3, PT, R9, R10, PT ;  /* 0x0000000a0900720c */ /* 0x000fe40003f64070 */
[----:B------:R-:W-:Y:S02]  /*0920*/  ISETP.GE.AND P0, PT, R15, RZ, PT ;  /* 0x000000ff0f00720c */ /* 0x000fe40003f06270 */
[----:B------:R-:W-:Y:S02]  /*0930*/  IABS R15, R17 ;  /* 0x00000011000f7213 */ /* 0x000fe40000000000 */
[----:B------:R-:W-:Y:S01]  /*0940*/  ISETP.GE.AND P4, PT, R3, RZ, PT ;  /* 0x000000ff0300720c */ /* 0x000fe20003f86270 */
[----:B------:R-:W-:Y:S01]  /*0950*/  IMAD.HI.U32 R3, R8, R7, RZ ;  /* 0x0000000708037227 */ /* 0x000fe200078e00ff */
[----:B------:R-:W-:Y:S02]  /*0960*/  ISETP.GE.AND P6, PT, R12, RZ, PT ;  /* 0x000000ff0c00720c */ /* 0x000fe40003fc6270 */
[----:B------:R-:W-:Y:S01]  /*0970*/  IADD3 R5, R195, 0x3, RZ ;  /* 0x00000003c3057810 */ /* 0x000fe20007ffe0ff */
[----:B------:R-:W-:Y:S01]  /*0980*/  @!P1 IMAD.IADD R2, R2, 0x1, -R11 ;  /* 0x0000000102029824 */ /* 0x000fe200078e0a0b */
[----:B------:R-:W-:Y:S01]  /*0990*/  IABS R31, R36 ;  /* 0x00000024001f7213 */ /* 0x000fe20000000000 */
[----:B------:R-:W-:Y:S01]  /*09a0*/  @!P3 IMAD.IADD R10, R10, 0x1, -R9 ;  /* 0x000000010a0ab824 */ /* 0x000fe200078e0a09 */
[----:B------:R-:W-:Y:S01]  /*09b0*/  IABS R13, R5 ;  /* 0x00000005000d7213 */ /* 0x000fe20000000000 */
[----:B------:R-:W-:Y:S01]  /*09c0*/  IMAD.HI.U32 R6, R8, R15, RZ ;  /* 0x0000000f08067227 */ /* 0x000fe200078e00ff */
[----:B------:R-:W-:-:S02]  /*09d0*/  ISETP.GT.U32.AND P3, PT, R11, R2, PT ;  /* 0x000000020b00720c */ /* 0x000fc40003f64070 */
[----:B------:R-:W-:Y:S01]  /*09e0*/  ISETP.GE.AND P1, PT, R5, RZ, PT ;  /* 0x000000ff0500720c */ /* 0x000fe20003f26270 */
[----:B------:R-:W-:Y:S01]  /*09f0*/  IMAD.MOV R12, RZ, RZ, -R3 ;  /* 0x000000ffff0c7224 */ /* 0x000fe200078e0a03 */
[C---:B------:R-:W-:Y:S01]  /*0a00*/  IADD3 R3, R195.reuse, 0x5, RZ ;  /* 0x00000005c3037810 */ /* 0x040fe20007ffe0ff */
[----:B------:R-:W-:Y:S01]  /*0a10*/  IMAD.MOV R16, RZ, RZ, -R6 ;  /* 0x000000ffff107224 */ /* 0x000fe200078e0a06 */
[C---:B------:R-:W-:Y:S01]  /*0a20*/  IADD3 R37, R195.reuse, 0x21, RZ ;  /* 0x00000021c3257810 */ /* 0x040fe20007ffe0ff */
[----:B------:R-:W-:Y:S01]  /*0a30*/  @!P5 IMAD.IADD R4, R4, 0x1, -R9 ;  /* 0x000000010404d824 */ /* 0x000fe200078e0a09 */
[----:B------:R-:W-:Y:S01]  /*0a40*/  IADD3 R38, R195, 0x22, RZ ;  /* 0x00000022c3267810 */ /* 0x000fe20007ffe0ff */
[C---:B------:R-:W-:Y:S01]  /*0a50*/  IMAD R6, R9.reuse, R12, R7 ;  /* 0x0000000c09067224 */ /* 0x040fe200078e0207 */
[----:B------:R-:W-:Y:S01]  /*0a60*/  IABS R33, R37 ;  /* 0x0000002500217213 */ /* 0x000fe20000000000 */
[----:B------:R-:W-:Y:S01]  /*0a70*/  IMAD.HI.U32 R5, R8, R13, RZ ;  /* 0x0000000d08057227 */ /* 0x000fe200078e00ff */
[----:B------:R-:W-:-:S02]  /*0a80*/  ISETP.GT.U32.AND P5, PT, R9, R4, PT ;  /* 0x000000040900720c */ /* 0x000fc40003fa4070 */
[----:B------:R-:W-:Y:S01]  /*0a90*/  IADD3 R39, R195, 0x23, RZ ;  /* 0x00000023c3277810 */ /* 0x000fe20007ffe0ff */
[----:B------:R-:W-:Y:S01]  /*0aa0*/  @!P3 IMAD.IADD R2, R2, 0x1, -R11 ;  /* 0x000000010202b824 */ /* 0x000fe200078e0a0b */
[----:B------:R-:W-:Y:S01]  /*0ab0*/  ISETP.GT.U32.AND P3, PT, R9, R6, PT ;  /* 0x000000060900720c */ /* 0x000fe20003f64070 */
[----:B------:R-:W-:Y:S01]  /*0ac0*/  IMAD.MOV R14, RZ, RZ, -R5 ;  /* 0x000000ffff0e7224 */ /* 0x000fe200078e0a05 */
[----:B------:R-:W-:Y:S01]  /*0ad0*/  IABS R11, R3 ;  /* 0x00000003000b7213 */ /* 0x000fe20000000000 */
[----:B------:R-:W-:Y:S01]  /*0ae0*/  @!P0 IMAD.MOV R10, RZ, RZ, -R10 ;  /* 0x000000ffff0a8224 */ /* 0x000fe200078e0a0a */
[----:B------:R-:W-:Y:S01]  /*0af0*/  ISETP.GE.AND P0, PT, R17, RZ, PT ;  /* 0x000000ff1100720c */ /* 0x000fe20003f06270 */
[----:B------:R-:W-:Y:S01]  /*0b00*/  IMAD R12, R9, R14, R13 ;  /* 0x0000000e090c7224 */ /* 0x000fe200078e020d */
[----:B------:R-:W-:Y:S01]  /*0b10*/  IADD3 R17, R195, 0x7, RZ ;  /* 0x00000007c3117810 */ /* 0x000fe20007ffe0ff */
[----:B------:R-:W-:Y:S01]  /*0b20*/  IMAD R14, R9, R16, R15 ;  /* 0x00000010090e7224 */ /* 0x000fe200078e020f */
[----:B------:R-:W-:Y:S01]  /*0b30*/  IADD3 R15, R195, 0x6, RZ ;  /* 0x00000006c30f7810 */ /* 0x000fe20007ffe0ff */
[--C-:B------:R-:W-:Y:S01]  /*0b40*/  @!P5 IMAD.IADD R4, R4, 0x1, -R9.reuse ;  /* 0x000000010404d824 */ /* 0x100fe200078e0a09 */
[----:B------:R-:W-:Y:S01]  /*0b50*/  ISETP.GE.AND P5, PT, R3, RZ, PT ;  /* 0x000000ff0300720c */ /* 0x000fe20003fa6270 */
[----:B------:R-:W-:Y:S01]  /*0b60*/  IMAD.HI.U32 R3, R8, R11, RZ ;  /* 0x0000000b08037227 */ /* 0x000fe200078e00ff */
[----:B------:R-:W-:Y:S01]  /*0b70*/  IABS R16, R15 ;  /* 0x0000000f00107213 */ /* 0x000fe20000000000 */
[----:B------:R-:W-:Y:S01]  /*0b80*/  STL [R1+0xeec], R10 ;  /* 0x000eec0a01007387 */ /* 0x000fe20000100800 */
[----:B-1----:R-:W-:Y:S01]  /*0b90*/  IABS R18, R17 ;  /* 0x0000001100127213 */ /* 0x002fe20000000000 */
[----:B------:R-:W-:Y:S01]  /*0ba0*/  @!P3 IMAD.IADD R6, R6, 0x1, -R9 ;  /* 0x000000010606b824 */ /* 0x000fe200078e0a09 */
[----:B------:R-:W-:Y:S01]  /*0bb0*/  IABS R13, R26 ;  /* 0x0000001a000d7213 */ /* 0x000fe20000000000 */
[----:B------:R-:W-:Y:S01]  /*0bc0*/  IMAD.MOV.U32 R23, RZ, RZ, R4 ;  /* 0x000000ffff177224 */ /* 0x000fe200078e0004 */
[----:B------:R-:W-:Y:S01]  /*0bd0*/  STL [R1+0xec8], R2 ;  /* 0x000ec80201007387 */ /* 0x000fe20000100800 */
[----:B------:R-:W-:Y:S01]  /*0be0*/  IMAD.MOV R4, RZ, RZ, -R3 ;  /* 0x000000ffff047224 */ /* 0x000fe200078e0a03 */
[C---:B------:R-:W-:Y:S01]  /*0bf0*/  ISETP.GT.U32.AND P3, PT, R9.reuse, R6, PT ;  /* 0x000000060900720c */ /* 0x040fe20003f64070 */
[----:B------:R-:W-:Y:S01]  /*0c00*/  @!P6 IMAD.MOV R23, RZ, RZ, -R23 ;  /* 0x000000ffff17e224 */ /* 0x000fe200078e0a17 */
[C---:B------:R-:W-:Y:S01]  /*0c10*/  ISETP.GT.U32.AND P6, PT, R9.reuse, R12, PT ;  /* 0x0000000c0900720c */ /* 0x040fe20003fc4070 */
[----:B------:R-:W-:Y:S01]  /*0c20*/  IMAD R4, R9, R4, R11 ;  /* 0x0000000409047224 */ /* 0x000fe200078e020b */
[----:B------:R-:W-:Y:S01]  /*0c30*/  IABS R34, R38 ;  /* 0x0000002600227213 */ /* 0x000fe20000000000 */
[----:B------:R-:W-:Y:S01]  /*0c40*/  IMAD.HI.U32 R3, R8, R16, RZ ;  /* 0x0000001008037227 */ /* 0x000fe200078e00ff */
[----:B------:R1:W-:Y:S01]  /*0c50*/  STL [R1+0x24], R23 ;  /* 0x0000241701007387 */ /* 0x0003e20000100800 */
[----:B------:R-:W-:-:S02]  /*0c60*/  IABS R35, R39 ;  /* 0x0000002700237213 */ /* 0x000fc40000000000 */
[----:B------:R-:W-:Y:S01]  /*0c70*/  IMAD.HI.U32 R7, R8, R20, RZ ;  /* 0x0000001408077227 */ /* 0x000fe200078e00ff */
[C---:B------:R-:W-:Y:S02]  /*0c80*/  IADD3 R43, R195.reuse, 0x27, RZ ;  /* 0x00000027c32b7810 */ /* 0x040fe40007ffe0ff */
[----:B------:R-:W-:Y:S01]  /*0c90*/  IADD3 R45, R195, 0x28, RZ ;  /* 0x00000028c32d7810 */ /* 0x000fe20007ffe0ff */
[--C-:B------:R-:W-:Y:S01]  /*0ca0*/  @!P3 IMAD.IADD R6, R6, 0x1, -R9.reuse ;  /* 0x000000010606b824 */ /* 0x100fe200078e0a09 */
[----:B------:R-:W-:Y:S01]  /*0cb0*/  ISETP.GT.U32.AND P3, PT, R9, R14, PT ;  /* 0x0000000e0900720c */ /* 0x000fe20003f64070 */
[----:B------:R-:W-:Y:S01]  /*0cc0*/  @!P6 IMAD.IADD R12, R12, 0x1, -R9 ;  /* 0x000000010c0ce824 */ /* 0x000fe200078e0a09 */
[----:B-1----:R-:W-:Y:S01]  /*0cd0*/  IADD3 R23, R195, 0xa, RZ ;  /* 0x0000000ac3177810 */ /* 0x002fe20007ffe0ff */
[C---:B------:R-:W-:Y:S01]  /*0ce0*/  IMAD.HI.U32 R11, R8.reuse, R22, RZ ;  /* 0x00000016080b7227 */ /* 0x040fe200078e00ff */
[----:B------:R-:W-:Y:S02]  /*0cf0*/  IABS R40, R45 ;  /* 0x0000002d00287213 */ /* 0x000fe40000000000 */
[----:B------:R-:W-:Y:S01]  /*0d00*/  ISETP.GT.U32.AND P6, PT, R9, R12, PT ;  /* 0x0000000c0900720c */ /* 0x000fe20003fc4070 */
[----:B------:R-:W-:Y:S01]  /*0d10*/  IMAD.MOV R3, RZ, RZ, -R3 ;  /* 0x000000ffff037224 */ /* 0x000fe200078e0a03 */
[C---:B------:R-:W-:Y:S01]  /*0d20*/  IADD3 R46, R195.reuse, 0x2c, RZ ;  /* 0x0000002cc32e7810 */ /* 0x040fe20007ffe0ff */
[----:B------:R-:W-:Y:S01]  /*0d30*/  IMAD.MOV R7, RZ, RZ, -R7 ;  /* 0x000000ffff077224 */ /* 0x000fe200078e0a07 */
[----:B------:R-:W-:Y:S01]  /*0d40*/  IADD3 R47, R195, 0x2d, RZ ;  /* 0x0000002dc32f7810 */ /* 0x000fe20007ffe0ff */
[----:B------:R-:W-:Y:S01]  /*0d50*/  IMAD.HI.U32 R5, R8, R18, RZ ;  /* 0x0000001208057227 */ /* 0x000fe200078e00ff */
[----:B------:R-:W-:-:S02]  /*0d60*/  IABS R44, R46 ;  /* 0x0000002e002c7213 */ /* 0x000fc40000000000 */
[C---:B------:R-:W-:Y:S01]  /*0d70*/  IADD3 R50, R195.reuse, 0x30, RZ ;  /* 0x00000030c3327810 */ /* 0x040fe20007ffe0ff */
[--C-:B------:R-:W-:Y:S01]  /*0d80*/  @!P3 IMAD.IADD R14, R14, 0x1, -R9.reuse ;  /* 0x000000010e0eb824 */ /* 0x100fe200078e0a09 */
[----:B------:R-:W-:Y:S01]  /*0d90*/  IADD3 R55, R195, 0x34, RZ ;  /* 0x00000034c3377810 */ /* 0x000fe20007ffe0ff */
[C---:B------:R-:W-:Y:S01]  /*0da0*/  IMAD R16, R9.reuse, R3, R16 ;  /* 0x0000000309107224 */ /* 0x040fe200078e0210 */
[----:B------:R-:W-:Y:S01]  /*0db0*/  IABS R48, R50 ;  /* 0x0000003200307213 */ /* 0x000fe20000000000 */
[----:B------:R-:W-:Y:S01]  /*0dc0*/  @!P6 IMAD.IADD R12, R12, 0x1, -R9 ;  /* 0x000000010c0ce824 */ /* 0x000fe200078e0a09 */
[C---:B------:R-:W-:Y:S01]  /*0dd0*/  ISETP.GT.U32.AND P3, PT, R9.reuse, R14, PT ;  /* 0x0000000e0900720c */ /* 0x040fe20003f64070 */
[----:B------:R-:W-:Y:S01]  /*0de0*/  IMAD.MOV R11, RZ, RZ, -R11 ;  /* 0x000000ffff0b7224 */ /* 0x000fe200078e0a0b */
[C---:B------:R-:W-:Y:S01]  /*0df0*/  ISETP.GT.U32.AND P6, PT, R9.reuse, R4, PT ;  /* 0x000000040900720c */ /* 0x040fe20003fc4070 */
[----:B------:R-:W-:Y:S01]  /*0e00*/  IMAD R20, R9, R7, R20 ;  /* 0x0000000709147224 */ /* 0x000fe200078e0214 */
[----:B------:R-:W-:Y:S01]  /*0e10*/  IABS R7, R23 ;  /* 0x0000001700077213 */ /* 0x000fe20000000000 */
[----:B------:R-:W-:Y:S01]  /*0e20*/  IMAD.MOV.U32 R2, RZ, RZ, R6 ;  /* 0x000000ffff027224 */ /* 0x000fe200078e0006 */
[----:B------:R-:W-:Y:S01]  /*0e30*/  IABS R52, R55 ;  /* 0x0000003700347213 */ /* 0x000fe20000000000 */
[----:B------:R-:W-:Y:S01]  /*0e40*/  IMAD.MOV R5, RZ, RZ, -R5 ;  /* 0x000000ffff057224 */ /* 0x000fe200078e0a05 */
[----:B------:R-:W-:Y:S01]  /*0e50*/  IADD3 R60, R195, 0x38, RZ ;  /* 0x00000038c33c7810 */ /* 0x000fe20007ffe0ff */
[C---:B------:R-:W-:Y:S01]  /*0e60*/  IMAD R22, R9.reuse, R11, R22 ;  /* 0x0000000b09167224 */ /* 0x040fe200078e0216 */
[----:B------:R-:W-:Y:S01]  /*0e70*/  IABS R11, R25 ;  /* 0x00000019000b7213 */ /* 0x000fe20000000000 */
[----:B------:R-:W-:Y:S01]  /*0e80*/  @!P4 IMAD.MOV R2, RZ, RZ, -R2 ;  /* 0x000000ffff02c224 */ /* 0x000fe200078e0a02 */
[C---:B------:R-:W-:Y:S01]  /*0e90*/  ISETP.GT.U32.AND P4, PT, R9.reuse, R16, PT ;  /* 0x000000100900720c */ /* 0x040fe20003f84070 */
[--C-:B------:R-:W-:Y:S01]  /*0ea0*/  @!P3 IMAD.IADD R14, R14, 0x1, -R9.reuse ;  /* 0x000000010e0eb824 */ /* 0x100fe200078e0a09 */
[C---:B------:R-:W-:Y:S01]  /*0eb0*/  ISETP.GT.U32.AND P3, PT, R9.reuse, R20, PT ;  /* 0x000000140900720c */ /* 0x040fe20003f64070 */
[C---:B------:R-:W-:Y:S01]  /*0ec0*/  IMAD R18, R9.reuse, R5, R18 ;  /* 0x0000000509127224 */ /* 0x040fe200078e0212 */
[----:B------:R-:W-:Y:S01]  /*0ed0*/  STL [R1+0x20], R2 ;  /* 0x0000200201007387 */ /* 0x000fe20000100800 */
[----:B------:R-:W-:Y:S01]  /*0ee0*/  IMAD.MOV.U32 R0, RZ, RZ, R12 ;  /* 0x000000ffff007224 */ /* 0x000fe200078e000c */
[----:B------:R-:W-:Y:S01]  /*0ef0*/  IABS R56, R60 ;  /* 0x0000003c00387213 */ /* 0x000fe20000000000 */
[----:B------:R-:W-:Y:S01]  /*0f00*/  @!P6 IMAD.IADD R4, R4, 0x1, -R9 ;  /* 0x000000010404e824 */ /* 0x000fe200078e0a09 */
[C---:B------:R-:W-:Y:S01]  /*0f10*/  ISETP.GT.U32.AND P6, PT, R9.reuse, R22, PT ;  /* 0x000000160900720c */ /* 0x040fe20003fc4070 */
[----:B------:R-:W-:Y:S01]  /*0f20*/  @!P1 IMAD.MOV R0, RZ, RZ, -R0 ;  /* 0x000000ffff009224 */ /* 0x000fe200078e0a00 */
[----:B------:R-:W-:Y:S01]  /*0f30*/  ISETP.GT.U32.AND P1, PT, R9, R18, PT ;  /* 0x000000120900720c */ /* 0x000fe20003f24070 */
[----:B------:R-:W-:Y:S01]  /*0f40*/  IMAD.HI.U32 R3, R8, R7, RZ ;  /* 0x0000000708037227 */ /* 0x000fe200078e00ff */
[----:B------:R-:W-:-:S02]  /*0f50*/  IADD3 R61, R195, 0x39, RZ ;  /* 0x00000039c33d7810 */ /* 0x000fc40007ffe0ff */
[----:B------:R1:W-:Y:S01]  /*0f60*/  STL [R1+0x1c], R0 ;  /* 0x00001c0001007387 */ /* 0x0003e20000100800 */
[--C-:B------:R-:W-:Y:S01]  /*0f70*/  @!P4 IMAD.IADD R16, R16, 0x1, -R9.reuse ;  /* 0x000000011010c824 */ /* 0x100fe200078e0a09 */
[----:B------:R-:W-:Y:S01]  /*0f80*/  ISETP.GT.U32.AND P4, PT, R9, R4, PT ;  /* 0x000000040900720c */ /* 0x000fe20003f84070 */
[--C-:B------:R-:W-:Y:S01]  /*0f90*/  @!P3 IMAD.IADD R20, R20, 0x1, -R9.reuse ;  /* 0x000000011414b824 */ /* 0x100fe200078e0a09 */
[----:B------:R-:W-:Y:S01]  /*0fa0*/  IABS R57, R61 ;  /* 0x0000003d00397213 */ /* 0x000fe20000000000 */
[----:B------:R-:W-:Y:S01]  /*0fb0*/  IMAD.HI.U32 R5, R8, R11, RZ ;  /* 0x0000000b08057227 */ /* 0x000fe200078e00ff */
[C---:B------:R-:W-:Y:S02]  /*0fc0*/  IADD3 R67, R195.reuse, 0x3e, RZ ;  /* 0x0000003ec3437810 */ /* 0x040fe40007ffe0ff */
[----:B------:R-:W-:Y:S01]  /*0fd0*/  IADD3 R68, R195, 0x3f, RZ ;  /* 0x0000003fc3447810 */ /* 0x000fe20007ffe0ff */
[----:B------:R-:W-:Y:S01]  /*0fe0*/  @!P6 IMAD.IADD R22, R22, 0x1, -R9 ;  /* 0x000000011616e824 */ /* 0x000fe200078e0a09 */
[C---:B------:R-:W-:Y:S01]  /*0ff0*/  ISETP.GT.U32.AND P6, PT, R9.reuse, R20, PT ;  /* 0x000000140900720c */ /* 0x040fe20003fc4070 */
[----:B------:R-:W-:Y:S01]  /*1000*/  IMAD.MOV R6, RZ, RZ, -R3 ;  /* 0x000000ffff067224 */ /* 0x000fe200078e0a03 */
[----:B------:R-:W-:Y:S01]  /*1010*/  IABS R62, R67 ;  /* 0x00000043003e7213 */ /* 0x000fe20000000000 */
[----:B------:R-:W-:Y:S01]  /*1020*/  @!P1 IMAD.IADD R18, R18, 0x1, -R9 ;  /* 0x0000000112129824 */ /* 0x000fe200078e0a09 */
[----:B------:R-:W-:Y:S01]  /*1030*/  ISETP.GT.U32.AND P1, PT, R9, R16, PT ;  /* 0x000000100900720c */ /* 0x000fe20003f24070 */
[----:B------:R-:W-:Y:S01]  /*1040*/  IMAD.HI.U32 R3, R8, R13, RZ ;  /* 0x0000000d08037227 */ /* 0x000fe200078e00ff */
[----:B------:R-:W-:-:S02]  /*1050*/  IADD3 R69, R195, 0x40, RZ ;  /* 0x00000040c3457810 */ /* 0x000fc40007ffe0ff */
[----:B------:R-:W-:Y:S01]  /*1060*/  ISETP.GT.U32.AND P3, PT, R9, R18, PT ;  /* 0x000000120900720c */ /* 0x000fe20003f64070 */
[----:B------:R-:W-:Y:S01]  /*1070*/  IMAD.MOV R12, RZ, RZ, -R5 ;  /* 0x000000ffff0c7224 */ /* 0x000fe200078e0a05 */
[----:B------:R-:W-:Y:S01]  /*1080*/  IADD3 R5, R195, 0xe, RZ ;  /* 0x0000000ec3057810 */ /* 0x000fe20007ffe0ff */
[----:B------:R-:W-:Y:S01]  /*1090*/  IMAD R6, R9, R6, R7 ;  /* 0x0000000609067224 */ /* 0x000fe200078e0207 */
[----:B------:R-:W-:Y:S01]  /*10a0*/  IADD3 R7, R195, 0xd, RZ ;  /* 0x0000000dc3077810 */ /* 0x000fe20007ffe0ff */
[----:B------:R-:W-:Y:S01]  /*10b0*/  IMAD.MOV R24, RZ, RZ, -R3 ;  /* 0x000000ffff187224 */ /* 0x000fe200078e0a03 */
[----:B------:R-:W-:Y:S01]  /*10c0*/  IABS R63, R68 ;  /* 0x00000044003f7213 */ /* 0x000fe20000000000 */
[C---:B------:R-:W-:Y:S01]  /*10d0*/  IMAD R11, R9.reuse, R12, R11 ;  /* 0x0000000c090b7224 */ /* 0x040fe200078e020b */
[----:B------:R-:W-:Y:S01]  /*10e0*/  IABS R3, R7 ;  /* 0x0000000700037213 */ /* 0x000fe20000000000 */
[C---:B------:R-:W-:Y:S01]  /*10f0*/  IMAD R12, R9.reuse, R24, R13 ;  /* 0x00000018090c7224 */ /* 0x040fe200078e020d */
[----:B------:R-:W-:Y:S01]  /*1100*/  IABS R24, R30 ;  /* 0x0000001e00187213 */ /* 0x000fe20000000000 */
[--C-:B------:R-:W-:Y:S01]  /*1110*/  @!P4 IMAD.IADD R4, R4, 0x1, -R9.reuse ;  /* 0x000000010404c824 */ /* 0x100fe200078e0a09 */
[C---:B------:R-:W-:Y:S01]  /*1120*/  ISETP.GT.U32.AND P4, PT, R9.reuse, R6, PT ;  /* 0x000000060900720c */ /* 0x040fe20003f84070 */
[----:B-1----:R-:W-:Y:S01]  /*1130*/  IMAD.MOV.U32 R0, RZ, RZ, R14 ;  /* 0x000000ffff007224 */ /* 0x002fe200078e000e */
[----:B------:R-:W-:Y:S01]  /*1140*/  IABS R64, R69 ;  /* 0x0000004500407213 */ /* 0x000fe20000000000 */
[--C-:B------:R-:W-:Y:S01]  /*1150*/  @!P6 IMAD.IADD R20, R20, 0x1, -R9.reuse ;  /* 0x000000011414e824 */ /* 0x100fe200078e0a09 */
[C---:B------:R-:W-:Y:S01]  /*1160*/  ISETP.GT.U32.AND P6, PT, R9.reuse, R12, PT ;  /* 0x0000000c0900720c */ /* 0x040fe20003fc4070 */
[----:B------:R-:W-:Y:S01]  /*1170*/  @!P0 IMAD.MOV R0, RZ, RZ, -R0 ;  /* 0x000000ffff008224 */ /* 0x000fe200078e0a00 */
[----:B------:R-:W-:Y:S01]  /*1180*/  ISETP.GT.U32.AND P0, PT, R9, R22, PT ;  /* 0x000000160900720c */ /* 0x000fe20003f04070 */
[--C-:B------:R-:W-:Y:S01]  /*1190*/  @!P3 IMAD.IADD R18, R18, 0x1, -R9.reuse ;  /* 0x000000011212b824 */ /* 0x100fe200078e0a09 */
[----:B------:R-:W-:Y:S01]  /*11a0*/  ISETP.GE.AND P3, PT, R15, RZ, PT ;  /* 0x000000ff0f00720c */ /* 0x000fe20003f66270 */
[----:B------:R-:W-:Y:S01]  /*11b0*/  @!P1 IMAD.IADD R16, R16, 0x1, -R9 ;  /* 0x0000000110109824 */ /* 0x000fe200078e0a09 */
[----:B------:R-:W-:Y:S01]  /*11c0*/  ISETP.GT.U32.AND P1, PT, R9, R11, PT ;  /* 0x0000000b0900720c */ /* 0x000fe20003f24070 */
[----:B------:R-:W-:Y:S01]  /*11d0*/  IMAD.MOV.U32 R13, RZ, RZ, R3 ;  /* 0x000000ffff0d7224 */ /* 0x000fe200078e0003 */
[----:B------:R1:W-:Y:S01]  /*11e0*/  STL [R1+0x18], R0 ;  /* 0x0000180001007387 */ /* 0x0003e20000100800 */
[--C-:B------:R-:W-:Y:S01]  /*11f0*/  @!P4 IMAD.IADD R6, R6, 0x1, -R9.reuse ;  /* 0x000000010606c824 */ /* 0x100fe200078e0a09 */
[----:B------:R-:W-:Y:S01]  /*1200*/  ISETP.GE.AND P4, PT, R19, RZ, PT ;  /* 0x000000ff1300720c */ /* 0x000fe20003f86270 */
[----:B------:R-:W-:Y:S01]  /*1210*/  IMAD.MOV.U32 R10, RZ, RZ, R4 ;  /* 0x000000ffff0a7224 */ /* 0x000fe200078e0004 */
[----:B------:R-:W-:Y:S01]  /*1220*/  IADD3 R4, R195, 0x10, RZ ;  /* 0x00000010c3047810 */ /* 0x000fe20007ffe0ff */
[----:B------:R-:W-:Y:S01]  /*1230*/  @!P6 IMAD.IADD R12, R12, 0x1, -R9 ;  /* 0x000000010c0ce824 */ /* 0x000fe200078e0a09 */
[----:B------:R-:W-:Y:S01]  /*1240*/  ISETP.GT.U32.AND P6, PT, R9, R6, PT ;  /* 0x000000060900720c */ /* 0x000fe20003fc4070 */
[----:B------:R-:W-:Y:S01]  /*1250*/  IMAD.MOV.U32 R2, RZ, RZ, R16 ;  /* 0x000000ffff027224 */ /* 0x000fe200078e0010 */
[----:B------:R-:W-:Y:S01]  /*1260*/  IABS R16, R4 ;  /* 0x0000000400107213 */ /* 0x000fe20000000000 */
[----:B------:R-:W-:Y:S01]  /*1270*/  IMAD.HI.U32 R3, R8, R13, RZ ;  /* 0x0000000d08037227 */ /* 0x000fe200078e00ff */
[----:B------:R-:W-:-:S02]  /*1280*/  IADD3 R75, R195, 0x48, RZ ;  /* 0x00000048c34b7810 */ /* 0x000fc40007ffe0ff */
[----:B------:R-:W-:Y:S01]  /*1290*/  IADD3 R87, R195, 0x4f, RZ ;  /* 0x0000004fc3577810 */ /* 0x000fe20007ffe0ff */
[----:B------:R-:W-:Y:S01]  /*12a0*/  @!P0 IMAD.IADD R22, R22, 0x1, -R9 ;  /* 0x0000000116168824 */ /* 0x000fe200078e0a09 */
[----:B------:R-:W-:Y:S01]  /*12b0*/  ISETP.GE.AND P0, PT, R17, RZ, PT ;  /* 0x000000ff1100720c */ /* 0x000fe20003f06270 */
[----:B------:R-:W-:Y:S01]  /*12c0*/  @!P5 IMAD.MOV R10, RZ, RZ, -R10 ;  /* 0x000000ffff0ad224 */ /* 0x000fe200078e0a0a */
[----:B------:R-:W-:Y:S01]  /*12d0*/  ISETP.GT.U32.AND P5, PT, R9, R12, PT ;  /* 0x0000000c0900720c */ /* 0x000fe20003fa4070 */
[----:B------:R-:W-:Y:S01]  /*12e0*/  @!P3 IMAD.MOV R2, RZ, RZ, -R2 ;  /* 0x000000ffff02b224 */ /* 0x000fe200078e0a02 */
[----:B------:R-:W-:Y:S01]  /*12f0*/  IABS R72, R75 ;  /* 0x0000004b00487213 */ /* 0x000fe20000000000 */
[----:B------:R-:W-:Y:S01]  /*1300*/  IMAD.MOV R14, RZ, RZ, -R3 ;  /* 0x000000ffff0e7224 */ /* 0x000fe200078e0a03 */
[----:B------:R-:W-:Y:S01]  /*1310*/  IABS R3, R5 ;  /* 0x0000000500037213 */ /* 0x000fe20000000000 */
[----:B------:R-:W-:Y:S01]  /*1320*/  STL [R1+0x14], R10 ;  /* 0x0000140a01007387 */ /* 0x000fe20000100800 */
[----:B------:R-:W-:Y:S01]  /*1330*/  @!P1 IMAD.IADD R11, R11, 0x1, -R9 ;  /* 0x000000010b0b9824 */ /* 0x000fe200078e0a09 */
[----:B------:R-:W-:Y:S01]  /*1340*/  ISETP.GE.AND P1, PT, R21, RZ, PT ;  /* 0x000000ff1500720c */ /* 0x000fe20003f26270 */
[C---:B------:R-:W-:Y:S01]  /*1350*/  IMAD R13, R9.reuse, R14, R13 ;  /* 0x0000000e090d7224 */ /* 0x040fe200078e020d */
[----:B------:R2:W-:Y:S01]  /*1360*/  STL [R1+0x10], R2 ;  /* 0x0000100201007387 */ /* 0x0005e20000100800 */
[----:B------:R-:W-:Y:S01]  /*1370*/  IMAD.MOV.U32 R14, RZ, RZ, R3 ;  /* 0x000000ffff0e7224 */ /* 0x000fe200078e0003 */
[----:B------:R-:W-:Y:S01]  /*1380*/  ISETP.GT.U32.AND P3, PT, R9, R11, PT ;  /* 0x0000000b0900720c */ /* 0x000fe20003f64070 */
[----:B-1----:R-:W-:Y:S01]  /*1390*/  IMAD.MOV.U32 R0, RZ, RZ, R18 ;  /* 0x000000ffff007224 */ /* 0x002fe200078e0012 */
[----:B------:R-:W-:Y:S01]  /*13a0*/  IABS R21, R27 ;  /* 0x0000001b00157213 */ /* 0x000fe20000000000 */
[----:B------:R-:W-:Y:S01]  /*13b0*/  @!P6 IMAD.IADD R6, R6, 0x1, -R9 ;  /* 0x000000010606e824 */ /* 0x000fe200078e0a09 */
[----:B------:R-:W-:Y:S01]  /*13c0*/  ISETP.GE.AND P6, PT, R26, RZ, PT ;  /* 0x000000ff1a00720c */ /* 0x000fe20003fc6270 */
[----:B------:R-:W-:Y:S01]  /*13d0*/  IMAD.HI.U32 R3, R8, R14, RZ ;  /* 0x0000000e08037227 */ /* 0x000fe200078e00ff */
[----:B------:R-:W-:-:S02]  /*13e0*/  IADD3 R26, R195, 0x13, RZ ;  /* 0x00000013c31a7810 */ /* 0x000fc40007ffe0ff */
[----:B------:R-:W-:Y:S01]  /*13f0*/  IADD3 R89, R195, 0x51, RZ ;  /* 0x00000051c3597810 */ /* 0x000fe20007ffe0ff */
[----:B--2---:R-:W-:Y:S01]  /*1400*/  IMAD.MOV.U32 R2, RZ, RZ, R20 ;  /* 0x000000ffff027224 */ /* 0x004fe200078e0014 */
[----:B------:R-:W-:Y:S01]  /*1410*/  IABS R19, R26 ;  /* 0x0000001a00137213 */ /* 0x000fe20000000000 */
[----:B------:R-:W-:Y:S01]  /*1420*/  @!P0 IMAD.MOV R0, RZ, RZ, -R0 ;  /* 0x000000ffff008224 */ /* 0x000fe200078e0a00 */
[----:B------:R-:W-:Y:S01]  /*1430*/  ISETP.GE.AND P0, PT, R23, RZ, PT ;  /* 0x000000ff1700720c */ /* 0x000fe20003f06270 */
[----:B------:R-:W-:Y:S01]  /*1440*/  @!P4 IMAD.MOV R2, RZ, RZ, -R2 ;  /* 0x000000ffff02c224 */ /* 0x000fe200078e0a02 */
[----:B------:R-:W-:Y:S01]  /*1450*/  ISETP.GT.U32.AND P4, PT, R9, R13, PT ;  /* 0x0000000d0900720c */ /* 0x000fe20003f84070 */
[----:B------:R-:W-:Y:S01]  /*1460*/  IMAD.MOV R3, RZ, RZ, -R3 ;  /* 0x000000ffff037224 */ /* 0x000fe200078e0a03 */
[----:B------:R1:W-:Y:S01]  /*1470*/  STL [R1+0xc], R0 ;  /* 0x00000c0001007387 */ /* 0x0003e20000100800 */
[--C-:B------:R-:W-:Y:S01]  /*1480*/  @!P5 IMAD.IADD R12, R12, 0x1, -R9.reuse ;  /* 0x000000010c0cd824 */ /* 0x100fe200078e0a09 */
[----:B------:R-:W-:Y:S01]  /*1490*/  ISETP.GE.AND P5, PT, R5, RZ, PT ;  /* 0x000000ff0500720c */ /* 0x000fe20003fa6270 */
[----:B------:R-:W-:Y:S01]  /*14a0*/  IMAD R14, R9, R3, R14 ;  /* 0x00000003090e7224 */ /* 0x000fe200078e020e */
[----:B------:R-:W-:Y:S01]  /*14b0*/  IADD3 R3, R195, 0xf, RZ ;  /* 0x0000000fc3037810 */ /* 0x000fe20007ffe0ff */
[----:B------:R-:W-:Y:S01]  /*14c0*/  @!P6 IMAD.MOV R12, RZ, RZ, -R12 ;  /* 0x000000ffff0ce224 */ /* 0x000fe200078e0a0c */
[----:B------:R2:W-:Y:S01]  /*14d0*/  STL [R1+0x8], R2 ;  /* 0x0000080201007387 */ /* 0x0005e20000100800 */
[--C-:B------:R-:W-:Y:S01]  /*14e0*/  @!P3 IMAD.IADD R11, R11, 0x1, -R9.reuse ;  /* 0x000000010b0bb824 */ /* 0x100fe200078e0a09 */
[----:B------:R-:W-:Y:S01]  /*14f0*/  ISETP.GT.U32.AND P6, PT, R9, R14, PT ;  /* 0x0000000e0900720c */ /* 0x000fe20003fc4070 */
[----:B-1----:R-:W-:Y:S01]  /*1500*/  IMAD.MOV.U32 R0, RZ, RZ, R22 ;  /* 0x000000ffff007224 */ /* 0x002fe200078e0016 */
[----:B------:R-:W-:Y:S01]  /*1510*/  IABS R15, R3 ;  /* 0x00000003000f7213 */ /* 0x000fe20000000000 */
[----:B------:R-:W-:Y:S01]  /*1520*/  @!P4 IMAD.IADD R13, R13, 0x1, -R9 ;  /* 0x000000010d0dc824 */ /* 0x000fe200078e0a09 */
[----:B------:R-:W-:Y:S01]  /*1530*/  ISETP.GE.AND P3, PT, R7, RZ, PT ;  /* 0x000000ff0700720c */ /* 0x000fe20003f66270 */
[----:B------:R-:W-:Y:S01]  /*1540*/  @!P1 IMAD.MOV R0, RZ, RZ, -R0 ;  /* 0x000000ffff009224 */ /* 0x000fe200078e0a00 */
[----:B------:R-:W-:Y:S01]  /*1550*/  ISETP.GE.AND P1, PT, R25, RZ, PT ;  /* 0x000000ff1900720c */ /* 0x000fe20003f26270 */
[----:B--2---:R-:W-:Y:S01]  /*1560*/  IMAD.MOV.U32 R2, RZ, RZ, R6 ;  /* 0x000000ffff027224 */ /* 0x004fe200078e0006 */
[----:B------:R-:W-:Y:S01]  /*1570*/  ISETP.GT.U32.AND P4, PT, R9, R13, PT ;  /* 0x0000000d0900720c */ /* 0x000fe20003f84070 */
[C---:B------:R-:W-:Y:S01]  /*1580*/  IMAD.HI.U32 R6, R8.reuse, R19, RZ ;  /* 0x0000001308067227 */ /* 0x040fe200078e00ff */
[C---:B------:R-:W-:Y:S01]  /*1590*/  IADD3 R5, R195.reuse, 0x11, RZ ;  /* 0x00000011c3057810 */ /* 0x040fe20007ffe0ff */
[----:B------:R-:W-:Y:S01]  /*15a0*/  STL [R1+0x4], R0 ;  /* 0x0000040001007387 */ /* 0x000fe20000100800 */
[----:B------:R-:W-:Y:S01]  /*15b0*/  IADD3 R7, R195, 0x12, RZ ;  /* 0x00000012c3077810 */ /* 0x000fe20007ffe0ff */
[----:B------:R-:W-:Y:S01]  /*15c0*/  @!P0 IMAD.MOV R2, RZ, RZ, -R2 ;  /* 0x000000ffff028224 */ /* 0x000fe200078e0a02 */
[----:B------:R-:W-:Y:S01]  /*15d0*/  ISETP.GE.AND P0, PT, R3, RZ, PT ;  /* 0x000000ff0300720c */ /* 0x000fe20003f06270 */
[----:B------:R-:W-:Y:S01]  /*15e0*/  IMAD.HI.U32 R3, R8, R15, RZ ;  /* 0x0000000f08037227 */ /* 0x000fe200078e00ff */
[----:B------:R-:W-:-:S02]  /*15f0*/  IABS R17, R5 ;  /* 0x0000000500117213 */ /* 0x000fc40000000000 */
[----:B------:R-:W-:Y:S01]  /*1600*/  IABS R18, R7 ;  /* 0x0000000700127213 */ /* 0x000fe20000000000 */
[----:B------:R-:W-:Y:S01]  /*1610*/  @!P1 IMAD.MOV R11, RZ, RZ, -R11 ;  /* 0x000000ffff0b9224 */ /* 0x000fe200078e0a0b */
[----:B------:R-:W-:Y:S01]  /*1620*/  ISETP.GE.AND P1, PT, R4, RZ, PT ;  /* 0x000000ff0400720c */ /* 0x000fe20003f26270 */
[----:B------:R-:W-:Y:S01]  /*1630*/  @!P6 IMAD.IADD R14, R14, 0x1, -R9 ;  /* 0x000000010e0ee824 */ /* 0x000fe200078e0a09 */
[----:B------:R-:W-:Y:S01]  /*1640*/  IABS R22, R28 ;  /* 0x0000001c00167213 */ /* 0x000fe20000000000 */
[----:B------:R-:W-:Y:S01]  /*1650*/  IMAD.MOV R4, RZ, RZ, -R3 ;  /* 0x000000ffff047224 */ /* 0x000fe200078e0a03 */
[----:B------:R-:W-:Y:S01]  /*1660*/  IABS R23, R29 ;  /* 0x0000001d00177213 */ /* 0x000fe20000000000 */
[----:B------:R-:W-:Y:S01]  /*1670*/  @!P4 IMAD.IADD R13, R13, 0x1, -R9 ;  /* 0x000000010d0dc824 */ /* 0x000fe200078e0a09 */
[C---:B------:R-:W-:Y:S01]  /*1680*/  ISETP.GT.U32.AND P6, PT, R9.reuse, R14, PT ;  /* 0x0000000e0900720c */ /* 0x040fe20003fc4070 */
[----:B------:R-:W-:Y:S01]  /*1690*/  IMAD R15, R9, R4, R15 ;  /* 0x00000004090f7224 */ /* 0x000fe200078e020f */
[----:B------:R-:W-:Y:S01]  /*16a0*/  ISETP.GE.AND P4, PT, R5, RZ, PT ;  /* 0x000000ff0500720c */ /* 0x000fe20003f86270 */
[C---:B------:R-:W-:Y:S01]  /*16b0*/  IMAD.HI.U32 R3, R8.reuse, R16, RZ ;  /* 0x0000001008037227 */ /* 0x040fe200078e00ff */
[----:B------:R-:W-:Y:S01]  /*16c0*/  IADD3 R90, R195, 0x52, RZ ;  /* 0x00000052c35a7810 */ /* 0x000fe20007ffe0ff */
[----:B------:R1:W-:Y:S01]  /*16d0*/  STL [R1+0xecc], R2 ;  /* 0x000ecc0201007387 */ /* 0x0003e20000100800 */
[----:B------:R-:W-:Y:S01]  /*16e0*/  IABS R79, R87 ;  /* 0x00000057004f7213 */ /* 0x000fe20000000000 */
[----:B------:R-:W-:Y:S01]  /*16f0*/  @!P3 IMAD.MOV R13, RZ, RZ, -R13 ;  /* 0x000000ffff0db224 */ /* 0x000fe200078e0a0d */
[----:B------:R-:W-:Y:S01]  /*1700*/  ISETP.GT.U32.AND P3, PT, R9, R15, PT ;  /* 0x0000000f0900720c */ /* 0x000fe20003f64070 */
[----:B------:R-:W-:Y:S01]  /*1710*/  IMAD.MOV R3, RZ, RZ, -R3 ;  /* 0x000000ffff037224 */ /* 0x000fe200078e0a03 */
[----:B------:R-:W-:Y:S01]  /*1720*/  IABS R81, R89 ;  /* 0x0000005900517213 */ /* 0x000fe20000000000 */
[----:B------:R-:W-:Y:S01]  /*1730*/  IMAD.HI.U32 R4, R8, R17, RZ ;  /* 0x0000001108047227 */ /* 0x000fe200078e00ff */
[----:B------:R-:W-:Y:S01]  /*1740*/  IABS R83, R90 ;  /* 0x0000005a00537213 */ /* 0x000fe20000000000 */
[----:B------:R-:W-:Y:S01]  /*1750*/  STL [R1+0xed0], R11 ;  /* 0x000ed00b01007387 */ /* 0x000fe20000100800 */
[----:B------:R-:W-:Y:S01]  /*1760*/  IADD3 R88, R195, 0x50, RZ ;  /* 0x00000050c3587810 */ /* 0x000fe20007ffe0ff */
[----:B------:R-:W-:Y:S01]  /*1770*/  IMAD R16, R9, R3, R16 ;  /* 0x0000000309107224 */ /* 0x000fe200078e0210 */
[C---:B------:R-:W-:Y:S01]  /*1780*/  IADD3 R91, R195.reuse, 0x55, RZ ;  /* 0x00000055c35b7810 */ /* 0x040fe20007ffe0ff */
[----:B------:R-:W-:Y:S01]  /*1790*/  IMAD.MOV R4, RZ, RZ, -R4 ;  /* 0x000000ffff047224 */ /* 0x000fe200078e0a04 */
[----:B------:R-:W-:Y:S01]  /*17a0*/  IADD3 R92, R195, 0x56, RZ ;  /* 0x00000056c35c7810 */ /* 0x000fe20007ffe0ff */
[----:B------:R-:W-:Y:S01]  /*17b0*/  @!P6 IMAD.IADD R14, R14, 0x1, -R9 ;  /* 0x000000010e0ee824 */ /* 0x000fe200078e0a09 */
[C---:B------:R-:W-:Y:S01]  /*17c0*/  ISETP.GT.U32.AND P6, PT, R9.reuse, R16, PT ;  /* 0x000000100900720c */ /* 0x040fe20003fc4070 */
[----:B------:R-:W-:Y:S01]  /*17d0*/  IMAD R17, R9, R4, R17 ;  /* 0x0000000409117224 */ /* 0x000fe200078e0211 */
[----:B------:R-:W-:Y:S01]  /*17e0*/  IABS R85, R91 ;  /* 0x0000005b00557213 */ /* 0x000fe20000000000 */
[----:B------:R-:W-:Y:S01]  /*17f0*/  @!P3 IMAD.IADD R15, R15, 0x1, -R9 ;  /* 0x000000010f0fb824 */ /* 0x000fe200078e0a09 */
[----:B------:R-:W-:Y:S01]  /*1800*/  IABS R86, R92 ;  /* 0x0000005c00567213 */ /* 0x000fe20000000000 */
[----:B------:R-:W-:Y:S01]  /*1810*/  IMAD.MOV R6, RZ, RZ, -R6 ;  /* 0x000000ffff067224 */ /* 0x000fe200078e0a06 */
[----:B------:R-:W-:Y:S01]  /*1820*/  ISETP.GT.U32.AND P3, PT, R9, R17, PT ;  /* 0x000000110900720c */ /* 0x000fe20003f64070 */
[----:B------:R-:W-:Y:S01]  /*1830*/  IMAD.HI.U32 R5, R8, R18, RZ ;  /* 0x0000001208057227 */ /* 0x000fe200078e00ff */
[C---:B------:R-:W-:Y:S01]  /*1840*/  IADD3 R99, R195.reuse, 0x5b, RZ ;  /* 0x0000005bc3637810 */ /* 0x040fe20007ffe0ff */
[----:B------:R-:W-:Y:S01]  /*1850*/  STL [R1+0xed4], R12 ;  /* 0x000ed40c01007387 */ /* 0x000fe20000100800 */
[----:B------:R-:W-:Y:S01]  /*1860*/  IADD3 R100, R195, 0x5c, RZ ;  /* 0x0000005cc3647810 */ /* 0x000fe20007ffe0ff */
[----:B------:R-:W-:Y:S01]  /*1870*/  IMAD R19, R9, R6, R19 ;  /* 0x0000000609137224 */ /* 0x000fe200078e0213 */
[----:B------:R-:W-:Y:S01]  /*1880*/  IADD3 R6, R195, 0x14, RZ ;  /* 0x00000014c3067810 */ /* 0x000fe20007ffe0ff */
[----:B------:R-:W-:Y:S01]  /*1890*/  @!P6 IMAD.IADD R16, R16, 0x1, -R9 ;  /* 0x000000011010e824 */ /* 0x000fe200078e0a09 */
[----:B------:R-:W-:Y:S01]  /*18a0*/  ISETP.GT.U32.AND P6, PT, R9, R15, PT ;  /* 0x0000000f0900720c */ /* 0x000fe20003fc4070 */
[----:B------:R-:W-:Y:S01]  /*18b0*/  IMAD.MOV R5, RZ, RZ, -R5 ;  /* 0x000000ffff057224 */ /* 0x000fe200078e0a05 */
[----:B------:R-:W-:Y:S01]  /*18c0*/  IABS R20, R6 ;  /* 0x0000000600147213 */ /* 0x000fe20000000000 */
[C---:B------:R-:W-:Y:S01]  /*18d0*/  IMAD.HI.U32 R4, R8.reuse, R21, RZ ;  /* 0x0000001508047227 */ /* 0x040fe200078e00ff */
[----:B------:R-:W-:Y:S01]  /*18e0*/  IABS R93, R100 ;  /* 0x00000064005d7213 */ /* 0x000fe20000000000 */
[----:B------:R-:W-:Y:S01]  /*18f0*/  STL [R1+0xed8], R13 ;  /* 0x000ed80d01007387 */ /* 0x000fe20000100800 */
[----:B------:R-:W-:Y:S01]  /*1900*/  IADD3 R101, R195, 0x5e, RZ ;  /* 0x0000005ec3657810 */ /* 0x000fe20007ffe0ff */
[----:B------:R-:W-:Y:S01]  /*1910*/  @!P3 IMAD.IADD R17, R17, 0x1, -R9 ;  /* 0x000000011111b824 */ /* 0x000fe200078e0a09 */
[----:B------:R-:W-:Y:S01]  /*1920*/  IADD3 R102, R195, 0x5f, RZ ;  /* 0x0000005fc3667810 */ /* 0x000fe20007ffe0ff */
[C---:B------:R-:W-:Y:S01]  /*1930*/  IMAD R18, R9.reuse, R5, R18 ;  /* 0x0000000509127224 */ /* 0x040fe200078e0212 */
[----:B------:R-:W-:Y:S01]  /*1940*/  IABS R94, R101 ;  /* 0x00000065005e7213 */ /* 0x000fe20000000000 */
[----:B------:R-:W-:Y:S01]  /*1950*/  IMAD.HI.U32 R3, R8, R20, RZ ;  /* 0x0000001408037227 */ /* 0x000fe200078e00ff */
[----:B------:R-:W-:-:S02]  /*1960*/  ISETP.GT.U32.AND P3, PT, R9, R17, PT ;  /* 0x000000110900720c */ /* 0x000fc40003f64070 */
[----:B------:R-:W-:Y:S01]  /*1970*/  IABS R95, R102 ;  /* 0x00000066005f7213 */ /* 0x000fe20000000000 */
[----:B------:R-:W-:Y:S01]  /*1980*/  @!P6 IMAD.IADD R15, R15, 0x1, -R9 ;  /* 0x000000010f0fe824 */ /* 0x000fe200078e0a09 */
[----:B------:R-:W-:Y:S01]  /*1990*/  ISETP.GT.U32.AND P6, PT, R9, R18, PT ;  /* 0x000000120900720c */ /* 0x000fe20003fc4070 */
[----:B------:R-:W-:Y:S01]  /*19a0*/  IMAD.MOV R3, RZ, RZ, -R3 ;  /* 0x000000ffff037224 */ /* 0x000fe200078e0a03 */
[----:B------:R-:W-:Y:S01]  /*19b0*/  IADD3 R103, R195, 0x60, RZ ;  /* 0x00000060c3677810 */ /* 0x000fe20007ffe0ff */
[----:B------:R-:W-:Y:S01]  /*19c0*/  @!P5 IMAD.MOV R14, RZ, RZ, -R14 ;  /* 0x000000ffff0ed224 */ /* 0x000fe200078e0a0e */
[C---:B------:R-:W-:Y:S01]  /*19d0*/  ISETP.GT.U32.AND P5, PT, R9.reuse, R16, PT ;  /* 0x000000100900720c */ /* 0x040fe20003fa4070 */
[----:B------:R-:W-:Y:S01]  /*19e0*/  IMAD R20, R9, R3, R20 ;  /* 0x0000000309147224 */ /* 0x000fe200078e0214 */
[----:B------:R-:W-:Y:S01]  /*19f0*/  IADD3 R104, R195, 0x61, RZ ;  /* 0x00000061c3687810 */ /* 0x000fe20007ffe0ff */
[----:B------:R-:W-:Y:S01]  /*1a00*/  IMAD.MOV R4, RZ, RZ, -R4 ;  /* 0x000000ffff047224 */ /* 0x000fe200078e0a04 */
[----:B------:R-:W-:Y:S01]  /*1a10*/  IABS R96, R103 ;  /* 0x0000006700607213 */ /* 0x000fe20000000000 */
[----:B------:R-:W-:Y:S01]  /*1a20*/  @!P3 IMAD.IADD R17, R17, 0x1, -R9 ;  /* 0x000000011111b824 */ /* 0x000fe200078e0a09 */
[C---:B------:R-:W-:Y:S01]  /*1a30*/  ISETP.GT.U32.AND P3, PT, R9.reuse, R20, PT ;  /* 0x000000140900720c */ /* 0x040fe20003f64070 */
[----:B------:R-:W-:Y:S01]  /*1a40*/  IMAD R21, R9, R4, R21 ;  /* 0x0000000409157224 */ /* 0x000fe200078e0215 */
[----:B------:R-:W-:Y:S01]  /*1a50*/  IABS R97, R104 ;  /* 0x0000006800617213 */ /* 0x000fe20000000000 */
[--C-:B------:R-:W-:Y:S01]  /*1a60*/  @!P6 IMAD.IADD R18, R18, 0x1, -R9.reuse ;  /* 0x000000011212e824 */ /* 0x100fe200078e0a09 */
[----:B------:R-:W-:Y:S01]  /*1a70*/  IADD3 R111, R195, 0x6b, RZ ;  /* 0x0000006bc36f7810 */ /* 0x000fe20007ffe0ff */
[----:B------:R-:W-:Y:S01]  /*1a80*/  IMAD.HI.U32 R3, R8, R22, RZ ;  /* 0x0000001608037227 */ /* 0x000fe200078e00ff */
[----:B------:R-:W-:Y:S01]  /*1a90*/  ISETP.GT.U32.AND P6, PT, R9, R21, PT ;  /* 0x000000150900720c */ /* 0x000fe20003fc4070 */
[----:B------:R2:W-:Y:S01]  /*1aa0*/  STL [R1+0xedc], R14 ;  /* 0x000edc0e01007387 */ /* 0x0005e20000100800 */
[----:B------:R-:W-:Y:S01]  /*1ab0*/  IADD3 R110, R195, 0x6a, RZ ;  /* 0x0000006ac36e7810 */ /* 0x000fe20007ffe0ff */
[----:B------:R-:W-:Y:S01]  /*1ac0*/  @!P5 IMAD.IADD R16, R16, 0x1, -R9 ;  /* 0x000000011010d824 */ /* 0x000fe200078e0a09 */
[----:B------:R-:W-:Y:S01]  /*1ad0*/  ISETP.GT.U32.AND P5, PT, R9, R19, PT ;  /* 0x000000130900720c */ /* 0x000fe20003fa4070 */
[----:B------:R-:W-:Y:S01]  /*1ae0*/  IMAD.MOV R3, RZ, RZ, -R3 ;  /* 0x000000ffff037224 */ /* 0x000fe200078e0a03 */
[----:B------:R-:W-:Y:S01]  /*1af0*/  IADD3 R112, R195, 0x6c, RZ ;  /* 0x0000006cc3707810 */ /* 0x000fe20007ffe0ff */
[----:B------:R-:W-:Y:S01]  /*1b00*/  @!P3 IMAD.IADD R20, R20, 0x1, -R9 ;  /* 0x000000011414b824 */ /* 0x000fe200078e0a09 */
[C---:B------:R-:W-:Y:S01]  /*1b10*/  ISETP.GT.U32.AND P3, PT, R9.reuse, R18, PT ;  /* 0x000000120900720c */ /* 0x040fe20003f64070 */
[----:B------:R-:W-:Y:S01]  /*1b20*/  IMAD R22, R9, R3, R22 ;  /* 0x0000000309167224 */ /* 0x000fe200078e0216 */
[----:B------:R-:W-:Y:S01]  /*1b30*/  IABS R107, R111 ;  /* 0x0000006f006b7213 */ /* 0x000fe20000000000 */
[----:B------:R-:W-:Y:S01]  /*1b40*/  IMAD.HI.U32 R4, R8, R23, RZ ;  /* 0x0000001708047227 */ /* 0x000fe200078e00ff */
[----:B------:R-:W-:-:S02]  /*1b50*/  IABS R106, R110 ;  /* 0x0000006e006a7213 */ /* 0x000fc40000000000 */
[----:B------:R-:W-:Y:S01]  /*1b60*/  IABS R108, R112 ;  /* 0x00000070006c7213 */ /* 0x000fe20000000000 */
[----:B------:R-:W-:Y:S01]  /*1b70*/  IMAD.HI.U32 R5, R8, R24, RZ ;  /* 0x0000001808057227 */ /* 0x000fe200078e00ff */
[C---:B------:R-:W-:Y:S02]  /*1b80*/  IADD3 R116, R195.reuse, 0x70, RZ ;  /* 0x00000070c3747810 */ /* 0x040fe40007ffe0ff */
[----:B------:R-:W-:Y:S01]  /*1b90*/  IADD3 R118, R195, 0x71, RZ ;  /* 0x00000071c3767810 */ /* 0x000fe20007ffe0ff */
[----:B------:R-:W-:Y:S01]  /*1ba0*/  @!P6 IMAD.IADD R21, R21, 0x1, -R9 ;  /* 0x000000011515e824 */ /* 0x000fe200078e0a09 */
[C---:B------:R-:W-:Y:S01]  /*1bb0*/  ISETP.GT.U32.AND P6, PT, R9.reuse, R20, PT ;  /* 0x000000140900720c */ /* 0x040fe20003fc4070 */
[----:B------:R-:W-:Y:S01]  /*1bc0*/  @!P4 IMAD.MOV R17, RZ, RZ, -R17 ;  /* 0x000000ffff11c224 */ /* 0x000fe200078e0a11 */
[----:B------:R-:W-:Y:S01]  /*1bd0*/  ISETP.GT.U32.AND P4, PT, R9, R22, PT ;  /* 0x000000160900720c */ /* 0x000fe20003f84070 */
[----:B------:R-:W-:Y:S01]  /*1be0*/  IMAD.MOV R4, RZ, RZ, -R4 ;  /* 0x000000ffff047224 */ /* 0x000fe200078e0a04 */
[----:B------:R-:W-:Y:S01]  /*1bf0*/  IABS R113, R118 ;  /* 0x0000007600717213 */ /* 0x000fe20000000000 */
[----:B------:R-:W-:Y:S01]  /*1c00*/  IMAD.MOV R5, RZ, RZ, -R5 ;  /* 0x000000ffff057224 */ /* 0x000fe200078e0a05 */
[----:B------:R-:W-:Y:S01]  /*1c10*/  IADD3 R119, R195, 0x75, RZ ;  /* 0x00000075c3777810 */ /* 0x000fe20007ffe0ff */
[----:B------:R-:W-:Y:S01]  /*1c20*/  @!P5 IMAD.IADD R19, R19, 0x1, -R9 ;  /* 0x000000011313d824 */ /* 0x000fe200078e0a09 */
[----:B------:R-:W-:Y:S01]  /*1c30*/  ISETP.GE.AND P5, PT, R7, RZ, PT ;  /* 0x000000ff0700720c */ /* 0x000fe20003fa6270 */
[----:B------:R-:W-:Y:S01]  /*1c40*/  IMAD R23, R9, R4, R23 ;  /* 0x0000000409177224 */ /* 0x000fe200078e0217 */
[----:B------:R-:W-:Y:S01]  /*1c50*/  IADD3 R7, R195, 0x1a, RZ ;  /* 0x0000001ac3077810 */ /* 0x000fe20007ffe0ff */
[----:B------:R-:W-:Y:S01]  /*1c60*/  IMAD R24, R9, R5, R24 ;  /* 0x0000000509187224 */ /* 0x000fe200078e0218 */
[----:B------:R-:W-:Y:S01]  /*1c70*/  IADD3 R5, R195, 0x19, RZ ;  /* 0x00000019c3057810 */ /* 0x000fe20007ffe0ff */
[----:B------:R-:W-:Y:S01]  /*1c80*/  @!P0 IMAD.MOV R15, RZ, RZ, -R15 ;  /* 0x000000ffff0f8224 */ /* 0x000fe200078e0a0f */
[C---:B------:R-:W-:Y:S01]  /*1c90*/  ISETP.GT.U32.AND P0, PT, R9.reuse, R19, PT ;  /* 0x000000130900720c */ /* 0x040fe20003f04070 */
[--C-:B------:R-:W-:Y:S01]  /*1ca0*/  @!P3 IMAD.IADD R18, R18, 0x1, -R9.reuse ;  /* 0x000000011212b824 */ /* 0x100fe200078e0a09 */
[C---:B------:R-:W-:Y:S01]  /*1cb0*/  ISETP.GT.U32.AND P3, PT, R9.reuse, R23, PT ;  /* 0x000000170900720c */ /* 0x040fe20003f64070 */
[----:B------:R-:W-:Y:S01]  /*1cc0*/  @!P1 IMAD.MOV R16, RZ, RZ, -R16 ;  /* 0x000000ffff109224 */ /* 0x000fe200078e0a10 */
[----:B------:R-:W-:Y:S01]  /*1cd0*/  IABS R25, R5 ;  /* 0x0000000500197213 */ /* 0x000fe20000000000 */
[--C-:B------:R-:W-:Y:S01]  /*1ce0*/  @!P6 IMAD.IADD R20, R20, 0x1, -R9.reuse ;  /* 0x000000011414e824 */ /* 0x100fe200078e0a09 */
[C---:B------:R-:W-:Y:S01]  /*1cf0*/  ISETP.GT.U32.AND P1, PT, R9.reuse, R21, PT ;  /* 0x000000150900720c */ /* 0x040fe20003f24070 */
[----:B------:R-:W-:Y:S01]  /*1d00*/  @!P4 IMAD.IADD R22, R22, 0x1, -R9 ;  /* 0x000000011616c824 */ /* 0x000fe200078e0a09 */
[----:B------:R-:W-:Y:S01]  /*1d10*/  ISETP.GT.U32.AND P6, PT, R9, R24, PT ;  /* 0x000000180900720c */ /* 0x000fe20003fc4070 */
[----:B------:R-:W-:Y:S01]  /*1d20*/  IMAD.HI.U32 R3, R8, R25, RZ ;  /* 0x0000001908037227 */ /* 0x000fe200078e00ff */
[----:B------:R-:W-:Y:S01]  /*1d30*/  ISETP.GE.AND P4, PT, R27, RZ, PT ;  /* 0x000000ff1b00720c */ /* 0x000fe20003f86270 */
[----:B------:R-:W-:Y:S01]  /*1d40*/  STL [R1+0xee0], R15 ;  /* 0x000ee00f01007387 */ /* 0x000fe20000100800 */
[----:B------:R-:W-:Y:S01]  /*1d50*/  IABS R117, R119 ;  /* 0x0000007700757213 */ /* 0x000fe20000000000 */
[----:B------:R-:W-:Y:S01]  /*1d60*/  IMAD.MOV R4, RZ, RZ, -R3 ;  /* 0x000000ffff047224 */ /* 0x000fe200078e0a03 */
[----:B------:R-:W-:Y:S01]  /*1d70*/  IADD3 R120, R195, 0x76, RZ ;  /* 0x00000076c3787810 */ /* 0x000fe20007ffe0ff */
[--C-:B------:R-:W-:Y:S01]  /*1d80*/  @!P0 IMAD.IADD R19, R19, 0x1, -R9.reuse ;  /* 0x0000000113138824 */ /* 0x100fe200078e0a09 */
[----:B------:R-:W-:Y:S01]  /*1d90*/  ISETP.GE.AND P0, PT, R26, RZ, PT ;  /* 0x000000ff1a00720c */ /* 0x000fe20003f06270 */
[--C-:B------:R-:W-:Y:S01]  /*1da0*/  @!P3 IMAD.IADD R23, R23, 0x1, -R9.reuse ;  /* 0x000000011717b824 */ /* 0x100fe200078e0a09 */
[----:B------:R-:W-:Y:S01]  /*1db0*/  IABS R26, R7 ;  /* 0x00000007001a7213 */ /* 0x000fe20000000000 */
[----:B------:R-:W-:Y:S01]  /*1dc0*/  @!P1 IMAD.IADD R21, R21, 0x1, -R9 ;  /* 0x0000000115159824 */ /* 0x000fe200078e0a09 */
[----:B------:R-:W-:Y:S01]  /*1dd0*/  ISETP.GE.AND P3, PT, R28, RZ, PT ;  /* 0x000000ff1c00720c */ /* 0x000fe20003f66270 */
[C---:B------:R-:W-:Y:S01]  /*1de0*/  IMAD R25, R9.reuse, R4, R25 ;  /* 0x0000000409197224 */ /* 0x040fe200078e0219 */
[----:B------:R-:W-:Y:S01]  /*1df0*/  ISETP.GE.AND P1, PT, R6, RZ, PT ;  /* 0x000000ff0600720c */ /* 0x000fe20003f26270 */
[----:B------:R-:W-:Y:S01]  /*1e00*/  @!P5 IMAD.MOV R18, RZ, RZ, -R18 ;  /* 0x000000ffff12d224 */ /* 0x000fe200078e0a12 */
[C---:B------:R-:W-:Y:S01]  /*1e10*/  ISETP.GT.U32.AND P5, PT, R9.reuse, R23, PT ;  /* 0x000000170900720c */ /* 0x040fe20003fa4070 */
[----:B------:R-:W-:Y:S01]  /*1e20*/  @!P6 IMAD.IADD R24, R24, 0x1, -R9 ;  /* 0x000000011818e824 */ /* 0x000fe200078e0a09 */
[C---:B------:R-:W-:Y:S01]  /*1e30*/  ISETP.GT.U32.AND P6, PT, R9.reuse, R22, PT ;  /* 0x000000160900720c */ /* 0x040fe20003fc4070 */
[----:B------:R-:W-:Y:S01]  /*1e40*/  @!P4 IMAD.MOV R21, RZ, RZ, -R21 ;  /* 0x000000ffff15c224 */ /* 0x000fe200078e0a15 */
[----:B------:R-:W-:Y:S01]  /*1e50*/  ISETP.GT.U32.AND P4, PT, R9, R25, PT ;  /* 0x000000190900720c */ /* 0x000fe20003f84070 */
[----:B------:R-:W-:Y:S01]  /*1e60*/  IMAD.HI.U32 R3, R8, R26, RZ ;  /* 0x0000001a08037227 */ /* 0x000fe200078e00ff */
[C---:B------:R-:W-:Y:S01]  /*1e70*/  IADD3 R6, R195.reuse, 0x1b, RZ ;  /* 0x0000001bc3067810 */ /* 0x040fe20007ffe0ff */
[----:B------:R-:W-:Y:S01]  /*1e80*/  STL [R1+0xef0], R16 ;  /* 0x000ef01001007387 */ /* 0x000fe20000100800 */
[----:B------:R-:W-:Y:S01]  /*1e90*/  IADD3 R127, R195, 0x7c, RZ ;  /* 0x0000007cc37f7810 */ /* 0x000fe20007ffe0ff */
[----:B------:R-:W-:Y:S01]  /*1ea0*/  IMAD.MOV R3, RZ, RZ, -R3 ;  /* 0x000000ffff037224 */ /* 0x000fe200078e0a03 */
[----:B------:R-:W-:Y:S01]  /*1eb0*/  IABS R27, R6 ;  /* 0x00000006001b7213 */ /* 0x000fe20000000000 */
[----:B------:R-:W-:Y:S01]  /*1ec0*/  @!P1 IMAD.MOV R20, RZ, RZ, -R20 ;  /* 0x000000ffff149224 */ /* 0x000fe200078e0a14 */
[----:B------:R-:W-:Y:S01]  /*1ed0*/  ISETP.GE.AND P1, PT, R29, RZ, PT ;  /* 0x000000ff1d00720c */ /* 0x000fe20003f26270 */
[----:B------:R-:W-:Y:S01]  /*1ee0*/  IMAD R26, R9, R3, R26 ;  /* 0x00000003091a7224 */ /* 0x000fe200078e021a */
[----:B------:R-:W-:Y:S01]  /*1ef0*/  IADD3 R29, R195, 0x1c, RZ ;  /* 0x0000001cc31d7810 */ /* 0x000fe20007ffe0ff */
[--C-:B------:R-:W-:Y:S01]  /*1f00*/  @!P5 IMAD.IADD R23, R23, 0x1, -R9.reuse ;  /* 0x000000011717d824 */ /* 0x100fe200078e0a09 */
[----:B------:R-:W-:Y:S01]  /*1f10*/  IABS R124, R127 ;  /* 0x0000007f007c7213 */ /* 0x000fe20000000000 */
[--C-:B------:R-:W-:Y:S01]  /*1f20*/  @!P6 IMAD.IADD R22, R22, 0x1, -R9.reuse ;  /* 0x000000011616e824 */ /* 0x100fe200078e0a09 */
[----:B------:R-:W-:Y:S01]  /*1f30*/  ISETP.GT.U32.AND P5, PT, R9, R26, PT ;  /* 0x0000001a0900720c */ /* 0x000fe20003fa4070 */
[----:B------:R-:W-:Y:S01]  /*1f40*/  @!P4 IMAD.IADD R25, R25, 0x1, -R9 ;  /* 0x000000011919c824 */ /* 0x000fe200078e0a09 */
[----:B------:R-:W-:Y:S01]  /*1f50*/  IABS R28, R29 ;  /* 0x0000001d001c7213 */ /* 0x000fe20000000000 */
[----:B------:R-:W-:Y:S01]  /*1f60*/  @!P3 IMAD.MOV R22, RZ, RZ, -R22 ;  /* 0x000000ffff16b224 */ /* 0x000fe200078e0a16 */
[----:B------:R-:W-:Y:S01]  /*1f70*/  ISETP.GE.AND P6, PT, R30, RZ, PT ;  /* 0x000000ff1e00720c */ /* 0x000fe20003fc6270 */
[----:B------:R-:W-:Y:S01]  /*1f80*/  IMAD.HI.U32 R3, R8, R27, RZ ;  /* 0x0000001b08037227 */ /* 0x000fe200078e00ff */
[----:B------:R-:W-:-:S02]  /*1f90*/  ISETP.GT.U32.AND P3, PT, R9, R25, PT ;  /* 0x000000190900720c */ /* 0x000fc40003f64070 */
[----:B------:R-:W-:Y:S01]  /*1fa0*/  ISETP.GE.AND P4, PT, R7, RZ, PT ;  /* 0x000000ff0700720c */ /* 0x000fe20003f86270 */
[----:B------:R-:W-:Y:S01]  /*1fb0*/  IMAD.MOV R4, RZ, RZ, -R3 ;  /* 0x000000ffff047224 */ /* 0x000fe200078e0a03 */
[----:B------:R-:W-:Y:S01]  /*1fc0*/  IADD3 R7, R195, 0x1e, RZ ;  /* 0x0000001ec3077810 */ /* 0x000fe20007ffe0ff */
[----:B------:R-:W-:Y:S01]  /*1fd0*/  @!P0 IMAD.MOV R19, RZ, RZ, -R19 ;  /* 0x000000ffff138224 */ /* 0x000fe200078e0a13 */
[C---:B------:R-:W-:Y:S01]  /*1fe0*/  ISETP.GT.U32.AND P0, PT, R9.reuse, R24, PT ;  /* 0x000000180900720c */ /* 0x040fe20003f04070 */
[----:B------:R-:W-:Y:S01]  /*1ff0*/  @!P5 IMAD.IADD R26, R26, 0x1, -R9 ;  /* 0x000000011a1ad824 */ /* 0x000fe200078e0a09 */
[----:B------:R-:W-:Y:S01]  /*2000*/  IABS R30, R7 ;  /* 0x00000007001e7213 */ /* 0x000fe20000000000 */
[----:B------:R-:W-:Y:S01]  /*2010*/  IMAD R27, R9, R4, R27 ;  /* 0x00000004091b7224 */ /* 0x000fe200078e021b */
[----:B------:R-:W-:Y:S01]  /*2020*/  IADD3 R4, R195, 0x1d, RZ ;  /* 0x0000001dc3047810 */ /* 0x000fe20007ffe0ff */
[----:B------:R-:W-:Y:S01]  /*2030*/  IMAD.HI.U32 R3, R8, R28, RZ ;  /* 0x0000001c08037227 */ /* 0x000fe200078e00ff */
[----:B------:R-:W-:-:S02]  /*2040*/  ISETP.GT.U32.AND P5, PT, R9, R26, PT ;  /* 0x0000001a0900720c */ /* 0x000fc40003fa4070 */
[----:B------:R-:W-:Y:S01]  /*2050*/  IADD3 R128, R195, 0x7d, RZ ;  /* 0x0000007dc3807810 */ /* 0x000fe20007ffe0ff */
[----:B------:R-:W-:Y:S01]  /*2060*/  @!P3 IMAD.IADD R25, R25, 0x1, -R9 ;  /* 0x000000011919b824 */ /* 0x000fe200078e0a09 */
[----:B------:R-:W-:Y:S01]  /*2070*/  ISETP.GT.U32.AND P3, PT, R9, R27, PT ;  /* 0x0000001b0900720c */ /* 0x000fe20003f64070 */
[----:B------:R-:W-:Y:S01]  /*2080*/  IMAD.MOV R3, RZ, RZ, -R3 ;  /* 0x000000ffff037224 */ /* 0x000fe200078e0a03 */
[----:B------:R-:W-:Y:S01]  /*2090*/  IABS R125, R128 ;  /* 0x00000080007d7213 */ /* 0x000fe20000000000 */
[--C-:B------:R-:W-:Y:S01]  /*20a0*/  @!P0 IMAD.IADD R24, R24, 0x1, -R9.reuse ;  /* 0x0000000118188824 */ /* 0x100fe200078e0a09 */
[----:B------:R-:W-:Y:S01]  /*20b0*/  ISETP.GE.AND P0, PT, R5, RZ, PT ;  /* 0x000000ff0500720c */ /* 0x000fe20003f06270 */
[----:B------:R-:W-:Y:S01]  /*20c0*/  IMAD R28, R9, R3, R28 ;  /* 0x00000003091c7224 */ /* 0x000fe200078e021c */
[----:B------:R-:W-:Y:S01]  /*20d0*/  IADD3 R133, R195, 0x81, RZ ;  /* 0x00000081c3857810 */ /* 0x000fe20007ffe0ff */
[----:B------:R-:W-:Y:S01]  /*20e0*/  @!P6 IMAD.MOV R24, RZ, RZ, -R24 ;  /* 0x000000ffff18e224 */ /* 0x000fe200078e0a18 */
[----:B------:R-:W-:Y:S01]  /*20f0*/  ISETP.GE.AND P6, PT, R29, RZ, PT ;  /* 0x000000ff1d00720c */ /* 0x000fe20003fc6270 */
[----:B------:R-:W-:Y:S01]  /*2100*/  @!P5 IMAD.IADD R26, R26, 0x1, -R9 ;  /* 0x000000011a1ad824 */ /* 0x000fe200078e0a09 */
[----:B------:R-:W-:Y:S01]  /*2110*/  IABS R29, R4 ;  /* 0x00000004001d7213 */ /* 0x000fe20000000000 */
[----:B------:R-:W-:Y:S01]  /*2120*/  @!P1 IMAD.MOV R23, RZ, RZ, -R23 ;  /* 0x000000ffff179224 */ /* 0x000fe200078e0a17 */
[----:B------:R-:W-:Y:S01]  /*2130*/  ISETP.GT.U32.AND P5, PT, R9, R28, PT ;  /* 0x0000001c0900720c */ /* 0x000fe20003fa4070 */
[----:B------:R-:W-:Y:S01]  /*2140*/  @!P3 IMAD.IADD R27, R27, 0x1, -R9 ;  /* 0x000000011b1bb824 */ /* 0x000fe200078e0a09 */
[----:B------:R-:W-:Y:S01]  /*2150*/  ISETP.GE.AND P1, PT, R6, RZ, PT ;  /* 0x000000ff0600720c */ /* 0x000fe20003f26270 */
[----:B------:R-:W-:Y:S01]  /*2160*/  IMAD.HI.U32 R3, R8, R29, RZ ;  /* 0x0000001d08037227 */ /* 0x000fe200078e00ff */
[----:B------:R-:W-:-:S02]  /*2170*/  IABS R129, R133 ;  /* 0x0000008500817213 */ /* 0x000fc40000000000 */
[----:B------:R-:W-:Y:S01]  /*2180*/  ISETP.GT.U32.AND P3, PT, R9, R27, PT ;  /* 0x0000001b0900720c */ /* 0x000fe20003f64070 */
[----:B------:R-:W-:Y:S01]  /*2190*/  IMAD.MOV R6, RZ, RZ, -R3 ;  /* 0x000000ffff067224 */ /* 0x000fe200078e0a03 */
[C---:B------:R-:W-:Y:S01]  /*21a0*/  IADD3 R134, R195.reuse, 0x82, RZ ;  /* 0x00000082c3867810 */ /* 0x040fe20007ffe0ff */
[----:B------:R-:W-:Y:S01]  /*21b0*/  IMAD.HI.U32 R5, R8, R31, RZ ;  /* 0x0000001f08057227 */ /* 0x000fe200078e00ff */
[C---:B------:R-:W-:Y:S02]  /*21c0*/  IADD3 R138, R195.reuse, 0x85, RZ ;  /* 0x00000085c38a7810 */ /* 0x040fe40007ffe0ff */
[----:B------:R-:W-:Y:S01]  /*21d0*/  IABS R130, R134 ;  /* 0x0000008600827213 */ /* 0x000fe20000000000 */
[----:B------:R-:W-:Y:S01]  /*21e0*/  @!P5 IMAD.IADD R28, R28, 0x1, -R9 ;  /* 0x000000011c1cd824 */ /* 0x000fe200078e0a09 */
[----:B------:R-:W-:Y:S01]  /*21f0*/  IADD3 R140, R195, 0x87, RZ ;  /* 0x00000087c38c7810 */ /* 0x000fe20007ffe0ff */
[----:B------:R-:W-:Y:S01]  /*2200*/  IMAD R29, R9, R6, R29 ;  /* 0x00000006091d7224 */ /* 0x000fe200078e021d */
[----:B------:R-:W-:Y:S01]  /*2210*/  IADD3 R141, R195, 0x88, RZ ;  /* 0x00000088c38d7810 */ /* 0x000fe20007ffe0ff */
[----:B------:R-:W-:Y:S01]  /*2220*/  IMAD.MOV R6, RZ, RZ, -R5 ;  /* 0x000000ffff067224 */ /* 0x000fe200078e0a05 */
[----:B------:R-:W-:Y:S01]  /*2230*/  ISETP.GT.U32.AND P5, PT, R9, R28, PT ;  /* 0x0000001c0900720c */ /* 0x000fe20003fa4070 */
[----:B------:R-:W-:Y:S01]  /*2240*/  @!P0 IMAD.MOV R25, RZ, RZ, -R25 ;  /* 0x000000ffff198224 */ /* 0x000fe200078e0a19 */
[----:B------:R-:W-:Y:S01]  /*2250*/  ISETP.GE.AND P0, PT, R4, RZ, PT ;  /* 0x000000ff0400720c */ /* 0x000fe20003f06270 */
[----:B------:R-:W-:Y:S01]  /*2260*/  @!P3 IMAD.IADD R27, R27, 0x1, -R9 ;  /* 0x000000011b1bb824 */ /* 0x000fe200078e0a09 */
[C---:B------:R-:W-:Y:S01]  /*2270*/  ISETP.GT.U32.AND P3, PT, R9.reuse, R29, PT ;  /* 0x0000001d0900720c */ /* 0x040fe20003f64070 */
[----:B------:R-:W-:Y:S01]  /*2280*/  IMAD R31, R9, R6, R31 ;  /* 0x00000006091f7224 */ /* 0x000fe200078e021f */
[----:B------:R-:W-:Y:S01]  /*2290*/  IABS R135, R140 ;  /* 0x0000008c00877213 */ /* 0x000fe20000000000 */
[----:B------:R-:W-:Y:S01]  /*22a0*/  IMAD.HI.U32 R4, R8, R30, RZ ;  /* 0x0000001e08047227 */ /* 0x000fe200078e00ff */
[----:B------:R-:W-:-:S02]  /*22b0*/  IABS R136, R141 ;  /* 0x0000008d00887213 */ /* 0x000fc40000000000 */
[----:B------:R-:W-:Y:S01]  /*22c0*/  IADD3 R142, R195, 0x89, RZ ;  /* 0x00000089c38e7810 */ /* 0x000fe20007ffe0ff */
[----:B------:R-:W-:Y:S01]  /*22d0*/  @!P4 IMAD.MOV R26, RZ, RZ, -R26 ;  /* 0x000000ffff1ac224 */ /* 0x000fe200078e0a1a */
[----:B------:R-:W-:Y:S01]  /*22e0*/  ISETP.GE.AND P4, PT, R7, RZ, PT ;  /* 0x000000ff0700720c */ /* 0x000fe20003f86270 */
[----:B------:R-:W-:Y:S01]  /*22f0*/  @!P1 IMAD.MOV R27, RZ, RZ, -R27 ;  /* 0x000000ffff1b9224 */ /* 0x000fe200078e0a1b */
[----:B------:R-:W-:Y:S01]  /*2300*/  IADD3 R7, R195, 0x20, RZ ;  /* 0x00000020c3077810 */ /* 0x000fe20007ffe0ff */
[----:B------:R-:W-:Y:S01]  /*2310*/  IMAD.MOV R4, RZ, RZ, -R4 ;  /* 0x000000ffff047224 */ /* 0x000fe200078e0a04 */
[C---:B------:R-:W-:Y:S01]  /*2320*/  ISETP.GT.U32.AND P1, PT, R9.reuse, R31, PT ;  /* 0x0000001f0900720c */ /* 0x040fe20003f24070 */
[--C-:B------:R-:W-:Y:S01]  /*2330*/  @!P5 IMAD.IADD R28, R28, 0x1, -R9.reuse ;  /* 0x000000011c1cd824 */ /* 0x100fe200078e0a09 */
[----:B------:R-:W-:Y:S01]  /*2340*/  IABS R32, R7 ;  /* 0x0000000700207213 */ /* 0x000fe20000000000 */
[----:B------:R-:W-:Y:S01]  /*2350*/  IMAD R30, R9, R4, R30 ;  /* 0x00000004091e7224 */ /* 0x000fe200078e021e */
[----:B------:R-:W-:Y:S01]  /*2360*/  IABS R137, R142 ;  /* 0x0000008e00897213 */ /* 0x000fe20000000000 */
[----:B------:R-:W-:Y:S01]  /*2370*/  @!P3 IMAD.IADD R29, R29, 0x1, -R9 ;  /* 0x000000011d1db824 */ /* 0x000fe200078e0a09 */
[----:B------:R-:W-:Y:S01]  /*2380*/  IADD3 R148, R195, 0x91, RZ ;  /* 0x00000091c3947810 */ /* 0x000fe20007ffe0ff */
[----:B------:R-:W-:Y:S01]  /*2390*/  IMAD.HI.U32 R3, R8, R32, RZ ;  /* 0x0000002008037227 */ /* 0x000fe200078e00ff */
[----:B------:R-:W-:-:S02]  /*23a0*/  ISETP.GT.U32.AND P5, PT, R9, R30, PT ;  /* 0x0000001e0900720c */ /* 0x000fc40003fa4070 */
[----:B------:R-:W-:Y:S01]  /*23b0*/  ISETP.GT.U32.AND P3, PT, R9, R29, PT ;  /* 0x0000001d0900720c */ /* 0x000fe20003f64070 */
[----:B------:R-:W-:Y:S01]  /*23c0*/  IMAD.MOV R3, RZ, RZ, -R3 ;  /* 0x000000ffff037224 */ /* 0x000fe200078e0a03 */
[----:B------:R-:W-:Y:S01]  /*23d0*/  IABS R145, R148 ;  /* 0x0000009400917213 */ /* 0x000fe20000000000 */
[----:B------:R-:W-:Y:S01]  /*23e0*/  @!P1 IMAD.IADD R31, R31, 0x1, -R9 ;  /* 0x000000011f1f9824 */ /* 0x000fe200078e0a09 */
[----:B------:R-:W-:Y:S01]  /*23f0*/  IADD3 R151, R195, 0x96, RZ ;  /* 0x00000096c3977810 */ /* 0x000fe20007ffe0ff */
[----:B------:R-:W-:Y:S01]  /*2400*/  IMAD R32, R9, R3, R32 ;  /* 0x0000000309207224 */ /* 0x000fe200078e0220 */
[----:B------:R-:W-:Y:S01]  /*2410*/  IADD3 R161, R195, 0x9a, RZ ;  /* 0x0000009ac3a17810 */ /* 0x000fe20007ffe0ff */
[C---:B------:R-:W-:Y:S01]  /*2420*/  IMAD.HI.U32 R3, R8.reuse, R33, RZ ;  /* 0x0000002108037227 */ /* 0x040fe200078e00ff */
[----:B------:R-:W-:Y:S02]  /*2430*/  ISETP.GT.U32.AND P1, PT, R9, R31, PT ;  /* 0x0000001f0900720c */ /* 0x000fe40003f24070 */
[----:B------:R-:W-:Y:S01]  /*2440*/  IABS R150, R151 ;  /* 0x0000009700967213 */ /* 0x000fe20000000000 */
[----:B------:R-:W-:Y:S01]  /*2450*/  IMAD.HI.U32 R4, R8, R34, RZ ;  /* 0x0000002208047227 */ /* 0x000fe200078e00ff */
[----:B------:R-:W-:-:S02]  /*2460*/  IADD3 R162, R195, 0x9b, RZ ;  /* 0x0000009bc3a27810 */ /* 0x000fc40007ffe0ff */
[----:B------:R-:W-:Y:S01]  /*2470*/  IABS R154, R161 ;  /* 0x000000a1009a7213 */ /* 0x000fe20000000000 */
[----:B------:R-:W-:Y:S01]  /*2480*/  @!P6 IMAD.MOV R28, RZ, RZ, -R28 ;  /* 0x000000ffff1ce224 */ /* 0x000fe200078e0a1c */
[----:B------:R-:W-:Y:S01]  /*2490*/  ISETP.GE.AND P6, PT, R36, RZ, PT ;  /* 0x000000ff2400720c */ /* 0x000fe20003fc6270 */
[----:B------:R-:W-:Y:S01]  /*24a0*/  @!P5 IMAD.IADD R30, R30, 0x1, -R9 ;  /* 0x000000011e1ed824 */ /* 0x000fe200078e0a09 */
[----:B------:R-:W-:Y:S01]  /*24b0*/  IABS R155, R162 ;  /* 0x000000a2009b7213 */ /* 0x000fe20000000000 */
[----:B------:R-:W-:Y:S01]  /*24c0*/  IMAD.MOV R6, RZ, RZ, -R3 ;  /* 0x000000ffff067224 */ /* 0x000fe200078e0a03 */
[----:B------:R-:W-:Y:S01]  /*24d0*/  IADD3 R160, R195, 0x99, RZ ;  /* 0x00000099c3a07810 */ /* 0x000fe20007ffe0ff */
[----:B------:R-:W-:Y:S01]  /*24e0*/  IMAD.HI.U32 R5, R8, R35, RZ ;  /* 0x0000002308057227 */ /* 0x000fe200078e00ff */
[----:B------:R-:W-:Y:S02]  /*24f0*/  ISETP.GT.U32.AND P5, PT, R9, R30, PT ;  /* 0x0000001e0900720c */ /* 0x000fe40003fa4070 */
[----:B------:R-:W-:Y:S01]  /*2500*/  IABS R153, R160 ;  /* 0x000000a000997213 */ /* 0x000fe20000000000 */
[----:B------:R-:W-:Y:S01]  /*2510*/  IMAD.MOV R4, RZ, RZ, -R4 ;  /* 0x000000ffff047224 */ /* 0x000fe200078e0a04 */
[----:B------:R-:W-:Y:S01]  /*2520*/  IADD3 R163, R195, 0x9c, RZ ;  /* 0x0000009cc3a37810 */ /* 0x000fe20007ffe0ff */
[----:B------:R-:W-:Y:S01]  /*2530*/  IMAD R33, R9, R6, R33 ;  /* 0x0000000609217224 */ /* 0x000fe200078e0221 */
[C---:B------:R-:W-:Y:S01]  /*2540*/  IADD3 R164, R195.reuse, 0x9d, RZ ;  /* 0x0000009dc3a47810 */ /* 0x040fe20007ffe0ff */
[----:B------:R-:W-:Y:S01]  /*2550*/  IMAD.MOV R6, RZ, RZ, -R5 ;  /* 0x000000ffff067224 */ /* 0x000fe200078e0a05 */
[----:B------:R-:W-:Y:S01]  /*2560*/  IADD3 R5, R195, 0x24, RZ ;  /* 0x00000024c3057810 */ /* 0x000fe20007ffe0ff */
[----:B------:R-:W-:Y:S01]  /*2570*/  IMAD R34, R9, R4, R34 ;  /* 0x0000000409227224 */ /* 0x000fe200078e0222 */
[----:B------:R-:W-:Y:S01]  /*2580*/  IABS R156, R163 ;  /* 0x000000a3009c7213 */ /* 0x000fe20000000000 */
[----:B------:R-:W-:Y:S01]  /*2590*/  @!P3 IMAD.IADD R29, R29, 0x1, -R9 ;  /* 0x000000011d1db824 */ /* 0x000fe200078e0a09 */
[C---:B------:R-:W-:Y:S01]  /*25a0*/  ISETP.GT.U32.AND P3, PT, R9.reuse, R32, PT ;  /* 0x000000200900720c */ /* 0x040fe20003f64070 */
[----:B------:R-:W-:Y:S01]  /*25b0*/  IMAD R35, R9, R6, R35 ;  /* 0x0000000609237224 */ /* 0x000fe200078e0223 */
[----:B------:R-:W-:Y:S01]  /*25c0*/  IABS R36, R5 ;  /* 0x0000000500247213 */ /* 0x000fe20000000000 */
[--C-:B------:R-:W-:Y:S01]  /*25d0*/  @!P1 IMAD.IADD R31, R31, 0x1, -R9.reuse ;  /* 0x000000011f1f9824 */ /* 0x100fe200078e0a09 */
[----:B------:R-:W-:Y:S01]  /*25e0*/  ISETP.GT.U32.AND P1, PT, R9, R34, PT ;  /* 0x000000220900720c */ /* 0x000fe20003f24070 */
[----:B------:R-:W-:Y:S01]  /*25f0*/  @!P5 IMAD.IADD R30, R30, 0x1, -R9 ;  /* 0x000000011e1ed824 */ /* 0x000fe200078e0a09 */
[----:B------:R-:W-:Y:S01]  /*2600*/  IADD3 R6, R195, 0x25, RZ ;  /* 0x00000025c3067810 */ /* 0x000fe20007ffe0ff */
[----:B------:R-:W-:Y:S01]  /*2610*/  @!P6 IMAD.MOV R31, RZ, RZ, -R31 ;  /* 0x000000ffff1fe224 */ /* 0x000fe200078e0a1f */
[----:B------:R-:W-:Y:S01]  /*2620*/  ISETP.GT.U32.AND P6, PT, R9, R35, PT ;  /* 0x000000230900720c */ /* 0x000fe20003fc4070 */
[----:B------:R-:W-:Y:S01]  /*2630*/  IMAD.HI.U32 R3, R8, R36, RZ ;  /* 0x0000002408037227 */ /* 0x000fe200078e00ff */
[----:B------:R-:W-:-:S02]  /*2640*/  ISETP.GE.AND P5, PT, R7, RZ, PT ;  /* 0x000000ff0700720c */ /* 0x000fc40003fa6270 */
[----:B------:R-:W-:Y:S01]  /*2650*/  IADD3 R7, R195, 0x26, RZ ;  /* 0x00000026c3077810 */ /* 0x000fe20007ffe0ff */
[----:B------:R-:W-:Y:S01]  /*2660*/  @!P4 IMAD.MOV R30, RZ, RZ, -R30 ;  /* 0x000000ffff1ec224 */ /* 0x000fe200078e0a1e */
[----:B------:R-:W-:Y:S01]  /*2670*/  ISETP.GE.AND P4, PT, R37, RZ, PT ;  /* 0x000000ff2500720c */ /* 0x000fe20003f86270 */
[--C-:B------:R-:W-:Y:S01]  /*2680*/  @!P3 IMAD.IADD R32, R32, 0x1, -R9.reuse ;  /* 0x000000012020b824 */ /* 0x100fe200078e0a09 */
[----:B------:R-:W-:Y:S01]  /*2690*/  IABS R37, R6 ;  /* 0x0000000600257213 */ /* 0x000fe20000000000 */
[----:B------:R-:W-:Y:S01]  /*26a0*/  @!P1 IMAD.IADD R34, R34, 0x1, -R9 ;  /* 0x0000000122229824 */ /* 0x000fe200078e0a09 */
[C---:B------:R-:W-:Y:S01]  /*26b0*/  ISETP.GT.U32.AND P3, PT, R9.reuse, R33, PT ;  /* 0x000000210900720c */ /* 0x040fe20003f64070 */
[----:B------:R-:W-:Y:S01]  /*26c0*/  IMAD.MOV R3, RZ, RZ, -R3 ;  /* 0x000000ffff037224 */ /* 0x000fe200078e0a03 */
[----:B------:R-:W-:Y:S01]  /*26d0*/  IABS R157, R164 ;  /* 0x000000a4009d7213 */ /* 0x000fe20000000000 */
[----:B------:R-:W-:Y:S01]  /*26e0*/  @!P0 IMAD.MOV R29, RZ, RZ, -R29 ;  /* 0x000000ffff1d8224 */ /* 0x000fe200078e0a1d */
[----:B------:R-:W-:Y:S01]  /*26f0*/  ISETP.GT.U32.AND P0, PT, R9, R32, PT ;  /* 0x000000200900720c */ /* 0x000fe20003f04070 */
[----:B------:R-:W-:Y:S01]  /*2700*/  @!P6 IMAD.IADD R35, R35, 0x1, -R9 ;  /* 0x000000012323e824 */ /* 0x000fe200078e0a09 */
[C---:B------:R-:W-:Y:S01]  /*2710*/  ISETP.GT.U32.AND P6, PT, R9.reuse, R34, PT ;  /* 0x000000220900720c */ /* 0x040fe20003fc4070 */
[----:B------:R-:W-:Y:S01]  /*2720*/  IMAD R36, R9, R3, R36 ;  /* 0x0000000309247224 */ /* 0x000fe200078e0224 */
[C---:B------:R-:W-:Y:S01]  /*2730*/  IADD3 R172, R195.reuse, 0xa5, RZ ;  /* 0x000000a5c3ac7810 */ /* 0x040fe20007ffe0ff */
[----:B------:R-:W-:Y:S01]  /*2740*/  IMAD.HI.U32 R3, R8, R37, RZ ;  /* 0x0000002508037227 */ /* 0x000fe200078e00ff */
[----:B------:R-:W-:-:S02]  /*2750*/  IADD3 R173, R195, 0xa7, RZ ;  /* 0x000000a7c3ad7810 */ /* 0x000fc40007ffe0ff */
[----:B------:R-:W-:Y:S01]  /*2760*/  IABS R165, R172 ;  /* 0x000000ac00a57213 */ /* 0x000fe20000000000 */
[----:B------:R-:W-:Y:S01]  /*2770*/  IMAD.MOV R4, RZ, RZ, -R3 ;  /* 0x000000ffff047224 */ /* 0x000fe200078e0a03 */
[----:B------:R-:W-:Y:S01]  /*2780*/  IABS R167, R173 ;  /* 0x000000ad00a77213 */ /* 0x000fe20000000000 */
[----:B------:R-:W-:Y:S01]  /*2790*/  @!P3 IMAD.IADD R33, R33, 0x1, -R9 ;  /* 0x000000012121b824 */ /* 0x000fe200078e0a09 */
[----:B------:R-:W-:Y:S01]  /*27a0*/  ISETP.GE.AND P3, PT, R39, RZ, PT ;  /* 0x000000ff2700720c */ /* 0x000fe20003f66270 */
[C---:B------:R-:W-:Y:S01]  /*27b0*/  IMAD R37, R9.reuse, R4, R37 ;  /* 0x0000000409257224 */ /* 0x040fe200078e0225 */
[----:B------:R-:W-:Y:S01]  /*27c0*/  IABS R39, R43 ;  /* 0x0000002b00277213 */ /* 0x000fe20000000000 */
[--C-:B------:R-:W-:Y:S01]  /*27d0*/  @!P0 IMAD.IADD R32, R32, 0x1, -R9.reuse ;  /* 0x0000000120208824 */ /* 0x100fe200078e0a09 */
[C---:B------:R-:W-:Y:S01]  /*27e0*/  ISETP.GT.U32.AND P1, PT, R9.reuse, R33, PT ;  /* 0x000000210900720c */ /* 0x040fe20003f24070 */
[----:B------:R-:W-:Y:S01]  /*27f0*/  @!P6 IMAD.IADD R34, R34, 0x1, -R9 ;  /* 0x000000012222e824 */ /* 0x000fe200078e0a09 */
[C---:B------:R-:W-:Y:S01]  /*2800*/  ISETP.GT.U32.AND P6, PT, R9.reuse, R37, PT ;  /* 0x000000250900720c */ /* 0x040fe20003fc4070 */
[----:B------:R-:W-:Y:S01]  /*2810*/  @!P5 IMAD.MOV R32, RZ, RZ, -R32 ;  /* 0x000000ffff20d224 */ /* 0x000fe200078e0a20 */
[----:B------:R-:W-:Y:S01]  /*2820*/  ISETP.GT.U32.AND P5, PT, R9, R35, PT ;  /* 0x000000230900720c */ /* 0x000fe20003fa4070 */
[----:B------:R-:W-:Y:S01]  /*2830*/  IMAD.HI.U32 R4, R8, R39, RZ ;  /* 0x0000002708047227 */ /* 0x000fe200078e00ff */
[----:B------:R-:W-:-:S02]  /*2840*/  ISETP.GE.AND P0, PT, R38, RZ, PT ;  /* 0x000000ff2600720c */ /* 0x000fc40003f06270 */
[----:B------:R-:W-:Y:S01]  /*2850*/  IABS R38, R7 ;  /* 0x0000000700267213 */ /* 0x000fe20000000000 */
[----:B------:R-:W-:Y:S01]  /*2860*/  IMAD.MOV R4, RZ, RZ, -R4 ;  /* 0x000000ffff047224 */ /* 0x000fe200078e0a04 */
[C---:B------:R-:W-:Y:S01]  /*2870*/  IADD3 R174, R195.reuse, 0xa8, RZ ;  /* 0x000000a8c3ae7810 */ /* 0x040fe20007ffe0ff */
[----:B-1----:R-:W-:Y:S01]  /*2880*/  IMAD.MOV.U32 R2, RZ, RZ, c[0x0][0x188] ;  /* 0x00006200ff027624 */ /* 0x002fe200078e00ff */
[----:B------:R-:W-:Y:S01]  /*2890*/  IADD3 R176, R195, 0xaa, RZ ;  /* 0x000000aac3b07810 */ /* 0x000fe20007ffe0ff */
[--C-:B------:R-:W-:Y:S01]  /*28a0*/  @!P1 IMAD.IADD R33, R33, 0x1, -R9.reuse ;  /* 0x0000000121219824 */ /* 0x100fe200078e0a09 */
[----:B------:R-:W-:Y:S01]  /*28b0*/  ISETP.GT.U32.AND P1, PT, R9, R36, PT ;  /* 0x000000240900720c */ /* 0x000fe20003f24070 */
[--C-:B------:R-:W-:Y:S01]  /*28c0*/  @!P6 IMAD.IADD R37, R37, 0x1, -R9.reuse ;  /* 0x000000012525e824 */ /* 0x100fe200078e0a09 */
[----:B------:R-:W-:Y:S01]  /*28d0*/  IABS R168, R174 ;  /* 0x000000ae00a87213 */ /* 0x000fe20000000000 */
[----:B------:R-:W-:Y:S01]  /*28e0*/  @!P5 IMAD.IADD R35, R35, 0x1, -R9 ;  /* 0x000000012323d824 */ /* 0x000fe200078e0a09 */
[----:B------:R-:W-:Y:S01]  /*28f0*/  ISETP.GE.AND P5, PT, R5, RZ, PT ;  /* 0x000000ff0500720c */ /* 0x000fe20003fa6270 */
[----:B------:R-:W-:Y:S01]  /*2900*/  IMAD.HI.U32 R5, R8, R40, RZ ;  /* 0x0000002808057227 */ /* 0x000fe200078e00ff */
[----:B------:R-:W-:-:S02]  /*2910*/  ISETP.GT.U32.AND P6, PT, R9, R37, PT ;  /* 0x000000250900720c */ /* 0x000fc40003fc4070 */
[----:B------:R-:W-:Y:S01]  /*2920*/  IABS R170, R176 ;  /* 0x000000b000aa7213 */ /* 0x000fe20000000000 */
[----:B------:R-:W-:Y:S01]  /*2930*/  IMAD.MOV R5, RZ, RZ, -R5 ;  /* 0x000000ffff057224 */ /* 0x000fe200078e0a05 */
[----:B------:R-:W-:Y:S01]  /*2940*/  IADD3 R175, R195, 0xa9, RZ ;  /* 0x000000a9c3af7810 */ /* 0x000fe20007ffe0ff */
[----:B------:R-:W-:Y:S01]  /*2950*/  IMAD R39, R9, R4, R39 ;  /* 0x0000000409277224 */ /* 0x000fe200078e0227 */
[----:B------:R-:W-:Y:S01]  /*2960*/  IADD3 R182, R195, 0xb1, RZ ;  /* 0x000000b1c3b67810 */ /* 0x000fe20007ffe0ff */
[----:B------:R-:W-:Y:S01]  /*2970*/  IMAD.HI.U32 R3, R8, R38, RZ ;  /* 0x0000002608037227 */ /* 0x000fe200078e00ff */
[----:B------:R-:W-:Y:S02]  /*2980*/  IABS R169, R175 ;  /* 0x000000af00a97213 */ /* 0x000fe40000000000 */
[----:B------:R-:W-:Y:S01]  /*2990*/  IABS R177, R182 ;  /* 0x000000b600b17213 */ /* 0x000fe20000000000 */
[----:B------:R-:W-:Y:S01]  /*29a0*/  IMAD R40, R9, R5, R40 ;  /* 0x0000000509287224 */ /* 0x000fe200078e0228 */
[----:B------:R-:W-:Y:S01]  /*29b0*/  IADD3 R5, R195, 0x29, RZ ;  /* 0x00000029c3057810 */ /* 0x000fe20007ffe0ff */
[----:B------:R-:W-:Y:S01]  /*29c0*/  @!P3 IMAD.MOV R35, RZ, RZ, -R35 ;  /* 0x000000ffff23b224 */ /* 0x000fe200078e0a23 */
[----:B------:R-:W-:Y:S01]  /*29d0*/  ISETP.GT.U32.AND P3, PT, R9, R39, PT ;  /* 0x000000270900720c */ /* 0x000fe20003f64070 */
[----:B------:R-:W-:Y:S01]  /*29e0*/  IMAD.MOV R3, RZ, RZ, -R3 ;  /* 0x000000ffff037224 */ /* 0x000fe200078e0a03 */
[----:B------:R-:W-:Y:S01]  /*29f0*/  IABS R41, R5 ;  /* 0x0000000500297213 */ /* 0x000fe20000000000 */
[--C-:B------:R-:W-:Y:S01]  /*2a00*/  @!P6 IMAD.IADD R37, R37, 0x1, -R9.reuse ;  /* 0x000000012525e824 */ /* 0x100fe200078e0a09 */
[C---:B------:R-:W-:Y:S01]  /*2a10*/  ISETP.GT.U32.AND P6, PT, R9.reuse, R40, PT ;  /* 0x000000280900720c */ /* 0x040fe20003fc4070 */
[----:B------:R-:W-:Y:S01]  /*2a20*/  IMAD R38, R9, R3, R38 ;  /* 0x0000000309267224 */ /* 0x000fe200078e0226 */
[C---:B------:R-:W-:Y:S01]  /*2a30*/  IADD3 R184, R195.reuse, 0xb4, RZ ;  /* 0x000000b4c3b87810 */ /* 0x040fe20007ffe0ff */
[----:B------:R-:W-:Y:S01]  /*2a40*/  @!P1 IMAD.IADD R36, R36, 0x1, -R9 ;  /* 0x0000000124249824 */ /* 0x000fe200078e0a09 */
[----:B------:R-:W-:Y:S01]  /*2a50*/  ISETP.GE.AND P1, PT, R6, RZ, PT ;  /* 0x000000ff0600720c */ /* 0x000fe20003f26270 */
[----:B------:R-:W-:Y:S01]  /*2a60*/  @!P0 IMAD.MOV R34, RZ, RZ, -R34 ;  /* 0x000000ffff228224 */ /* 0x000fe200078e0a22 */
[----:B------:R-:W-:Y:S01]  /*2a70*/  IADD3 R6, R195, 0x2a, RZ ;  /* 0x0000002ac3067810 */ /* 0x000fe20007ffe0ff */
[----:B------:R-:W-:Y:S01]  /*2a80*/  IMAD.HI.U32 R3, R8, R41, RZ ;  /* 0x0000002908037227 */ /* 0x000fe200078e00ff */
[----:B------:R-:W-:-:S02]  /*2a90*/  ISETP.GT.U32.AND P0, PT, R9, R38, PT ;  /* 0x000000260900720c */ /* 0x000fc40003f04070 */
[----:B------:R-:W-:Y:S01]  /*2aa0*/  IABS R42, R6 ;  /* 0x00000006002a7213 */ /* 0x000fe20000000000 */
[----:B------:R-:W-:Y:S01]  /*2ab0*/  @!P3 IMAD.IADD R39, R39, 0x1, -R9 ;  /* 0x000000012727b824 */ /* 0x000fe200078e0a09 */
[----:B------:R-:W-:Y:S01]  /*2ac0*/  IADD3 R183, R195, 0xb3, RZ ;  /* 0x000000b3c3b77810 */ /* 0x000fe20007ffe0ff */
[----:B------:R-:W-:Y:S01]  /*2ad0*/  @!P4 IMAD.MOV R33, RZ, RZ, -R33 ;  /* 0x000000ffff21c224 */ /* 0x000fe200078e0a21 */
[C---:B------:R-:W-:Y:S01]  /*2ae0*/  ISETP.GT.U32.AND P4, PT, R9.reuse, R36, PT ;  /* 0x000000240900720c */ /* 0x040fe20003f84070 */
[----:B------:R-:W-:Y:S01]  /*2af0*/  @!P6 IMAD.IADD R40, R40, 0x1, -R9 ;  /* 0x000000012828e824 */ /* 0x000fe200078e0a09 */
[----:B------:R-:W-:Y:S01]  /*2b00*/  ISETP.GT.U32.AND P6, PT, R9, R39, PT ;  /* 0x000000270900720c */ /* 0x000fe20003fc4070 */
[----:B------:R-:W-:Y:S01]  /*2b10*/  IMAD.MOV R4, RZ, RZ, -R3 ;  /* 0x000000ffff047224 */ /* 0x000fe200078e0a03 */
[----:B------:R-:W-:Y:S01]  /*2b20*/  IABS R180, R184 ;  /* 0x000000b800b47213 */ /* 0x000fe20000000000 */
[----:B------:R-:W-:Y:S01]  /*2b30*/  IMAD.HI.U32 R3, R8, R42, RZ ;  /* 0x0000002a08037227 */ /* 0x000fe200078e00ff */
[----:B------:R-:W-:-:S02]  /*2b40*/  IABS R179, R183 ;  /* 0x000000b700b37213 */ /* 0x000fc40000000000 */
[C---:B------:R-:W-:Y:S01]  /*2b50*/  IADD3 R185, R195.reuse, 0xb5, RZ ;  /* 0x000000b5c3b97810 */ /* 0x040fe20007ffe0ff */
[----:B------:R-:W-:Y:S01]  /*2b60*/  IMAD.MOV R3, RZ, RZ, -R3 ;  /* 0x000000ffff037224 */ /* 0x000fe200078e0a03 */
[----:B------:R-:W-:Y:S01]  /*2b70*/  IADD3 R189, R195, 0xb9, RZ ;  /* 0x000000b9c3bd7810 */ /* 0x000fe20007ffe0ff */
[--C-:B------:R-:W-:Y:S01]  /*2b80*/  @!P0 IMAD.IADD R38, R38, 0x1, -R9.reuse ;  /* 0x0000000126268824 */ /* 0x100fe200078e0a09 */
[----:B------:R-:W-:Y:S01]  /*2b90*/  ISETP.GE.AND P0, PT, R43, RZ, PT ;  /* 0x000000ff2b00720c */ /* 0x000fe20003f06270 */
[C---:B------:R-:W-:Y:S01]  /*2ba0*/  IMAD R42, R9.reuse, R3, R42 ;  /* 0x00000003092a7224 */ /* 0x040fe200078e022a */
[----:B------:R-:W-:Y:S01]  /*2bb0*/  IABS R181, R185 ;  /* 0x000000b900b57213 */ /* 0x000fe20000000000 */
[--C-:B------:R-:W-:Y:S01]  /*2bc0*/  @!P4 IMAD.IADD R36, R36, 0x1, -R9.reuse ;  /* 0x000000012424c824 */ /* 0x100fe200078e0a09 */
[----:B------:R-:W-:Y:S01]  /*2bd0*/  ISETP.GT.U32.AND P3, PT, R9, R38, PT ;  /* 0x000000260900720c */ /* 0x000fe20003f64070 */
[----:B------:R-:W-:Y:S01]  /*2be0*/  @!P6 IMAD.IADD R39, R39, 0x1, -R9 ;  /* 0x000000012727e824 */ /* 0x000fe200078e0a09 */
[----:B------:R-:W-:Y:S01]  /*2bf0*/  ISETP.GT.U32.AND P6, PT, R9, R42, PT ;  /* 0x0000002a0900720c */ /* 0x000fe20003fc4070 */
[----:B------:R-:W-:Y:S01]  /*2c00*/  @!P5 IMAD.MOV R36, RZ, RZ, -R36 ;  /* 0x000000ffff24d224 */ /* 0x000fe200078e0a24 */
[----:B------:R-:W-:Y:S01]  /*2c10*/  ISETP.GE.AND P4, PT, R7, RZ, PT ;  /* 0x000000ff0700720c */ /* 0x000fe20003f86270 */
[C---:B------:R-:W-:Y:S01]  /*2c20*/  IMAD R41, R9.reuse, R4, R41 ;  /* 0x0000000409297224 */ /* 0x040fe200078e0229 */
[----:B------:R-:W-:Y:S01]  /*2c30*/  ISETP.GT.U32.AND P5, PT, R9, R40, PT ;  /* 0x000000280900720c */ /* 0x000fe20003fa4070 */
[----:B------:R-:W-:Y:S01]  /*2c40*/  @!P1 IMAD.MOV R37, RZ, RZ, -R37 ;  /* 0x000000ffff259224 */ /* 0x000fe200078e0a25 */
[----:B------:R-:W-:Y:S01]  /*2c50*/  IADD3 R7, R195, 0x2b, RZ ;  /* 0x0000002bc3077810 */ /* 0x000fe20007ffe0ff */
[----:B------:R-:W-:Y:S01]  /*2c60*/  @!P0 IMAD.MOV R39, RZ, RZ, -R39 ;  /* 0x000000ffff278224 */ /* 0x000fe200078e0a27 */
[----:B------:R-:W-:-:S02]  /*2c70*/  ISETP.GE.AND P0, PT, R6, RZ, PT ;  /* 0x000000ff0600720c */ /* 0x000fc40003f06270 */
[----:B------:R-:W-:Y:S01]  /*2c80*/  IABS R43, R7 ;  /* 0x00000007002b7213 */ /* 0x000fe20000000000 */
[--C-:B------:R-:W-:Y:S01]  /*2c90*/  @!P3 IMAD.IADD R38, R38, 0x1, -R9.reuse ;  /* 0x000000012626b824 */ /* 0x100fe200078e0a09 */
[----:B------:R-:W-:Y:S01]  /*2ca0*/  ISETP.GT.U32.AND P3, PT, R9, R41, PT ;  /* 0x000000290900720c */ /* 0x000fe20003f64070 */
[--C-:B------:R-:W-:Y:S01]  /*2cb0*/  @!P6 IMAD.IADD R42, R42, 0x1, -R9.reuse ;  /* 0x000000012a2ae824 */ /* 0x100fe200078e0a09 */
[C---:B------:R-:W-:Y:S01]  /*2cc0*/  IADD3 R191, R195.reuse, 0xba, RZ ;  /* 0x000000bac3bf7810 */ /* 0x040fe20007ffe0ff */
[----:B------:R-:W-:Y:S01]  /*2cd0*/  IMAD.HI.U32 R3, R8, R43, RZ ;  /* 0x0000002b08037227 */ /* 0x000fe200078e00ff */
[----:B------:R-:W-:Y:S02]  /*2ce0*/  IADD3 R192, R195, 0xbe, RZ ;  /* 0x000000bec3c07810 */ /* 0x000fe40007ffe0ff */
[----:B------:R-:W-:Y:S01]  /*2cf0*/  ISETP.GT.U32.AND P6, PT, R9, R42, PT ;  /* 0x0000002a0900720c */ /* 0x000fe20003fc4070 */
[----:B------:R-:W-:Y:S01]  /*2d00*/  @!P5 IMAD.IADD R40, R40, 0x1, -R9 ;  /* 0x000000012828d824 */ /* 0x000fe200078e0a09 */
[----:B------:R-:W-:Y:S01]  /*2d10*/  ISETP.GE.AND P5, PT, R45, RZ, PT ;  /* 0x000000ff2d00720c */ /* 0x000fe20003fa6270 */
[----:B------:R-:W-:Y:S01]  /*2d20*/  IMAD.MOV R4, RZ, RZ, -R3 ;  /* 0x000000ffff047224 */ /* 0x000fe200078e0a03 */
[----:B------:R-:W-:Y:S01]  /*2d30*/  IABS R45, R47 ;  /* 0x0000002f002d7213 */ /* 0x000fe20000000000 */
[----:B------:R-:W-:Y:S01]  /*2d40*/  IMAD.HI.U32 R3, R8, R44, RZ ;  /* 0x0000002c08037227 */ /* 0x000fe200078e00ff */
[----:B------:R-:W-:-:S02]  /*2d50*/  IABS R186, R191 ;  /* 0x000000bf00ba7213 */ /* 0x000fc40000000000 */
[----:B------:R-:W-:Y:S01]  /*2d60*/  IABS R190, R192 ;  /* 0x000000c000be7213 */ /* 0x000fe20000000000 */
[----:B------:R-:W-:Y:S01]  /*2d70*/  IMAD R43, R9, R4, R43 ;  /* 0x00000004092b7224 */ /* 0x000fe200078e022b */
[C---:B------:R-:W-:Y:S01]  /*2d80*/  IADD3 R193, R195.reuse, 0xbf, RZ ;  /* 0x000000bfc3c17810 */ /* 0x040fe20007ffe0ff */
[----:B------:R-:W-:Y:S01]  /*2d90*/  IMAD.MOV R4, RZ, RZ, -R3 ;  /* 0x000000ffff047224 */ /* 0x000fe200078e0a03 */
[C---:B------:R-:W-:Y:S01]  /*2da0*/  IADD3 R205, R195.reuse, 0xc6, RZ ;  /* 0x000000c6c3cd7810 */ /* 0x040fe20007ffe0ff */
[----:B------:R-:W-:Y:S01]  /*2db0*/  IMAD.HI.U32 R3, R8, R45, RZ ;  /* 0x0000002d08037227 */ /* 0x000fe200078e00ff */
[----:B------:R-:W-:Y:S02]  /*2dc0*/  IADD3 R206, R195, 0xc7, RZ ;  /* 0x000000c7c3ce7810 */ /* 0x000fe40007ffe0ff */
[----:B------:R-:W-:Y:S01]  /*2dd0*/  IABS R201, R205 ;  /* 0x000000cd00c97213 */ /* 0x000fe20000000000 */
[----:B------:R-:W-:Y:S01]  /*2de0*/  @!P3 IMAD.IADD R41, R41, 0x1, -R9 ;  /* 0x000000012929b824 */ /* 0x000fe200078e0a09 */
[----:B------:R-:W-:Y:S01]  /*2df0*/  ISETP.GE.AND P3, PT, R5, RZ, PT ;  /* 0x000000ff0500720c */ /* 0x000fe20003f66270 */
[----:B------:R-:W-:Y:S01]  /*2e00*/  IMAD R44, R9, R4, R44 ;  /* 0x00000004092c7224 */ /* 0x000fe200078e022c */
[----:B------:R-:W-:Y:S01]  /*2e10*/  IADD3 R5, R195, 0x2e, RZ ;  /* 0x0000002ec3057810 */ /* 0x000fe20007ffe0ff */
[----:B------:R-:W-:Y:S01]  /*2e20*/  IMAD.MOV R4, RZ, RZ, -R3 ;  /* 0x000000ffff047224 */ /* 0x000fe200078e0a03 */
[C---:B------:R-:W-:Y:S01]  /*2e30*/  ISETP.GT.U32.AND P1, PT, R9.reuse, R41, PT ;  /* 0x000000290900720c */ /* 0x040fe20003f24070 */
[----:B------:R-:W-:Y:S01]  /*2e40*/  @!P6 IMAD.IADD R42, R42, 0x1, -R9 ;  /* 0x000000012a2ae824 */ /* 0x000fe200078e0a09 */
[C---:B------:R-:W-:Y:S01]  /*2e50*/  ISETP.GT.U32.AND P6, PT, R9.reuse, R44, PT ;  /* 0x0000002c0900720c */ /* 0x040fe20003fc4070 */
[----:B------:R-:W-:Y:S01]  /*2e60*/  IMAD R45, R9, R4, R45 ;  /* 0x00000004092d7224 */ /* 0x000fe200078e022d */
[----:B------:R-:W-:Y:S01]  /*2e70*/  IABS R202, R206 ;  /* 0x000000ce00ca7213 */ /* 0x000fe20000000000 */
[----:B------:R-:W-:Y:S01]  /*2e80*/  @!P0 IMAD.MOV R42, RZ, RZ, -R42 ;  /* 0x000000ffff2a8224 */ /* 0x000fe200078e0a2a */
[----:B------:R-:W-:Y:S01]  /*2e90*/  IADD3 R210, R195, 0xca, RZ ;  /* 0x000000cac3d27810 */ /* 0x000fe20007ffe0ff */
[----:B------:R-:W-:Y:S01]  /*2ea0*/  @!P4 IMAD.MOV R38, RZ, RZ, -R38 ;  /* 0x000000ffff26c224 */ /* 0x000fe200078e0a26 */
[C---:B------:R-:W-:Y:S01]  /*2eb0*/  ISETP.GT.U32.AND P0, PT, R9.reuse, R45, PT ;  /* 0x0000002d0900720c */ /* 0x040fe20003f04070 */
[----:B------:R-:W-:Y:S01]  /*2ec0*/  @!P5 IMAD.MOV R40, RZ, RZ, -R40 ;  /* 0x000000ffff28d224 */ /* 0x000fe200078e0a28 */
[----:B------:R-:W-:Y:S01]  /*2ed0*/  ISETP.GT.U32.AND P4, PT, R9, R43, PT ;  /* 0x0000002b0900720c */ /* 0x000fe20003f84070 */
[----:B------:R-:W-:Y:S01]  /*2ee0*/  IMAD.HI.U32 R4, R8, R48, RZ ;  /* 0x0000003008047227 */ /* 0x000fe200078e00ff */
[----:B------:R-:W-:-:S02]  /*2ef0*/  ISETP.GE.AND P5, PT, R7, RZ, PT ;  /* 0x000000ff0700720c */ /* 0x000fc40003fa6270 */
[----:B------:R-:W-:Y:S01]  /*2f00*/  IADD3 R7, R195, 0x2f, RZ ;  /* 0x0000002fc3077810 */ /* 0x000fe20007ffe0ff */
[--C-:B------:R-:W-:Y:S01]  /*2f10*/  @!P1 IMAD.IADD R41, R41, 0x1, -R9.reuse ;  /* 0x0000000129299824 */ /* 0x100fe200078e0a09 */
[----:B------:R-:W-:Y:S01]  /*2f20*/  ISETP.GE.AND P1, PT, R46, RZ, PT ;  /* 0x000000ff2e00720c */ /* 0x000fe20003f26270 */
[----:B------:R-:W-:Y:S01]  /*2f30*/  @!P6 IMAD.IADD R44, R44, 0x1, -R9 ;  /* 0x000000012c2ce824 */ /* 0x000fe200078e0a09 */
[----:B------:R-:W-:Y:S01]  /*2f40*/  IABS R46, R5 ;  /* 0x00000005002e7213 */ /* 0x000fe20000000000 */
[----:B------:R-:W-:Y:S01]  /*2f50*/  @!P3 IMAD.MOV R41, RZ, RZ, -R41 ;  /* 0x000000ffff29b224 */ /* 0x000fe200078e0a29 */
[----:B------:R-:W-:Y:S01]  /*2f60*/  ISETP.GE.AND P3, PT, R47, RZ, PT ;  /* 0x000000ff2f00720c */ /* 0x000fe20003f66270 */
[----:B------:R-:W-:Y:S01]  /*2f70*/  @!P0 IMAD.IADD R45, R45, 0x1, -R9 ;  /* 0x000000012d2d8824 */ /* 0x000fe200078e0a09 */
[----:B------:R-:W-:Y:S01]  /*2f80*/  IABS R47, R7 ;  /* 0x00000007002f7213 */ /* 0x000fe20000000000 */
[----:B------:R-:W-:Y:S01]  /*2f90*/  IMAD.HI.U32 R3, R8, R46, RZ ;  /* 0x0000002e08037227 */ /* 0x000fe200078e00ff */
[----:B------:R-:W-:-:S02]  /*2fa0*/  ISETP.GT.U32.AND P6, PT, R9, R44, PT ;  /* 0x0000002c0900720c */ /* 0x000fc40003fc4070 */
[----:B------:R-:W-:Y:S01]  /*2fb0*/  ISETP.GT.U32.AND P0, PT, R9, R45, PT ;  /* 0x0000002d0900720c */ /* 0x000fe20003f04070 */
[----:B------:R-:W-:Y:S01]  /*2fc0*/  IMAD.MOV R3, RZ, RZ, -R3 ;  /* 0x000000ffff037224 */ /* 0x000fe200078e0a03 */
[----:B------:R-:W-:Y:S01]  /*2fd0*/  IADD3 R211, R195, 0xcb, RZ ;  /* 0x000000cbc3d37810 */ /* 0x000fe20007ffe0ff */
[----:B------:R-:W-:Y:S01]  /*2fe0*/  @!P4 IMAD.IADD R43, R43, 0x1, -R9 ;  /* 0x000000012b2bc824 */ /* 0x000fe200078e0a09 */
[----:B------:R-:W-:Y:S01]  /*2ff0*/  IADD3 R212, R195, 0xcc, RZ ;  /* 0x000000ccc3d47810 */ /* 0x000fe20007ffe0ff */
[----:B------:R-:W-:Y:S01]  /*3000*/  IMAD R46, R9, R3, R46 ;  /* 0x00000003092e7224 */ /* 0x000fe200078e022e */
[----:B------:R-:W-:Y:S01]  /*3010*/  IADD3 R216, R195, 0xd0, RZ ;  /* 0x000000d0c3d87810 */ /* 0x000fe20007ffe0ff */
[----:B------:R-:W-:Y:S01]  /*3020*/  IMAD.HI.U32 R3, R8, R47, RZ ;  /* 0x0000002f08037227 */ /* 0x000fe200078e00ff */
[----:B------:R-:W-:Y:S02]  /*3030*/  ISETP.GT.U32.AND P4, PT, R9, R43, PT ;  /* 0x0000002b0900720c */ /* 0x000fe40003f84070 */
[----:B------:R-:W-:Y:S01]  /*3040*/  IABS R207, R212 ;  /* 0x000000d400cf7213 */ /* 0x000fe20000000000 */
[----:B------:R-:W-:Y:S01]  /*3050*/  IMAD.MOV R6, RZ, RZ, -R3 ;  /* 0x000000ffff067224 */ /* 0x000fe200078e0a03 */
[C---:B------:R-:W-:Y:S01]  /*3060*/  IADD3 R219, R195.reuse, 0xd1, RZ ;  /* 0x000000d1c3db7810 */ /* 0x040fe20007ffe0ff */
[----:B------:R-:W-:Y:S01]  /*3070*/  IMAD.MOV R4, RZ, RZ, -R4 ;  /* 0x000000ffff047224 */ /* 0x000fe200078e0a04 */
[----:B------:R-:W-:Y:S01]  /*3080*/  IADD3 R217, R195, 0xd3, RZ ;  /* 0x000000d3c3d97810 */ /* 0x000fe20007ffe0ff */
[----:B------:R-:W-:Y:S01]  /*3090*/  @!P6 IMAD.IADD R44, R44, 0x1, -R9 ;  /* 0x000000012c2ce824 */ /* 0x000fe200078e0a09 */
[C---:B------:R-:W-:Y:S01]  /*30a0*/  ISETP.GT.U32.AND P6, PT, R9.reuse, R46, PT ;  /* 0x0000002e0900720c */ /* 0x040fe20003fc4070 */
[----:B------:R-:W-:Y:S01]  /*30b0*/  IMAD R47, R9, R6, R47 ;  /* 0x00000006092f7224 */ /* 0x000fe200078e022f */
[----:B------:R-:W-:Y:S01]  /*30c0*/  IADD3 R6, R195, 0x32, RZ ;  /* 0x00000032c3067810 */ /* 0x000fe20007ffe0ff */
[----:B------:R-:W-:Y:S01]  /*30d0*/  IMAD R48, R9, R4, R48 ;  /* 0x0000000409307224 */ /* 0x000fe200078e0230 */
[----:B------:R-:W-:Y:S01]  /*30e0*/  IABS R214, R217 ;  /* 0x000000d900d67213 */ /* 0x000fe20000000000 */
[--C-:B------:R-:W-:Y:S01]  /*30f0*/  @!P0 IMAD.IADD R45, R45, 0x1, -R9.reuse ;  /* 0x000000012d2d8824 */ /* 0x100fe200078e0a09 */
[----:B------:R-:W-:Y:S01]  /*3100*/  ISETP.GT.U32.AND P0, PT, R9, R47, PT ;  /* 0x0000002f0900720c */ /* 0x000fe20003f04070 */
[----:B------:R-:W-:Y:S01]  /*3110*/  @!P4 IMAD.IADD R43, R43, 0x1, -R9 ;  /* 0x000000012b2bc824 */ /* 0x000fe200078e0a09 */
[----:B------:R-:W-:Y:S01]  /*3120*/  ISETP.GE.AND P4, PT, R5, RZ, PT ;  /* 0x000000ff0500720c */ /* 0x000fe20003f86270 */
[----:B------:R-:W-:Y:S01]  /*3130*/  @!P3 IMAD.MOV R45, RZ, RZ, -R45 ;  /* 0x000000ffff2db224 */ /* 0x000fe200078e0a2d */
[----:B------:R-:W-:Y:S01]  /*3140*/  ISETP.GT.U32.AND P3, PT, R9, R48, PT ;  /* 0x000000300900720c */ /* 0x000fe20003f64070 */
[----:B------:R-:W-:Y:S01]  /*3150*/  @!P5 IMAD.MOV R43, RZ, RZ, -R43 ;  /* 0x000000ffff2bd224 */ /* 0x000fe200078e0a2b */
[----:B------:R-:W-:Y:S01]  /*3160*/  IADD3 R5, R195, 0x31, RZ ;  /* 0x00000031c3057810 */ /* 0x000fe20007ffe0ff */
[----:B------:R-:W-:Y:S01]  /*3170*/  @!P6 IMAD.IADD R46, R46, 0x1, -R9 ;  /* 0x000000012e2ee824 */ /* 0x000fe200078e0a09 */
[----:B------:R-:W-:Y:S01]  /*3180*/  ISETP.GE.AND P5, PT, R7, RZ, PT ;  /* 0x000000ff0700720c */ /* 0x000fe20003fa6270 */
[----:B------:R-:W-:Y:S01]  /*3190*/  @!P1 IMAD.MOV R44, RZ, RZ, -R44 ;  /* 0x000000ffff2c9224 */ /* 0x000fe200078e0a2c */
[----:B------:R-:W-:-:S02]  /*31a0*/  IABS R49, R5 ;  /* 0x0000000500317213 */ /* 0x000fc40000000000 */
[----:B------:R-:W-:Y:S01]  /*31b0*/  ISETP.GE.AND P1, PT, R50, RZ, PT ;  /* 0x000000ff3200720c */ /* 0x000fe20003f26270 */
[--C-:B------:R-:W-:Y:S01]  /*31c0*/  @!P0 IMAD.IADD R47, R47, 0x1, -R9.reuse ;  /* 0x000000012f2f8824 */ /* 0x100fe200078e0a09 */
[----:B------:R-:W-:Y:S01]  /*31d0*/  ISETP.GT.U32.AND P6, PT, R9, R46, PT ;  /* 0x0000002e0900720c */ /* 0x000fe20003fc4070 */
[----:B------:R-:W-:Y:S01]  /*31e0*/  IMAD.HI.U32 R3, R8, R49, RZ ;  /* 0x0000003108037227 */ /* 0x000fe200078e00ff */
[----:B------:R-:W-:Y:S02]  /*31f0*/  IADD3 R7, R195, 0x33, RZ ;  /* 0x00000033c3077810 */ /* 0x000fe40007ffe0ff */
[----:B------:R-:W-:Y:S01]  /*3200*/  IABS R50, R6 ;  /* 0x0000000600327213 */ /* 0x000fe20000000000 */
[----:B------:R-:W-:Y:S01]  /*3210*/  @!P3 IMAD.IADD R48, R48, 0x1, -R9 ;  /* 0x000000013030b824 */ /* 0x000fe200078e0a09 */
[----:B------:R-:W-:Y:S01]  /*3220*/  IABS R51, R7 ;  /* 0x0000000700337213 */ /* 0x000fe20000000000 */
[----:B------:R-:W-:Y:S01]  /*3230*/  IMAD.MOV R4, RZ, RZ, -R3 ;  /* 0x000000ffff047224 */ /* 0x000fe200078e0a03 */
[C---:B------:R-:W-:Y:S01]  /*3240*/  ISETP.GT.U32.AND P0, PT, R9.reuse, R47, PT ;  /* 0x0000002f0900720c */ /* 0x040fe20003f04070 */
[----:B------:R-:W-:Y:S01]  /*3250*/  IMAD.HI.U32 R3, R8, R50, RZ ;  /* 0x0000003208037227 */ /* 0x000fe200078e00ff */
[----:B------:R-:W-:-:S02]  /*3260*/  ISETP.GT.U32.AND P3, PT, R9, R48, PT ;  /* 0x000000300900720c */ /* 0x000fc40003f64070 */
[----:B------:R-:W-:Y:S01]  /*3270*/  IADD3 R218, R195, 0xd2, RZ ;  /* 0x000000d2c3da7810 */ /* 0x000fe20007ffe0ff */
[----:B------:R-:W-:Y:S01]  /*3280*/  IMAD R49, R9, R4, R49 ;  /* 0x0000000409317224 */ /* 0x000fe200078e0231 */
[C---:B------:R-:W-:Y:S01]  /*3290*/  IADD3 R222, R195.reuse, 0xd7, RZ ;  /* 0x000000d7c3de7810 */ /* 0x040fe20007ffe0ff */
[----:B------:R-:W-:Y:S01]  /*32a0*/  IMAD.HI.U32 R4, R8, R51, RZ ;  /* 0x0000003308047227 */ /* 0x000fe200078e00ff */
[----:B------:R-:W-:Y:S02]  /*32b0*/  IABS R213, R218 ;  /* 0x000000da00d57213 */ /* 0x000fe40000000000 */
[C---:B------:R-:W-:Y:S01]  /*32c0*/  IADD3 R223, R195.reuse, 0xd8, RZ ;  /* 0x000000d8c3df7810 */ /* 0x040fe20007ffe0ff */
[----:B------:R-:W-:Y:S01]  /*32d0*/  IMAD.MOV R3, RZ, RZ, -R3 ;  /* 0x000000ffff037224 */ /* 0x000fe200078e0a03 */
[----:B------:R-:W-:Y:S01]  /*32e0*/  IADD3 R224, R195, 0xda, RZ ;  /* 0x000000dac3e07810 */ /* 0x000fe20007ffe0ff */
[--C-:B------:R-:W-:Y:S01]  /*32f0*/  @!P6 IMAD.IADD R46, R46, 0x1, -R9.reuse ;  /* 0x000000012e2ee824 */ /* 0x100fe200078e0a09 */
[C---:B------:R-:W-:Y:S01]  /*3300*/  ISETP.GT.U32.AND P6, PT, R9.reuse, R49, PT ;  /* 0x000000310900720c */ /* 0x040fe20003fc4070 */
[----:B------:R-:W-:Y:S01]  /*3310*/  IMAD.MOV R4, RZ, RZ, -R4 ;  /* 0x000000ffff047224 */ /* 0x000fe200078e0a04 */
[----:B------:R-:W-:Y:S01]  /*3320*/  IABS R221, R224 ;  /* 0x000000e000dd7213 */ /* 0x000fe20000000000 */
[----:B------:R-:W-:Y:S01]  /*3330*/  IMAD R50, R9, R3, R50 ;  /* 0x0000000309327224 */ /* 0x000fe200078e0232 */
[----:B------:R-:W-:Y:S01]  /*3340*/  IADD3 R227, R195, 0xdd, RZ ;  /* 0x000000ddc3e37810 */ /* 0x000fe20007ffe0ff */
[----:B------:R-:W-:Y:S01]  /*3350*/  @!P4 IMAD.MOV R46, RZ, RZ, -R46 ;  /* 0x000000ffff2ec224 */ /* 0x000fe200078e0a2e */
[----:B------:R-:W-:Y:S01]  /*3360*/  ISETP.GE.AND P4, PT, R5, RZ, PT ;  /* 0x000000ff0500720c */ /* 0x000fe20003f86270 */
[----:B------:R-:W-:Y:S01]  /*3370*/  @!P0 IMAD.IADD R47, R47, 0x1, -R9 ;  /* 0x000000012f2f8824 */ /* 0x000fe200078e0a09 */
[----:B------:R-:W-:Y:S01]  /*3380*/  ISETP.GE.AND P0, PT, R6, RZ, PT ;  /* 0x000000ff0600720c */ /* 0x000fe20003f06270 */
[----:B------:R-:W-:Y:S01]  /*3390*/  IMAD R51, R9, R4, R51 ;  /* 0x0000000409337224 */ /* 0x000fe200078e0233 */
[----:B------:R-:W-:Y:S01]  /*33a0*/  IADD3 R6, R195, 0x36, RZ ;  /* 0x00000036c3067810 */ /* 0x000fe20007ffe0ff */
[----:B------:R-:W-:Y:S01]  /*33b0*/  @!P3 IMAD.IADD R48, R48, 0x1, -R9 ;  /* 0x000000013030b824 */ /* 0x000fe200078e0a09 */
[----:B------:R-:W-:Y:S01]  /*33c0*/  ISETP.GT.U32.AND P3, PT, R9, R50, PT ;  /* 0x000000320900720c */ /* 0x000fe20003f64070 */
[----:B------:R-:W-:Y:S01]  /*33d0*/  IMAD.HI.U32 R5, R8, R52, RZ ;  /* 0x0000003408057227 */ /* 0x000fe200078e00ff */
[----:B------:R-:W-:-:S02]  /*33e0*/  IABS R54, R6 ;  /* 0x0000000600367213 */ /* 0x000fc40000000000 */
[----:B------:R-:W-:Y:S01]  /*33f0*/  IADD3 R228, R195, 0xdf, RZ ;  /* 0x000000dfc3e47810 */ /* 0x000fe20007ffe0ff */
[----:B------:R-:W-:Y:S01]  /*3400*/  @!P5 IMAD.MOV R47, RZ, RZ, -R47 ;  /* 0x000000ffff2fd224 */ /* 0x000fe200078e0a2f */
[----:B------:R-:W-:Y:S01]  /*3410*/  ISETP.GT.U32.AND P5, PT, R9, R51, PT ;  /* 0x000000330900720c */ /* 0x000fe20003fa4070 */
[----:B------:R-:W-:Y:S01]  /*3420*/  IMAD.MOV R5, RZ, RZ, -R5 ;  /* 0x000000ffff057224 */ /* 0x000fe200078e0a05 */
[----:B------:R-:W-:Y:S01]  /*3430*/  IABS R226, R228 ;  /* 0x000000e400e27213 */ /* 0x000fe20000000000 */
[--C-:B------:R-:W-:Y:S01]  /*3440*/  @!P6 IMAD.IADD R49, R49, 0x1, -R9.reuse ;  /* 0x000000013131e824 */ /* 0x100fe200078e0a09 */
[----:B------:R-:W-:Y:S01]  /*3450*/  IADD3 R232, R195, 0xe1, RZ ;  /* 0x000000e1c3e87810 */ /* 0x000fe20007ffe0ff */
[----:B------:R-:W-:Y:S01]  /*3460*/  IMAD R52, R9, R5, R52 ;  /* 0x0000000509347224 */ /* 0x000fe200078e0234 */
[----:B------:R-:W-:Y:S01]  /*3470*/  IADD3 R5, R195, 0x35, RZ ;  /* 0x00000035c3057810 */ /* 0x000fe20007ffe0ff */
[----:B------:R-:W-:Y:S01]  /*3480*/  @!P3 IMAD.IADD R50, R50, 0x1, -R9 ;  /* 0x000000013232b824 */ /* 0x000fe200078e0a09 */
[----:B------:R-:W-:Y:S01]  /*3490*/  ISETP.GT.U32.AND P6, PT, R9, R49, PT ;  /* 0x000000310900720c */ /* 0x000fe20003fc4070 */
[----:B------:R-:W-:Y:S01]  /*34a0*/  @!P1 IMAD.MOV R48, RZ, RZ, -R48 ;  /* 0x000000ffff309224 */ /* 0x000fe200078e0a30 */
[----:B------:R-:W-:-:S02]  /*34b0*/  IABS R53, R5 ;  /* 0x0000000500357213 */ /* 0x000fc40000000000 */
[----:B------:R-:W-:Y:S01]  /*34c0*/  ISETP.GE.AND P1, PT, R7, RZ, PT ;  /* 0x000000ff0700720c */ /* 0x000fe20003f26270 */
[----:B------:R-:W-:Y:S01]  /*34d0*/  @!P5 IMAD.IADD R51, R51, 0x1, -R9 ;  /* 0x000000013333d824 */ /* 0x000fe200078e0a09 */
[----:B------:R-:W-:Y:S01]  /*34e0*/  ISETP.GT.U32.AND P5, PT, R9, R50, PT ;  /* 0x000000320900720c */ /* 0x000fe20003fa4070 */
[C---:B------:R-:W-:Y:S01]  /*34f0*/  IMAD.HI.U32 R3, R8.reuse, R53, RZ ;  /* 0x0000003508037227 */ /* 0x040fe200078e00ff */
[----:B------:R-:W-:Y:S02]  /*3500*/  IADD3 R7, R195, 0x37, RZ ;  /* 0x00000037c3077810 */ /* 0x000fe40007ffe0ff */
[----:B------:R-:W-:Y:S01]  /*3510*/  ISETP.GE.AND P3, PT, R55, RZ, PT ;  /* 0x000000ff3700720c */ /* 0x000fe20003f66270 */
[----:B------:R-:W-:Y:S01]  /*3520*/  IMAD.MOV R4, RZ, RZ, -R3 ;  /* 0x000000ffff047224 */ /* 0x000fe200078e0a03 */
[----:B------:R-:W-:Y:S01]  /*3530*/  IABS R55, R7 ;  /* 0x0000000700377213 */ /* 0x000fe20000000000 */
[----:B------:R-:W-:Y:S01]  /*3540*/  @!P6 IMAD.IADD R49, R49, 0x1, -R9 ;  /* 0x000000013131e824 */ /* 0x000fe200078e0a09 */
[C---:B------:R-:W-:Y:S01]  /*3550*/  ISETP.GT.U32.AND P6, PT, R9.reuse, R52, PT ;  /* 0x000000340900720c */ /* 0x040fe20003fc4070 */
[----:B------:R-:W-:Y:S01]  /*3560*/  IMAD R53, R9, R4, R53 ;  /* 0x0000000409357224 */ /* 0x000fe200078e0235 */
[----:B------:R-:W-:Y:S01]  /*3570*/  IABS R229, R232 ;  /* 0x000000e800e57213 */ /* 0x000fe20000000000 */
[----:B------:R-:W-:Y:S01]  /*3580*/  IMAD.HI.U32 R3, R8, R54, RZ ;  /* 0x0000003608037227 */ /* 0x000fe200078e00ff */
[----:B------:R-:W-:-:S02]  /*3590*/  IADD3 R249, R195, 0xee, RZ ;  /* 0x000000eec3f97810 */ /* 0x000fc40007ffe0ff */
[----:B------:R-:W-:Y:S01]  /*35a0*/  IADD3 R248, R195, 0xef, RZ ;  /* 0x000000efc3f87810 */ /* 0x000fe20007ffe0ff */
[----:B------:R-:W-:Y:S01]  /*35b0*/  @!P5 IMAD.IADD R50, R50, 0x1, -R9 ;  /* 0x000000013232d824 */ /* 0x000fe200078e0a09 */
[----:B------:R-:W-:Y:S01]  /*35c0*/  ISETP.GT.U32.AND P5, PT, R9, R53, PT ;  /* 0x000000350900720c */ /* 0x000fe20003fa4070 */
[----:B------:R-:W-:Y:S01]  /*35d0*/  IMAD.MOV R3, RZ, RZ, -R3 ;  /* 0x000000ffff037224 */ /* 0x000fe200078e0a03 */
[----:B------:R-:W-:Y:S01]  /*35e0*/  IABS R242, R248 ;  /* 0x000000f800f27213 */ /* 0x000fe20000000000 */
[----:B------:R-:W-:Y:S01]  /*35f0*/  @!P0 IMAD.MOV R50, RZ, RZ, -R50 ;  /* 0x000000ffff328224 */ /* 0x000fe200078e0a32 */
[----:B------:R-:W-:Y:S01]  /*3600*/  IADD3 R247, R195, 0xf0, RZ ;  /* 0x000000f0c3f77810 */ /* 0x000fe20007ffe0ff */
[----:B------:R-:W-:Y:S01]  /*3610*/  @!P6 IMAD.IADD R52, R52, 0x1, -R9 ;  /* 0x000000013434e824 */ /* 0x000fe200078e0a09 */
[C---:B------:R-:W-:Y:S01]  /*3620*/  ISETP.GT.U32.AND P6, PT, R9.reuse, R51, PT ;  /* 0x000000330900720c */ /* 0x040fe20003fc4070 */
[----:B------:R-:W-:Y:S01]  /*3630*/  IMAD R54, R9, R3, R54 ;  /* 0x0000000309367224 */ /* 0x000fe200078e0236 */
[C---:B------:R-:W-:Y:S01]  /*3640*/  IADD3 R0, R195.reuse, 0xf7, RZ ;  /* 0x000000f7c3007810 */ /* 0x040fe20007ffe0ff */
[----:B------:R-:W-:Y:S01]  /*3650*/  IMAD.HI.U32 R3, R8, R55, RZ ;  /* 0x0000003708037227 */ /* 0x000fe200078e00ff */
[----:B--2---:R-:W-:-:S02]  /*3660*/  IADD3 R14, R195, 0xfb, RZ ;  /* 0x000000fbc30e7810 */ /* 0x004fc40007ffe0ff */
[----:B------:R-:W-:Y:S01]  /*3670*/  IABS R250, R0 ;  /* 0x0000000000fa7213 */ /* 0x000fe20000000000 */
[----:B------:R-:W-:Y:S01]  /*3680*/  @!P5 IMAD.IADD R53, R53, 0x1, -R9 ;  /* 0x000000013535d824 */ /* 0x000fe200078e0a09 */
[----:B------:R-:W-:Y:S01]  /*3690*/  ISETP.GE.AND P5, PT, R6, RZ, PT ;  /* 0x000000ff0600720c */ /* 0x000fe20003fa6270 */
[----:B------:R-:W-:Y:S01]  /*36a0*/  IMAD.MOV R4, RZ, RZ, -R3 ;  /* 0x000000ffff047224 */ /* 0x000fe200078e0a03 */
[----:B------:R-:W-:Y:S01]  /*36b0*/  IADD3 R6, R195, 0x3b, RZ ;  /* 0x0000003bc3067810 */ /* 0x000fe20007ffe0ff */
[C---:B------:R-:W-:Y:S01]  /*36c0*/  IMAD.HI.U32 R3, R8.reuse, R56, RZ ;  /* 0x0000003808037227 */ /* 0x040fe200078e00ff */
[C---:B------:R-:W-:Y:S02]  /*36d0*/  ISETP.GT.U32.AND P0, PT, R9.reuse, R53, PT ;  /* 0x000000350900720c */ /* 0x040fe40003f04070 */
[----:B------:R-:W-:Y:S01]  /*36e0*/  IABS R59, R6 ;  /* 0x00000006003b7213 */ /* 0x000fe20000000000 */
[----:B------:R-:W-:Y:S01]  /*36f0*/  @!P4 IMAD.MOV R49, RZ, RZ, -R49 ;  /* 0x000000ffff31c224 */ /* 0x000fe200078e0a31 */
[C---:B------:R-:W-:Y:S01]  /*3700*/  ISETP.GT.U32.AND P4, PT, R9.reuse, R52, PT ;  /* 0x000000340900720c */ /* 0x040fe20003f84070 */
[----:B------:R-:W-:Y:S01]  /*3710*/  IMAD R55, R9, R4, R55 ;  /* 0x0000000409377224 */ /* 0x000fe200078e0237 */
[----:B------:R-:W-:Y:S01]  /*3720*/  IADD3 R13, R195, 0xfc, RZ ;  /* 0x000000fcc30d7810 */ /* 0x000fe20007ffe0ff */
[----:B------:R-:W-:Y:S01]  /*3730*/  @!P6 IMAD.IADD R51, R51, 0x1, -R9 ;  /* 0x000000013333e824 */ /* 0x000fe200078e0a09 */
[----:B------:R-:W-:Y:S01]  /*3740*/  ISETP.GT.U32.AND P6, PT, R9, R54, PT ;  /* 0x000000360900720c */ /* 0x000fe20003fc4070 */
[----:B------:R-:W-:Y:S01]  /*3750*/  IMAD.MOV R4, RZ, RZ, -R3 ;  /* 0x000000ffff047224 */ /* 0x000fe200078e0a03 */
[C---:B------:R-:W-:Y:S01]  /*3760*/  IADD3 R12, R195.reuse, 0xfd, RZ ;  /* 0x000000fdc30c7810 */ /* 0x040fe20007ffe0ff */
[----:B------:R-:W-:Y:S01]  /*3770*/  IMAD.HI.U32 R3, R8, R57, RZ ;  /* 0x0000003908037227 */ /* 0x000fe200078e00ff */
[----:B------:R-:W-:-:S03]  /*3780*/  IADD3 R197, R195, 0xfe, RZ ;  /* 0x000000fec3c57810 */ /* 0x000fc60007ffe0ff */
[----:B------:R-:W-:Y:S02]  /*3790*/  IMAD R56, R9, R4, R56 ;  /* 0x0000000409387224 */ /* 0x000fe400078e0238 */
[--C-:B------:R-:W-:Y:S02]  /*37a0*/  @!P0 IMAD.IADD R53, R53, 0x1, -R9.reuse ;  /* 0x0000000135358824 */ /* 0x100fe400078e0a09 */
[--C-:B------:R-:W-:Y:S01]  /*37b0*/  @!P4 IMAD.IADD R52, R52, 0x1, -R9.reuse ;  /* 0x000000013434c824 */ /* 0x100fe200078e0a09 */
[----:B------:R-:W-:Y:S01]  /*37c0*/  ISETP.GT.U32.AND P0, PT, R9, R56, PT ;  /* 0x000000380900720c */ /* 0x000fe20003f04070 */
[----:B------:R-:W-:Y:S01]  /*37d0*/  @!P6 IMAD.IADD R54, R54, 0x1, -R9 ;  /* 0x000000013636e824 */ /* 0x000fe200078e0a09 */
[----:B------:R-:W-:Y:S01]  /*37e0*/  ISETP.GE.AND P4, PT, R5, RZ, PT ;  /* 0x000000ff0500720c */ /* 0x000fe20003f86270 */
[----:B------:R-:W-:Y:S01]  /*37f0*/  @!P1 IMAD.MOV R51, RZ, RZ, -R51 ;  /* 0x000000ffff339224 */ /* 0x000fe200078e0a33 */
[----:B------:R-:W-:Y:S01]  /*3800*/  IADD3 R5, R195, 0x3a, RZ ;  /* 0x0000003ac3057810 */ /* 0x000fe20007ffe0ff */
[----:B------:R-:W-:Y:S01]  /*3810*/  IMAD.MOV R4, RZ, RZ, -R3 ;  /* 0x000000ffff047224 */ /* 0x000fe200078e0a03 */
[C---:B------:R-:W-:Y:S01]  /*3820*/  ISETP.GT.U32.AND P6, PT, R9.reuse, R54, PT ;  /* 0x000000360900720c */ /* 0x040fe20003fc4070 */
[----:B------:R-:W-:Y:S01]  /*3830*/  @!P3 IMAD.MOV R52, RZ, RZ, -R52 ;  /* 0x000000ffff34b224 */ /* 0x000fe200078e0a34 */
[C---:B------:R-:W-:Y:S01]  /*3840*/  ISETP.GT.U32.AND P1, PT, R9.reuse, R55, PT ;  /* 0x000000370900720c */ /* 0x040fe20003f24070 */
[----:B------:R-:W-:Y:S01]  /*3850*/  IMAD R57, R9, R4, R57 ;  /* 0x0000000409397224 */ /* 0x000fe200078e0239 */
[----:B------:R-:W-:Y:S01]  /*3860*/  IABS R58, R5 ;  /* 0x00000005003a7213 */ /* 0x000fe20000000000 */
[----:B------:R-:W-:Y:S01]  /*3870*/  IMAD.HI.U32 R4, R8, R59, RZ ;  /* 0x0000003b08047227 */ /* 0x000fe200078e00ff */
[----:B------:R-:W-:-:S02]  /*3880*/  ISETP.GE.AND P3, PT, R7, RZ, PT ;  /* 0x000000ff0700720c */ /* 0x000fc40003f66270 */
[----:B------:R-:W-:Y:S01]  /*3890*/  IADD3 R7, R195, 0x3c, RZ ;  /* 0x0000003cc3077810 */ /* 0x000fe20007ffe0ff */
[----:B------:R-:W-:Y:S02]  /*38a0*/  @!P0 IMAD.IADD R56, R56, 0x1, -R9 ;  /* 0x0000000138388824 */ /* 0x000fe400078e0a09 */
[----:B------:R-:W-:Y:S02]  /*38b0*/  @!P4 IMAD.MOV R53, RZ, RZ, -R53 ;  /* 0x000000ffff35c224 */ /* 0x000fe400078e0a35 */
[----:B------:R-:W-:Y:S01]  /*38c0*/  IMAD.HI.U32 R3, R8, R58, RZ ;  /* 0x0000003a08037227 */ /* 0x000fe200078e00ff */
[----:B------:R-:W-:-:S03]  /*38d0*/  ISETP.GT.U32.AND P4, PT, R9, R56, PT ;  /* 0x000000380900720c */ /* 0x000fc60003f84070 */
[----:B------:R-:W-:Y:S01]  /*38e0*/  @!P6 IMAD.IADD R54, R54, 0x1, -R9 ;  /* 0x000000013636e824 */ /* 0x000fe200078e0a09 */
[----:B------:R-:W-:Y:S01]  /*38f0*/  ISETP.GT.U32.AND P6, PT, R9, R57, PT ;  /* 0x000000390900720c */ /* 0x000fe20003fc4070 */
[----:B------:R-:W-:Y:S02]  /*3900*/  IMAD.MOV R3, RZ, RZ, -R3 ;  /* 0x000000ffff037224 */ /* 0x000fe400078e0a03 */
[--C-:B------:R-:W-:Y:S01]  /*3910*/  @!P1 IMAD.IADD R55, R55, 0x1, -R9.reuse ;  /* 0x0000000137379824 */ /* 0x100fe200078e0a09 */
[----:B------:R-:W-:Y:S01]  /*3920*/  ISETP.GE.AND P1, PT, R60, RZ, PT ;  /* 0x000000ff3c00720c */ /* 0x000fe20003f26270 */
[C---:B------:R-:W-:Y:S01]  /*3930*/  IMAD R58, R9.reuse, R3, R58 ;  /* 0x00000003093a7224 */ /* 0x040fe200078e023a */
[----:B------:R-:W-:Y:S01]  /*3940*/  IABS R60, R7 ;  /* 0x00000007003c7213 */ /* 0x000fe20000000000 */
[----:B------:R-:W-:Y:S01]  /*3950*/  IMAD.MOV R4, RZ, RZ, -R4 ;  /* 0x000000ffff047224 */ /* 0x000fe200078e0a04 */
[C---:B------:R-:W-:Y:S01]  /*3960*/  ISETP.GT.U32.AND P0, PT, R9.reuse, R55, PT ;  /* 0x000000370900720c */ /* 0x040fe20003f04070 */
[----:B------:R-:W-:Y:S01]  /*3970*/  @!P4 IMAD.IADD R56, R56, 0x1, -R9 ;  /* 0x000000013838c824 */ /* 0x000fe200078e0a09 */
[----:B------:R-:W-:Y:S01]  /*3980*/  ISETP.GT.U32.AND P4, PT, R9, R58, PT ;  /* 0x0000003a0900720c */ /* 0x000fe20003f84070 */
[----:B------:R-:W-:-:S04]  /*3990*/  IMAD.HI.U32 R3, R8, R60, RZ ;  /* 0x0000003c08037227 */ /* 0x000fc800078e00ff */
[----:B------:R-:W-:Y:S02]  /*39a0*/  @!P6 IMAD.IADD R57, R57, 0x1, -R9 ;  /* 0x000000013939e824 */ /* 0x000fe400078e0a09 */
[----:B------:R-:W-:Y:S02]  /*39b0*/  IMAD.MOV R3, RZ, RZ, -R3 ;  /* 0x000000ffff037224 */ /* 0x000fe400078e0a03 */
[----:B------:R-:W-:Y:S01]  /*39c0*/  @!P5 IMAD.MOV R54, RZ, RZ, -R54 ;  /* 0x000000ffff36d224 */ /* 0x000fe200078e0a36 */
[C---:B------:R-:W-:Y:S01]  /*39d0*/  ISETP.GT.U32.AND P6, PT, R9.reuse, R57, PT ;  /* 0x000000390900720c */ /* 0x040fe20003fc4070 */
[----:B------:R-:W-:Y:S01]  /*39e0*/  IMAD R60, R9, R3, R60 ;  /* 0x00000003093c7224 */ /* 0x000fe200078e023c */
[----:B------:R-:W-:Y:S01]  /*39f0*/  ISETP.GE.AND P5, PT, R61, RZ, PT ;  /* 0x000000ff3d00720c */ /* 0x000fe20003fa6270 */
[--C-:B------:R-:W-:Y:S01]  /*3a00*/  @!P0 IMAD.IADD R55, R55, 0x1, -R9.reuse ;  /* 0x0000000137378824 */ /* 0x100fe200078e0a09 */
[----:B------:R-:W-:Y:S01]  /*3a10*/  ISETP.GE.AND P0, PT, R5, RZ, PT ;  /* 0x000000ff0500720c */ /* 0x000fe20003f06270 */
[----:B------:R-:W-:Y:S01]  /*3a20*/  @!P4 IMAD.IADD R58, R58, 0x1, -R9 ;  /* 0x000000013a3ac824 */ /* 0x000fe200078e0a09 */
[C---:B------:R-:W-:Y:S01]  /*3a30*/  ISETP.GT.U32.AND P4, PT, R9.reuse, R60, PT ;  /* 0x0000003c0900720c */ /* 0x040fe20003f84070 */
[----:B------:R-:W-:Y:S01]  /*3a40*/  IMAD R59, R9, R4, R59 ;  /* 0x00000004093b7224 */ /* 0x000fe200078e023b */
[----:B------:R-:W-:Y:S01]  /*3a50*/  IADD3 R5, R195, 0x3d, RZ ;  /* 0x0000003dc3057810 */ /* 0x000fe20007ffe0ff */
[----:B------:R-:W-:-:S02]  /*3a60*/  @!P3 IMAD.MOV R55, RZ, RZ, -R55 ;  /* 0x000000ffff37b224 */ /* 0x000fc400078e0a37 */
[----:B------:R-:W-:Y:S01]  /*3a70*/  @!P1 IMAD.MOV R56, RZ, RZ, -R56 ;  /* 0x000000ffff389224 */ /* 0x000fe200078e0a38 */
[----:B------:R-:W-:Y:S01]  /*3a80*/  IABS R61, R5 ;  /* 0x00000005003d7213 */ /* 0x000fe20000000000 */
[----:B------:R-:W-:Y:S01]  /*3a90*/  @!P6 IMAD.IADD R57, R57, 0x1, -R9 ;  /* 0x000000013939e824 */ /* 0x000fe200078e0a09 */
[----:B------:R-:W-:Y:S01]  /*3aa0*/  ISETP.GT.U32.AND P6, PT, R9, R59, PT ;  /* 0x0000003b0900720c */ /* 0x000fe20003fc4070 */
[----:B------:R-:W-:-:S04]  /*3ab0*/  IMAD.HI.U32 R246, R8, R242, RZ ;  /* 0x000000f208f67227 */ /* 0x000fc800078e00ff */
[----:B------:R-:W-:-:S04]  /*3ac0*/  IMAD.HI.U32 R3, R8, R61, RZ ;  /* 0x0000003d08037227 */ /* 0x000fc800078e00ff */
[----:B------:R-:W-:Y:S01]  /*3ad0*/  @!P4 IMAD.IADD R60, R60, 0x1, -R9 ;  /* 0x000000013c3cc824 */ /* 0x000fe200078e0a09 */
[C---:B------:R-:W-:Y:S01]  /*3ae0*/  ISETP.GT.U32.AND P4, PT, R9.reuse, R58, PT ;  /* 0x0000003a0900720c */ /* 0x040fe20003f84070 */
[----:B------:R-:W-:Y:S02]  /*3af0*/  IMAD.MOV R4, RZ, RZ, -R3 ;  /* 0x000000ffff047224 */ /* 0x000fe400078e0a03 */
[----:B------:R-:W-:Y:S01]  /*3b00*/  IMAD.HI.U32 R3, R8, R62, RZ ;  /* 0x0000003e08037227 */ /* 0x000fe200078e00ff */
[----:B------:R-:W-:-:S03]  /*3b10*/  ISETP.GT.U32.AND P1, PT, R9, R60, PT ;  /* 0x0000003c0900720c */ /* 0x000fc60003f24070 */
[----:B------:R-:W-:Y:S02]  /*3b20*/  IMAD R61, R9, R4, R61 ;  /* 0x00000004093d7224 */ /* 0x000fe400078e023d */
[----:B------:R-:W-:Y:S02]  /*3b30*/  IMAD.MOV R3, RZ, RZ, -R3 ;  /* 0x000000ffff037224 */ /* 0x000fe400078e0a03 */
[----:B------:R-:W-:Y:S01]  /*3b40*/  @!P6 IMAD.IADD R59, R59, 0x1, -R9 ;  /* 0x000000013b3be824 */ /* 0x000fe200078e0a09 */
[----:B------:R-:W-:Y:S01]  /*3b50*/  ISETP.GE.AND P6, PT, R6, RZ, PT ;  /* 0x000000ff0600720c */ /* 0x000fe20003fc6270 */
[----:B------:R-:W-:Y:S01]  /*3b60*/  IMAD R62, R9, R3, R62 ;  /* 0x00000003093e7224 */ /* 0x000fe200078e023e */
[----:B------:R-:W-:Y:S01]  /*3b70*/  IADD3 R6, R195, 0x41, RZ ;  /* 0x00000041c3067810 */ /* 0x000fe20007ffe0ff */
[----:B------:R-:W-:Y:S01]  /*3b80*/  @!P5 IMAD.MOV R57, RZ, RZ, -R57 ;  /* 0x000000ffff39d224 */ /* 0x000fe200078e0a39 */
[C---:B------:R-:W-:Y:S01]  /*3b90*/  ISETP.GT.U32.AND P5, PT, R9.reuse, R61, PT ;  /* 0x0000003d0900720c */ /* 0x040fe20003fa4070 */
[----:B------:R-:W-:Y:S01]  /*3ba0*/  @!P4 IMAD.IADD R58, R58, 0x1, -R9 ;  /* 0x000000013a3ac824 */ /* 0x000fe200078e0a09 */
[C---:B------:R-:W-:Y:S01]  /*3bb0*/  ISETP.GT.U32.AND P3, PT, R9.reuse, R59, PT ;  /* 0x0000003b0900720c */ /* 0x040fe20003f64070 */
[----:B------:R-:W-:Y:S01]  /*3bc0*/  IMAD.HI.U32 R4, R8, R63, RZ ;  /* 0x0000003f08047227 */ /* 0x000fe200078e00ff */
[----:B------:R-:W-:-:S02]  /*3bd0*/  ISETP.GT.U32.AND P4, PT, R9, R62, PT ;  /* 0x0000003e0900720c */ /* 0x000fc40003f84070 */
[----:B------:R-:W-:Y:S01]  /*3be0*/  IABS R65, R6 ;  /* 0x0000000600417213 */ /* 0x000fe20000000000 */
[----:B------:R-:W-:-:S04]  /*3bf0*/  IMAD.HI.U32 R3, R8, R64, RZ ;  /* 0x0000004008037227 */ /* 0x000fc800078e00ff */
[----:B------:R-:W-:Y:S02]  /*3c00*/  IMAD.MOV R4, RZ, RZ, -R4 ;  /* 0x000000ffff047224 */ /* 0x000fe400078e0a04 */
[----:B------:R-:W-:Y:S02]  /*3c10*/  IMAD.MOV R3, RZ, RZ, -R3 ;  /* 0x000000ffff037224 */ /* 0x000fe400078e0a03 */
[----:B------:R-:W-:Y:S01]  /*3c20*/  @!P5 IMAD.IADD R61, R61, 0x1, -R9 ;  /* 0x000000013d3dd824 */ /* 0x000fe200078e0a09 */
[----:B------:R-:W-:Y:S01]  /*3c30*/  ISETP.GE.AND P5, PT, R5, RZ, PT ;  /* 0x000000ff0500720c */ /* 0x000fe20003fa6270 */
[----:B------:R-:W-:Y:S01]  /*3c40*/  IMAD R63, R9, R4, R63 ;  /* 0x00000004093f7224 */ /* 0x000fe200078e023f */
[----:B------:R-:W-:Y:S01]  /*3c50*/  IADD3 R5, R195, 0x44, RZ ;  /* 0x00000044c3057810 */ /* 0x000fe20007ffe0ff */
[--C-:B------:R-:W-:Y:S02]  /*3c60*/  @!P3 IMAD.IADD R59, R59, 0x1, -R9.reuse ;  /* 0x000000013b3bb824 */ /* 0x100fe400078e0a09 */
[C---:B------:R-:W-:Y:S01]  /*3c70*/  IMAD R64, R9.reuse, R3, R64 ;  /* 0x0000000309407224 */ /* 0x040fe200078e0240 */
[C---:B------:R-:W-:Y:S01]  /*3c80*/  ISETP.GT.U32.AND P3, PT, R9.reuse, R63, PT ;  /* 0x0000003f0900720c */ /* 0x040fe20003f64070 */
[----:B------:R-:W-:Y:S01]  /*3c90*/  @!P4 IMAD.IADD R62, R62, 0x1, -R9 ;  /* 0x000000013e3ec824 */ /* 0x000fe200078e0a09 */
[C---:B------:R-:W-:Y:S01]  /*3ca0*/  ISETP.GT.U32.AND P4, PT, R9.reuse, R61, PT ;  /* 0x0000003d0900720c */ /* 0x040fe20003f84070 */
[----:B------:R-:W-:Y:S01]  /*3cb0*/  @!P6 IMAD.MOV R59, RZ, RZ, -R59 ;  /* 0x000000ffff3be224 */ /* 0x000fe200078e0a3b */
[----:B------:R-:W-:Y:S01]  /*3cc0*/  ISETP.GT.U32.AND P6, PT, R9, R64, PT ;  /* 0x000000400900720c */ /* 0x000fe20003fc4070 */
[----:B------:R-:W-:-:S04]  /*3cd0*/  IMAD.HI.U32 R3, R8, R65, RZ ;  /* 0x0000004108037227 */ /* 0x000fc800078e00ff */
[----:B------:R-:W-:Y:S02]  /*3ce0*/  IMAD.MOV R4, RZ, RZ, -R3 ;  /* 0x000000ffff047224 */ /* 0x000fe400078e0a03 */
[----:B------:R-:W-:Y:S01]  /*3cf0*/  @!P1 IMAD.IADD R60, R60, 0x1, -R9 ;  /* 0x000000013c3c9824 */ /* 0x000fe200078e0a09 */
[----:B------:R-:W-:Y:S01]  /*3d00*/  ISETP.GE.AND P1, PT, R7, RZ, PT ;  /* 0x000000ff0700720c */ /* 0x000fe20003f26270 */
[----:B------:R-:W-:Y:S01]  /*3d10*/  IMAD R65, R9, R4, R65 ;  /* 0x0000000409417224 */ /* 0x000fe200078e0241 */
[----:B------:R-:W-:Y:S01]  /*3d20*/  IADD3 R7, R195, 0x42, RZ ;  /* 0x00000042c3077810 */ /* 0x000fe20007ffe0ff */
[--C-:B------:R-:W-:Y:S01]  /*3d30*/  @!P4 IMAD.IADD R61, R61, 0x1, -R9.reuse ;  /* 0x000000013d3dc824 */ /* 0x100fe200078e0a09 */
[----:B------:R-:W-:Y:S01]  /*3d40*/  ISETP.GE.AND P4, PT, R68, RZ, PT ;  /* 0x000000ff4400720c */ /* 0x000fe20003f86270 */
[--C-:B------:R-:W-:Y:S01]  /*3d50*/  @!P3 IMAD.IADD R63, R63, 0x1, -R9.reuse ;  /* 0x000000013f3fb824 */ /* 0x100fe200078e0a09 */
[----:B------:R-:W-:Y:S01]  /*3d60*/  IABS R66, R7 ;  /* 0x0000000700427213 */ /* 0x000fe20000000000 */
[----:B------:R-:W-:Y:S01]  /*3d70*/  @!P6 IMAD.IADD R64, R64, 0x1, -R9 ;  /* 0x000000014040e824 */ /* 0x000fe200078e0a09 */
[----:B------:R-:W-:Y:S01]  /*3d80*/  IADD3 R4, R195, 0x43, RZ ;  /* 0x00000043c3047810 */ /* 0x000fe20007ffe0ff */
[----:B------:R-:W-:Y:S01]  /*3d90*/  @!P5 IMAD.MOV R61, RZ, RZ, -R61 ;  /* 0x000000ffff3dd224 */ /* 0x000fe200078e0a3d */
[C---:B------:R-:W-:Y:S01]  /*3da0*/  ISETP.GT.U32.AND P5, PT, R9.reuse, R65, PT ;  /* 0x000000410900720c */ /* 0x040fe20003fa4070 */
[----:B------:R-:W-:Y:S01]  /*3db0*/  IMAD.HI.U32 R3, R8, R66, RZ ;  /* 0x0000004208037227 */ /* 0x000fe200078e00ff */
[----:B------:R-:W-:-:S02]  /*3dc0*/  ISETP.GT.U32.AND P3, PT, R9, R63, PT ;  /* 0x0000003f0900720c */ /* 0x000fc40003f64070 */
[C---:B------:R-:W-:Y:S01]  /*3dd0*/  ISETP.GT.U32.AND P6, PT, R9.reuse, R64, PT ;  /* 0x000000400900720c */ /* 0x040fe20003fc4070 */
[----:B------:R-:W-:Y:S01]  /*3de0*/  IMAD.MOV R3, RZ, RZ, -R3 ;  /* 0x000000ffff037224 */ /* 0x000fe200078e0a03 */
[----:B------:R-:W-:Y:S01]  /*3df0*/  IABS R68, R5 ;  /* 0x0000000500447213 */ /* 0x000fe20000000000 */
[----:B------:R-:W-:Y:S01]  /*3e00*/  @!P0 IMAD.MOV R58, RZ, RZ, -R58 ;  /* 0x000000ffff3a8224 */ /* 0x000fe200078e0a3a */
[----:B------:R-:W-:Y:S01]  /*3e10*/  ISETP.GT.U32.AND P0, PT, R9, R62, PT ;  /* 0x0000003e0900720c */ /* 0x000fe20003f04070 */
[----:B------:R-:W-:Y:S01]  /*3e20*/  @!P1 IMAD.MOV R60, RZ, RZ, -R60 ;  /* 0x000000ffff3c9224 */ /* 0x000fe200078e0a3c */
[----:B------:R-:W-:Y:S01]  /*3e30*/  ISETP.GE.AND P1, PT, R67, RZ, PT ;  /* 0x000000ff4300720c */ /* 0x000fe20003f26270 */
[----:B------:R-:W-:Y:S01]  /*3e40*/  IMAD R66, R9, R3, R66 ;  /* 0x0000000309427224 */ /* 0x000fe200078e0242 */
[----:B------:R-:W-:Y:S01]  /*3e50*/  IABS R67, R4 ;  /* 0x0000000400437213 */ /* 0x000fe20000000000 */
[--C-:B------:R-:W-:Y:S02]  /*3e60*/  @!P5 IMAD.IADD R65, R65, 0x1, -R9.reuse ;  /* 0x000000014141d824 */ /* 0x100fe400078e0a09 */
[--C-:B------:R-:W-:Y:S01]  /*3e70*/  @!P3 IMAD.IADD R63, R63, 0x1, -R9.reuse ;  /* 0x000000013f3fb824 */ /* 0x100fe200078e0a09 */
[----:B------:R-:W-:Y:S01]  /*3e80*/  ISETP.GE.AND P3, PT, R6, RZ, PT ;  /* 0x000000ff0600720c */ /* 0x000fe20003f66270 */
[----:B------:R-:W-:Y:S01]  /*3e90*/  @!P6 IMAD.IADD R64, R64, 0x1, -R9 ;  /* 0x000000014040e824 */ /* 0x000fe200078e0a09 */
[C---:B------:R-:W-:Y:S01]  /*3ea0*/  ISETP.GT.U32.AND P6, PT, R9.reuse, R66, PT ;  /* 0x000000420900720c */ /* 0x040fe20003fc4070 */
[----:B------:R-:W-:Y:S01]  /*3eb0*/  IMAD.HI.U32 R3, R8, R67, RZ ;  /* 0x0000004308037227 */ /* 0x000fe200078e00ff */
[----:B------:R-:W-:-:S02]  /*3ec0*/  ISETP.GT.U32.AND P5, PT, R9, R65, PT ;  /* 0x000000410900720c */ /* 0x000fc40003fa4070 */
[----:B------:R-:W-:Y:S01]  /*3ed0*/  IADD3 R6, R195, 0x45, RZ ;  /* 0x00000045c3067810 */ /* 0x000fe20007ffe0ff */
[----:B------:R-:W-:Y:S01]  /*3ee0*/  @!P4 IMAD.MOV R63, RZ, RZ, -R63 ;  /* 0x000000ffff3fc224 */ /* 0x000fe200078e0a3f */
[----:B------:R-:W-:Y:S01]  /*3ef0*/  ISETP.GE.AND P4, PT, R4, RZ, PT ;  /* 0x000000ff0400720c */ /* 0x000fe20003f86270 */
[----:B------:R-:W-:Y:S02]  /*3f00*/  IMAD.MOV R4, RZ, RZ, -R3 ;  /* 0x000000ffff047224 */ /* 0x000fe400078e0a03 */
[----:B------:R-:W-:Y:S01]  /*3f10*/  @!P0 IMAD.IADD R62, R62, 0x1, -R9 ;  /* 0x000000013e3e8824 */ /* 0x000fe200078e0a09 */
[----:B------:R-:W-:Y:S01]  /*3f20*/  ISETP.GE.AND P0, PT, R69, RZ, PT ;  /* 0x000000ff4500720c */ /* 0x000fe20003f06270 */
[----:B------:R-:W-:Y:S01]  /*3f30*/  IMAD R67, R9, R4, R67 ;  /* 0x0000000409437224 */ /* 0x000fe200078e0243 */
[----:B------:R-:W-:Y:S01]  /*3f40*/  IABS R69, R6 ;  /* 0x0000000600457213 */ /* 0x000fe20000000000 */
[--C-:B------:R-:W-:Y:S02]  /*3f50*/  @!P6 IMAD.IADD R66, R66, 0x1, -R9.reuse ;  /* 0x000000014242e824 */ /* 0x100fe400078e0a09 */
[----:B------:R-:W-:Y:S01]  /*3f60*/  @!P5 IMAD.IADD R65, R65, 0x1, -R9 ;  /* 0x000000014141d824 */ /* 0x000fe200078e0a09 */
[C---:B------:R-:W-:Y:S01]  /*3f70*/  ISETP.GT.U32.AND P5, PT, R9.reuse, R67, PT ;  /* 0x000000430900720c */ /* 0x040fe20003fa4070 */
[----:B------:R-:W-:Y:S01]  /*3f80*/  IMAD.HI.U32 R3, R8, R68, RZ ;  /* 0x0000004408037227 */ /* 0x000fe200078e00ff */
[----:B------:R-:W-:-:S03]  /*3f90*/  ISETP.GT.U32.AND P6, PT, R9, R66, PT ;  /* 0x000000420900720c */ /* 0x000fc60003fc4070 */
[----:B------:R-:W-:Y:S02]  /*3fa0*/  IMAD.MOV R3, RZ, RZ, -R3 ;  /* 0x000000ffff037224 */ /* 0x000fe400078e0a03 */
[----:B------:R-:W-:Y:S01]  /*3fb0*/  @!P0 IMAD.MOV R64, RZ, RZ, -R64 ;  /* 0x000000ffff408224 */ /* 0x000fe200078e0a40 */
[----:B------:R-:W-:Y:S01]  /*3fc0*/  ISETP.GE.AND P0, PT, R5, RZ, PT ;  /* 0x000000ff0500720c */ /* 0x000fe20003f06270 */
[----:B------:R-:W-:Y:S01]  /*3fd0*/  IMAD.HI.U32 R4, R8, R69, RZ ;  /* 0x0000004508047227 */ /* 0x000fe200078e00ff */
[----:B------:R-:W-:-:S03]  /*3fe0*/  IADD3 R5, R195, 0x46, RZ ;  /* 0x00000046c3057810 */ /* 0x000fc60007ffe0ff */
[----:B------:R-:W-:Y:S01]  /*3ff0*/  IMAD R68, R9, R3, R68 ;  /* 0x0000000309447224 */ /* 0x000fe200078e0244 */
[----:B------:R-:W-:Y:S01]  /*4000*/  IABS R70, R5 ;  /* 0x0000000500467213 */ /* 0x000fe20000000000 */
[--C-:B------:R-:W-:Y:S02]  /*4010*/  @!P5 IMAD.IADD R67, R67, 0x1, -R9.reuse ;  /* 0x000000014343d824 */ /* 0x100fe400078e0a09 */
[----:B------:R-:W-:Y:S02]  /*4020*/  IMAD.MOV R4, RZ, RZ, -R4 ;  /* 0x000000ffff047224 */ /* 0x000fe400078e0a04 */
[----:B------:R-:W-:Y:S01]  /*4030*/  @!P6 IMAD.IADD R66, R66, 0x1, -R9 ;  /* 0x000000014242e824 */ /* 0x000fe200078e0a09 */
[C---:B------:R-:W-:Y:S01]  /*4040*/  ISETP.GT.U32.AND P6, PT, R9.reuse, R68, PT ;  /* 0x000000440900720c */ /* 0x040fe20003fc4070 */
[----:B------:R-:W-:Y:S01]  /*4050*/  @!P3 IMAD.MOV R65, RZ, RZ, -R65 ;  /* 0x000000ffff41b224 */ /* 0x000fe200078e0a41 */
[----:B------:R-:W-:Y:S01]  /*4060*/  ISETP.GT.U32.AND P3, PT, R9, R67, PT ;  /* 0x000000430900720c */ /* 0x000fe20003f64070 */
[----:B------:R-:W-:-:S04]  /*4070*/  IMAD.HI.U32 R3, R8, R70, RZ ;  /* 0x0000004608037227 */ /* 0x000fc800078e00ff */
[----:B------:R-:W-:Y:S02]  /*4080*/  IMAD R69, R9, R4, R69 ;  /* 0x0000000409457224 */ /* 0x000fe400078e0245 */
[----:B------:R-:W-:Y:S02]  /*4090*/  IMAD.MOV R4, RZ, RZ, -R3 ;  /* 0x000000ffff047224 */ /* 0x000fe400078e0a03 */
[----:B------:R-:W-:Y:S01]  /*40a0*/  @!P1 IMAD.MOV R62, RZ, RZ, -R62 ;  /* 0x000000ffff3e9224 */ /* 0x000fe200078e0a3e */
[----:B------:R-:W-:Y:S01]  /*40b0*/  ISETP.GE.AND P1, PT, R7, RZ, PT ;  /* 0x000000ff0700720c */ /* 0x000fe20003f26270 */
[C---:B------:R-:W-:Y:S01]  /*40c0*/  IMAD R70, R9.reuse, R4, R70 ;  /* 0x0000000409467224 */ /* 0x040fe200078e0246 */
[----:B------:R-:W-:Y:S01]  /*40d0*/  ISETP.GT.U32.AND P5, PT, R9, R69, PT ;  /* 0x000000450900720c */ /* 0x000fe20003fa4070 */
[--C-:B------:R-:W-:Y:S01]  /*40e0*/  @!P6 IMAD.IADD R68, R68, 0x1, -R9.reuse ;  /* 0x000000014444e824 */ /* 0x100fe200078e0a09 */
[----:B------:R-:W-:Y:S01]  /*40f0*/  IADD3 R7, R195, 0x47, RZ ;  /* 0x00000047c3077810 */ /* 0x000fe20007ffe0ff */
[----:B------:R-:W-:Y:S01]  /*4100*/  @!P3 IMAD.IADD R67, R67, 0x1, -R9 ;  /* 0x000000014343b824 */ /* 0x000fe200078e0a09 */
[----:B------:R-:W-:Y:S01]  /*4110*/  ISETP.GT.U32.AND P3, PT, R9, R70, PT ;  /* 0x000000460900720c */ /* 0x000fe20003f64070 */
[----:B------:R-:W-:Y:S01]  /*4120*/  IMAD.HI.U32 R4, R8, R72, RZ ;  /* 0x0000004808047227 */ /* 0x000fe200078e00ff */
[----:B------:R-:W-:-:S02]  /*4130*/  IABS R71, R7 ;  /* 0x0000000700477213 */ /* 0x000fc40000000000 */
[----:B------:R-:W-:Y:S01]  /*4140*/  ISETP.GT.U32.AND P6, PT, R9, R68, PT ;  /* 0x000000440900720c */ /* 0x000fe20003fc4070 */
[----:B------:R-:W-:Y:S02]  /*4150*/  IMAD.MOV R4, RZ, RZ, -R4 ;  /* 0x000000ffff047224 */ /* 0x000fe400078e0a04 */
[----:B------:R-:W-:-:S04]  /*4160*/  IMAD.HI.U32 R3, R8, R71, RZ ;  /* 0x0000004708037227 */ /* 0x000fc800078e00ff */
[----:B------:R-:W-:Y:S01]  /*4170*/  @!P1 IMAD.MOV R66, RZ, RZ, -R66 ;  /* 0x000000ffff429224 */ /* 0x000fe200078e0a42 */
[----:B------:R-:W-:Y:S01]  /*4180*/  ISETP.GE.AND P1, PT, R6, RZ, PT ;  /* 0x000000ff0600720c */ /* 0x000fe20003f26270 */
[----:B------:R-:W-:Y:S02]  /*4190*/  @!P5 IMAD.IADD R69, R69, 0x1, -R9 ;  /* 0x000000014545d824 */ /* 0x000fe400078e0a09 */
[----:B------:R-:W-:Y:S02]  /*41a0*/  IMAD.MOV R6, RZ, RZ, -R3 ;  /* 0x000000ffff067224 */ /* 0x000fe400078e0a03 */
[----:B------:R-:W-:Y:S01]  /*41b0*/  @!P3 IMAD.IADD R70, R70, 0x1, -R9 ;  /* 0x000000014646b824 */ /* 0x000fe200078e0a09 */
[C---:B------:R-:W-:Y:S01]  /*41c0*/  ISETP.GT.U32.AND P5, PT, R9.reuse, R69, PT ;  /* 0x000000450900720c */ /* 0x040fe20003fa4070 */
[----:B------:R-:W-:Y:S01]  /*41d0*/  IMAD R71, R9, R6, R71 ;  /* 0x0000000609477224 */ /* 0x000fe200078e0247 */
[----:B------:R-:W-:Y:S01]  /*41e0*/  IADD3 R6, R195, 0x49, RZ ;  /* 0x00000049c3067810 */ /* 0x000fe20007ffe0ff */
[----:B------:R-:W-:Y:S01]  /*41f0*/  @!P6 IMAD.IADD R68, R68, 0x1, -R9 ;  /* 0x000000014444e824 */ /* 0x000fe200078e0a09 */
[C---:B------:R-:W-:Y:S01]  /*4200*/  ISETP.GT.U32.AND P3, PT, R9.reuse, R70, PT ;  /* 0x000000460900720c */ /* 0x040fe20003f64070 */
[----:B------:R-:W-:Y:S01]  /*4210*/  @!P4 IMAD.MOV R67, RZ, RZ, -R67 ;  /* 0x000000ffff43c224 */ /* 0x000fe200078e0a43 */
[----:B------:R-:W-:Y:S01]  /*4220*/  IABS R73, R6 ;  /* 0x0000000600497213 */ /* 0x000fe20000000000 */
[C---:B------:R-:W-:Y:S01]  /*4230*/  IMAD R72, R9.reuse, R4, R72 ;  /* 0x0000000409487224 */ /* 0x040fe200078e0248 */
[----:B------:R-:W-:Y:S01]  /*4240*/  ISETP.GT.U32.AND P6, PT, R9, R71, PT ;  /* 0x000000470900720c */ /* 0x000fe20003fc4070 */
[----:B------:R-:W-:Y:S01]  /*4250*/  @!P0 IMAD.MOV R68, RZ, RZ, -R68 ;  /* 0x000000ffff448224 */ /* 0x000fe200078e0a44 */
[----:B------:R-:W-:Y:S01]  /*4260*/  ISETP.GE.AND P4, PT, R5, RZ, PT ;  /* 0x000000ff0500720c */ /* 0x000fe20003f86270 */
[----:B------:R-:W-:Y:S01]  /*4270*/  IMAD.HI.U32 R3, R8, R73, RZ ;  /* 0x0000004908037227 */ /* 0x000fe200078e00ff */
[----:B------:R-:W-:-:S02]  /*4280*/  IADD3 R5, R195, 0x4a, RZ ;  /* 0x0000004ac3057810 */ /* 0x000fc40007ffe0ff */
[----:B------:R-:W-:Y:S01]  /*4290*/  ISETP.GE.AND P0, PT, R7, RZ, PT ;  /* 0x000000ff0700720c */ /* 0x000fe20003f06270 */
[----:B------:R-:W-:Y:S01]  /*42a0*/  @!P5 IMAD.IADD R69, R69, 0x1, -R9 ;  /* 0x000000014545d824 */ /* 0x000fe200078e0a09 */
[----:B------:R-:W-:Y:S01]  /*42b0*/  ISETP.GT.U32.AND P5, PT, R9, R72, PT ;  /* 0x000000480900720c */ /* 0x000fe20003fa4070 */
[----:B------:R-:W-:Y:S01]  /*42c0*/  IMAD.MOV R4, RZ, RZ, -R3 ;  /* 0x000000ffff047224 */ /* 0x000fe200078e0a03 */
[----:B------:R-:W-:Y:S01]  /*42d0*/  IABS R74, R5 ;  /* 0x00000005004a7213 */ /* 0x000fe20000000000 */
[--C-:B------:R-:W-:Y:S01]  /*42e0*/  @!P3 IMAD.IADD R70, R70, 0x1, -R9.reuse ;  /* 0x000000014646b824 */ /* 0x100fe200078e0a09 */
[----:B------:R-:W-:Y:S01]  /*42f0*/  ISETP.GE.AND P3, PT, R6, RZ, PT ;  /* 0x000000ff0600720c */ /* 0x000fe20003f66270 */
[----:B------:R-:W-:Y:S01]  /*4300*/  @!P6 IMAD.IADD R71, R71, 0x1, -R9 ;  /* 0x000000014747e824 */ /* 0x000fe200078e0a09 */
[----:B------:R-:W-:Y:S01]  /*4310*/  IADD3 R6, R195, 0x4c, RZ ;  /* 0x0000004cc3067810 */ /* 0x000fe20007ffe0ff */
[----:B------:R-:W-:Y:S01]  /*4320*/  IMAD R73, R9, R4, R73 ;  /* 0x0000000409497224 */ /* 0x000fe200078e0249 */
[----:B------:R-:W-:Y:S01]  /*4330*/  IADD3 R4, R195, 0x4b, RZ ;  /* 0x0000004bc3047810 */ /* 0x000fe20007ffe0ff */
[----:B------:R-:W-:Y:S01]  /*4340*/  @!P4 IMAD.MOV R70, RZ, RZ, -R70 ;  /* 0x000000ffff46c224 */ /* 0x000fe200078e0a46 */
[C---:B------:R-:W-:Y:S01]  /*4350*/  ISETP.GT.U32.AND P6, PT, R9.reuse, R71, PT ;  /* 0x000000470900720c */ /* 0x040fe20003fc4070 */
[----:B------:R-:W-:Y:S01]  /*4360*/  IMAD.HI.U32 R3, R8, R74, RZ ;  /* 0x0000004a08037227 */ /* 0x000fe200078e00ff */
[----:B------:R-:W-:-:S02]  /*4370*/  ISETP.GT.U32.AND P4, PT, R9, R73, PT ;  /* 0x000000490900720c */ /* 0x000fc40003f84070 */
[----:B------:R-:W-:Y:S01]  /*4380*/  IABS R76, R6 ;  /* 0x00000006004c7213 */ /* 0x000fe20000000000 */
[----:B------:R-:W-:Y:S01]  /*4390*/  @!P5 IMAD.IADD R72, R72, 0x1, -R9 ;  /* 0x000000014848d824 */ /* 0x000fe200078e0a09 */
[----:B------:R-:W-:Y:S01]  /*43a0*/  IADD3 R7, R195, 0x4d, RZ ;  /* 0x0000004dc3077810 */ /* 0x000fe20007ffe0ff */
[----:B------:R-:W-:Y:S01]  /*43b0*/  @!P1 IMAD.MOV R69, RZ, RZ, -R69 ;  /* 0x000000ffff459224 */ /* 0x000fe200078e0a45 */
[----:B------:R-:W-:Y:S01]  /*43c0*/  ISETP.GE.AND P1, PT, R75, RZ, PT ;  /* 0x000000ff4b00720c */ /* 0x000fe20003f26270 */
[----:B------:R-:W-:Y:S01]  /*43d0*/  IMAD.MOV R3, RZ, RZ, -R3 ;  /* 0x000000ffff037224 */ /* 0x000fe200078e0a03 */
[----:B------:R-:W-:Y:S01]  /*43e0*/  ISETP.GT.U32.AND P5, PT, R9, R72, PT ;  /* 0x000000480900720c */ /* 0x000fe20003fa4070 */
[----:B------:R-:W-:Y:S01]  /*43f0*/  IMAD R0, R196, c[0x0][0x188], RZ ;  /* 0x00006200c4007a24 */ /* 0x000fe200078e02ff */
[----:B------:R-:W-:Y:S01]  /*4400*/  IABS R75, R4 ;  /* 0x00000004004b7213 */ /* 0x000fe20000000000 */
[--C-:B------:R-:W-:Y:S01]  /*4410*/  @!P6 IMAD.IADD R71, R71, 0x1, -R9.reuse ;  /* 0x000000014747e824 */ /* 0x100fe200078e0a09 */
[----:B------:R-:W-:Y:S01]  /*4420*/  ISETP.GE.AND P6, PT, R5, RZ, PT ;  /* 0x000000ff0500720c */ /* 0x000fe20003fc6270 */
[----:B------:R-:W-:Y:S01]  /*4430*/  @!P4 IMAD.IADD R73, R73, 0x1, -R9 ;  /* 0x000000014949c824 */ /* 0x000fe200078e0a09 */
[----:B------:R-:W-:Y:S01]  /*4440*/  ISETP.GE.AND P4, PT, R4, RZ, PT ;  /* 0x000000ff0400720c */ /* 0x000fe20003f86270 */
[C---:B------:R-:W-:Y:S01]  /*4450*/  IMAD R74, R9.reuse, R3, R74 ;  /* 0x00000003094a7224 */ /* 0x040fe200078e024a */
[----:B------:R-:W-:Y:S01]  /*4460*/  IABS R77, R7 ;  /* 0x00000007004d7213 */ /* 0x000fe20000000000 */
[----:B------:R-:W-:Y:S01]  /*4470*/  @!P0 IMAD.MOV R71, RZ, RZ, -R71 ;  /* 0x000000ffff478224 */ /* 0x000fe200078e0a47 */
[----:B------:R-:W-:Y:S01]  /*4480*/  ISETP.GT.U32.AND P0, PT, R9, R73, PT ;  /* 0x000000490900720c */ /* 0x000fe20003f04070 */
[----:B------:R-:W-:Y:S01]  /*4490*/  IMAD.HI.U32 R3, R8, R75, RZ ;  /* 0x0000004b08037227 */ /* 0x000fe200078e00ff */
[----:B------:R-:W-:-:S03]  /*44a0*/  IADD3 R196, R195, 0xf8, RZ ;  /* 0x000000f8c3c47810 */ /* 0x000fc60007ffe0ff */
[----:B------:R-:W-:Y:S01]  /*44b0*/  @!P5 IMAD.IADD R72, R72, 0x1, -R9 ;  /* 0x000000014848d824 */ /* 0x000fe200078e0a09 */
[----:B------:R-:W-:Y:S01]  /*44c0*/  ISETP.GT.U32.AND P5, PT, R9, R74, PT ;  /* 0x0000004a0900720c */ /* 0x000fe20003fa4070 */
[----:B------:R-:W-:Y:S01]  /*44d0*/  IMAD.HI.U32 R4, R8, R76, RZ ;  /* 0x0000004c08047227 */ /* 0x000fe200078e00ff */
[----:B------:R-:W-:-:S03]  /*44e0*/  IABS R251, R196 ;  /* 0x000000c400fb7213 */ /* 0x000fc60000000000 */
[----:B------:R-:W-:Y:S01]  /*44f0*/  @!P1 IMAD.MOV R72, RZ, RZ, -R72 ;  /* 0x000000ffff489224 */ /* 0x000fe200078e0a48 */
[----:B------:R-:W-:Y:S01]  /*4500*/  ISETP.GE.AND P1, PT, R6, RZ, PT ;  /* 0x000000ff0600720c */ /* 0x000fe20003f26270 */
[----:B------:R-:W-:Y:S01]  /*4510*/  IMAD.MOV R6, RZ, RZ, -R3 ;  /* 0x000000ffff067224 */ /* 0x000fe200078e0a03 */
[----:B------:R-:W-:Y:S01]  /*4520*/  IADD3 R3, R195, 0x4e, RZ ;  /* 0x0000004ec3037810 */ /* 0x000fe20007ffe0ff */
[----:B------:R-:W-:Y:S01]  /*4530*/  @!P0 IMAD.IADD R73, R73, 0x1, -R9 ;  /* 0x0000000149498824 */ /* 0x000fe200078e0a09 */
[----:B------:R-:W-:Y:S01]  /*4540*/  ISETP.GE.AND P0, PT, R7, RZ, PT ;  /* 0x000000ff0700720c */ /* 0x000fe20003f06270 */
[C---:B------:R-:W-:Y:S01]  /*4550*/  IMAD R75, R9.reuse, R6, R75 ;  /* 0x00000006094b7224 */ /* 0x040fe200078e024b */
[----:B------:R-:W-:Y:S01]  /*4560*/  IABS R7, R88 ;  /* 0x0000005800077213 */ /* 0x000fe20000000000 */
[----:B------:R-:W-:Y:S02]  /*4570*/  @!P5 IMAD.IADD R74, R74, 0x1, -R9 ;  /* 0x000000014a4ad824 */ /* 0x000fe400078e0a09 */
[----:B------:R-:W-:Y:S01]  /*4580*/  @!P3 IMAD.MOV R73, RZ, RZ, -R73 ;  /* 0x000000ffff49b224 */ /* 0x000fe200078e0a49 */
[C---:B------:R-:W-:Y:S01]  /*4590*/  ISETP.GT.U32.AND P3, PT, R9.reuse, R75, PT ;  /* 0x0000004b0900720c */ /* 0x040fe20003f64070 */
[----:B------:R-:W-:Y:S01]  /*45a0*/  IMAD.MOV R4, RZ, RZ, -R4 ;  /* 0x000000ffff047224 */ /* 0x000fe200078e0a04 */
[----:B------:R-:W-:Y:S01]  /*45b0*/  ISETP.GT.U32.AND P5, PT, R9, R74, PT ;  /* 0x0000004a0900720c */ /* 0x000fe20003fa4070 */
[----:B------:R-:W-:-:S04]  /*45c0*/  IMAD.HI.U32 R5, R8, R77, RZ ;  /* 0x0000004d08057227 */ /* 0x000fc800078e00ff */
[----:B------:R-:W-:Y:S02]  /*45d0*/  IMAD R76, R9, R4, R76 ;  /* 0x00000004094c7224 */ /* 0x000fe400078e024c */
[----:B------:R-:W-:Y:S02]  /*45e0*/  IMAD.MOV R78, RZ, RZ, -R5 ;  /* 0x000000ffff4e7224 */ /* 0x000fe400078e0a05 */
[----:B------:R-:W-:-:S04]  /*45f0*/  IMAD.HI.U32 R5, R8, R81, RZ ;  /* 0x0000005108057227 */ /* 0x000fc800078e00ff */
[--C-:B------:R-:W-:Y:S02]  /*4600*/  @!P3 IMAD.IADD R75, R75, 0x1, -R9.reuse ;  /* 0x000000014b4bb824 */ /* 0x100fe400078e0a09 */
[----:B------:R-:W-:Y:S01]  /*4610*/  @!P5 IMAD.IADD R74, R74, 0x1, -R9 ;  /* 0x000000014a4ad824 */ /* 0x000fe200078e0a09 */
[----:B------:R-:W-:Y:S01]  /*4620*/  ISETP.GE.AND P5, PT, R3, RZ, PT ;  /* 0x000000ff0300720c */ /* 0x000fe20003fa6270 */
[C---:B------:R-:W-:Y:S01]  /*4630*/  IMAD R77, R9.reuse, R78, R77 ;  /* 0x0000004e094d7224 */ /* 0x040fe200078e024d */
[C---:B------:R-:W-:Y:S01]  /*4640*/  ISETP.GT.U32.AND P3, PT, R9.reuse, R75, PT ;  /* 0x0000004b0900720c */ /* 0x040fe20003f64070 */
[----:B------:R-:W-:Y:S01]  /*4650*/  @!P6 IMAD.MOV R74, RZ, RZ, -R74 ;  /* 0x000000ffff4ae224 */ /* 0x000fe200078e0a4a */
[----:B------:R-:W-:Y:S01]  /*4660*/  ISETP.GT.U32.AND P6, PT, R9, R76, PT ;  /* 0x0000004c0900720c */ /* 0x000fe20003fc4070 */
[----:B------:R-:W-:Y:S01]  /*4670*/  IMAD.MOV R82, RZ, RZ, -R5 ;  /* 0x000000ffff527224 */ /* 0x000fe200078e0a05 */
[----:B------:R-:W-:Y:S01]  /*4680*/  IABS R78, R3 ;  /* 0x00000003004e7213 */ /* 0x000fe20000000000 */
[----:B------:R-:W-:Y:S01]  /*4690*/  IMAD.HI.U32 R4, R8, R7, RZ ;  /* 0x0000000708047227 */ /* 0x000fe200078e00ff */
[----:B------:R-:W-:-:S03]  /*46a0*/  IADD3 R5, R195, 0x53, RZ ;  /* 0x00000053c3057810 */ /* 0x000fc60007ffe0ff */
[----:B------:R-:W-:-:S04]  /*46b0*/  IMAD.HI.U32 R3, R8, R78, RZ ;  /* 0x0000004e08037227 */ /* 0x000fc800078e00ff */
[--C-:B------:R-:W-:Y:S01]  /*46c0*/  @!P3 IMAD.IADD R75, R75, 0x1, -R9.reuse ;  /* 0x000000014b4bb824 */ /* 0x100fe200078e0a09 */
[C---:B------:R-:W-:Y:S01]  /*46d0*/  ISETP.GT.U32.AND P3, PT, R9.reuse, R77, PT ;  /* 0x0000004d0900720c */ /* 0x040fe20003f64070 */
[----:B------:R-:W-:Y:S02]  /*46e0*/  @!P6 IMAD.IADD R76, R76, 0x1, -R9 ;  /* 0x000000014c4ce824 */ /* 0x000fe400078e0a09 */
[----:B------:R-:W-:Y:S02]  /*46f0*/  IMAD.MOV R6, RZ, RZ, -R3 ;  /* 0x000000ffff067224 */ /* 0x000fe400078e0a03 */
[----:B------:R-:W-:Y:S01]  /*4700*/  IMAD.HI.U32 R3, R8, R79, RZ ;  /* 0x0000004f08037227 */ /* 0x000fe200078e00ff */
[----:B------:R-:W-:-:S03]  /*4710*/  ISETP.GT.U32.AND P6, PT, R9, R76, PT ;  /* 0x0000004c0900720c */ /* 0x000fc60003fc4070 */
[----:B------:R-:W-:Y:S02]  /*4720*/  IMAD R78, R9, R6, R78 ;  /* 0x00000006094e7224 */ /* 0x000fe400078e024e */
[----:B------:R-:W-:-:S04]  /*4730*/  IMAD.HI.U32 R6, R8, R83, RZ ;  /* 0x0000005308067227 */ /* 0x000fc800078e00ff */
[----:B------:R-:W-:Y:S02]  /*4740*/  @!P3 IMAD.IADD R77, R77, 0x1, -R9 ;  /* 0x000000014d4db824 */ /* 0x000fe400078e0a09 */
[----:B------:R-:W-:Y:S02]  /*4750*/  IMAD.MOV R80, RZ, RZ, -R3 ;  /* 0x000000ffff507224 */ /* 0x000fe400078e0a03 */
[----:B------:R-:W-:Y:S01]  /*4760*/  @!P6 IMAD.IADD R76, R76, 0x1, -R9 ;  /* 0x000000014c4ce824 */ /* 0x000fe200078e0a09 */
[C---:B------:R-:W-:Y:S01]  /*4770*/  ISETP.GT.U32.AND P3, PT, R9.reuse, R77, PT ;  /* 0x0000004d0900720c */ /* 0x040fe20003f64070 */
[C---:B------:R-:W-:Y:S01]  /*4780*/  IMAD R79, R9.reuse, R80, R79 ;  /* 0x00000050094f7224 */ /* 0x040fe200078e024f */
[C---:B------:R-:W-:Y:S01]  /*4790*/  ISETP.GT.U32.AND P6, PT, R9.reuse, R78, PT ;  /* 0x0000004e0900720c */ /* 0x040fe20003fc4070 */
[----:B------:R-:W-:Y:S02]  /*47a0*/  IMAD.MOV R6, RZ, RZ, -R6 ;  /* 0x000000ffff067224 */ /* 0x000fe400078e0a06 */
[----:B------:R-:W-:-:S02]  /*47b0*/  IMAD R81, R9, R82, R81 ;  /* 0x0000005209517224 */ /* 0x000fc400078e0251 */
[C---:B------:R-:W-:Y:S01]  /*47c0*/  IMAD R82, R9.reuse, R6, R83 ;  /* 0x0000000609527224 */ /* 0x040fe200078e0253 */
[----:B------:R-:W-:Y:S01]  /*47d0*/  IABS R83, R5 ;  /* 0x0000000500537213 */ /* 0x000fe20000000000 */
[----:B------:R-:W-:Y:S01]  /*47e0*/  @!P4 IMAD.MOV R75, RZ, RZ, -R75 ;  /* 0x000000ffff4bc224 */ /* 0x000fe200078e0a4b */
[----:B------:R-:W-:Y:S01]  /*47f0*/  ISETP.GT.U32.AND P4, PT, R9, R79, PT ;  /* 0x0000004f0900720c */ /* 0x000fe20003f84070 */
[----:B------:R-:W-:Y:S02]  /*4800*/  IMAD.MOV R4, RZ, RZ, -R4 ;  /* 0x000000ffff047224 */ /* 0x000fe400078e0a04 */
[--C-:B------:R-:W-:Y:S01]  /*4810*/  @!P3 IMAD.IADD R77, R77, 0x1, -R9.reuse ;  /* 0x000000014d4db824 */ /* 0x100fe200078e0a09 */
[C---:B------:R-:W-:Y:S01]  /*4820*/  ISETP.GT.U32.AND P3, PT, R9.reuse, R81, PT ;  /* 0x000000510900720c */ /* 0x040fe20003f64070 */
[----:B------:R-:W-:Y:S01]  /*4830*/  @!P6 IMAD.IADD R78, R78, 0x1, -R9 ;  /* 0x000000014e4ee824 */ /* 0x000fe200078e0a09 */
[----:B------:R-:W-:Y:S01]  /*4840*/  ISETP.GT.U32.AND P6, PT, R9, R82, PT ;  /* 0x000000520900720c */ /* 0x000fe20003fc4070 */
[----:B------:R-:W-:-:S04]  /*4850*/  IMAD.HI.U32 R3, R8, R83, RZ ;  /* 0x0000005308037227 */ /* 0x000fc800078e00ff */
[----:B------:R-:W-:Y:S01]  /*4860*/  IMAD R80, R9, R4, R7 ;  /* 0x0000000409507224 */ /* 0x000fe200078e0207 */
[----:B------:R-:W-:Y:S01]  /*4870*/  IADD3 R7, R195, 0x54, RZ ;  /* 0x00000054c3077810 */ /* 0x000fe20007ffe0ff */
[----:B------:R-:W-:Y:S01]  /*4880*/  @!P4 IMAD.IADD R79, R79, 0x1, -R9 ;  /* 0x000000014f4fc824 */ /* 0x000fe200078e0a09 */
[----:B------:R-:W-:Y:S01]  /*4890*/  ISETP.GT.U32.AND P4, PT, R9, R78, PT ;  /* 0x0000004e0900720c */ /* 0x000fe20003f84070 */
[----:B------:R-:W-:Y:S01]  /*48a0*/  IMAD.MOV R6, RZ, RZ, -R3 ;  /* 0x000000ffff067224 */ /* 0x000fe200078e0a03 */
[----:B------:R-:W-:Y:S01]  /*48b0*/  IABS R84, R7 ;  /* 0x0000000700547213 */ /* 0x000fe20000000000 */
[--C-:B------:R-:W-:Y:S02]  /*48c0*/  @!P3 IMAD.IADD R81, R81, 0x1, -R9.reuse ;  /* 0x000000015151b824 */ /* 0x100fe400078e0a09 */
[----:B------:R-:W-:Y:S02]  /*48d0*/  @!P6 IMAD.IADD R82, R82, 0x1, -R9 ;  /* 0x000000015252e824 */ /* 0x000fe400078e0a09 */
[----:B------:R-:W-:Y:S01]  /*48e0*/  IMAD.HI.U32 R3, R8, R85, RZ ;  /* 0x0000005508037227 */ /* 0x000fe200078e00ff */
[----:B------:R-:W-:-:S03]  /*48f0*/  ISETP.GT.U32.AND P6, PT, R9, R81, PT ;  /* 0x000000510900720c */ /* 0x000fc60003fc4070 */
[----:B------:R-:W-:Y:S01]  /*4900*/  @!P1 IMAD.MOV R76, RZ, RZ, -R76 ;  /* 0x000000ffff4c9224 */ /* 0x000fe200078e0a4c */
[C---:B------:R-:W-:Y:S01]  /*4910*/  ISETP.GT.U32.AND P1, PT, R9.reuse, R80, PT ;  /* 0x000000500900720c */ /* 0x040fe20003f24070 */
[C---:B------:R-:W-:Y:S02]  /*4920*/  IMAD R83, R9.reuse, R6, R83 ;  /* 0x0000000609537224 */ /* 0x040fe400078e0253 */
[----:B------:R-:W-:Y:S02]  /*4930*/  IMAD.MOV R6, RZ, RZ, -R3 ;  /* 0x000000ffff067224 */ /* 0x000fe400078e0a03 */
[----:B------:R-:W-:Y:S01]  /*4940*/  @!P4 IMAD.IADD R78, R78, 0x1, -R9 ;  /* 0x000000014e4ec824 */ /* 0x000fe200078e0a09 */
[C---:B------:R-:W-:Y:S01]  /*4950*/  ISETP.GT.U32.AND P4, PT, R9.reuse, R83, PT ;  /* 0x000000530900720c */ /* 0x040fe20003f84070 */
[----:B------:R-:W-:Y:S01]  /*4960*/  IMAD R85, R9, R6, R85 ;  /* 0x0000000609557224 */ /* 0x000fe200078e0255 */
[----:B------:R-:W-:Y:S01]  /*4970*/  IADD3 R6, R195, 0x57, RZ ;  /* 0x00000057c3067810 */ /* 0x000fe20007ffe0ff */
[----:B------:R-:W-:-:S02]  /*4980*/  @!P6 IMAD.IADD R81, R81, 0x1, -R9 ;  /* 0x000000015151e824 */ /* 0x000fc400078e0a09 */
[----:B------:R-:W-:Y:S01]  /*4990*/  IMAD.HI.U32 R4, R8, R84, RZ ;  /* 0x0000005408047227 */ /* 0x000fe200078e00ff */
[----:B------:R-:W-:-:S03]  /*49a0*/  ISETP.GT.U32.AND P6, PT, R9, R85, PT ;  /* 0x000000550900720c */ /* 0x000fc60003fc4070 */
[----:B------:R-:W-:Y:S01]  /*49b0*/  @!P1 IMAD.IADD R80, R80, 0x1, -R9 ;  /* 0x0000000150509824 */ /* 0x000fe200078e0a09 */
[C---:B------:R-:W-:Y:S01]  /*49c0*/  ISETP.GT.U32.AND P1, PT, R9.reuse, R79, PT ;  /* 0x0000004f0900720c */ /* 0x040fe20003f24070 */
[----:B------:R-:W-:Y:S01]  /*49d0*/  @!P0 IMAD.MOV R77, RZ, RZ, -R77 ;  /* 0x000000ffff4d8224 */ /* 0x000fe200078e0a4d */
[----:B------:R-:W-:Y:S01]  /*49e0*/  ISETP.GT.U32.AND P0, PT, R9, R82, PT ;  /* 0x000000520900720c */ /* 0x000fe20003f04070 */
[----:B------:R-:W-:Y:S01]  /*49f0*/  @!P4 IMAD.IADD R83, R83, 0x1, -R9 ;  /* 0x000000015353c824 */ /* 0x000fe200078e0a09 */
[----:B------:R-:W-:Y:S01]  /*4a00*/  ISETP.GT.U32.AND P3, PT, R9, R80, PT ;  /* 0x000000500900720c */ /* 0x000fe20003f64070 */
[----:B------:R-:W-:Y:S01]  /*4a10*/  IMAD.MOV R4, RZ, RZ, -R4 ;  /* 0x000000ffff047224 */ /* 0x000fe200078e0a04 */
[----:B------:R-:W-:Y:S01]  /*4a20*/  ISETP.GE.AND P4, PT, R89, RZ, PT ;  /* 0x000000ff5900720c */ /* 0x000fe20003f86270 */
[----:B------:R-:W-:-:S04]  /*4a30*/  IMAD.HI.U32 R3, R8, R86, RZ ;  /* 0x0000005608037227 */ /* 0x000fc800078e00ff */
[--C-:B------:R-:W-:Y:S01]  /*4a40*/  @!P6 IMAD.IADD R85, R85, 0x1, -R9.reuse ;  /* 0x000000015555e824 */ /* 0x100fe200078e0a09 */
[C---:B------:R-:W-:Y:S01]  /*4a50*/  ISETP.GT.U32.AND P6, PT, R9.reuse, R83, PT ;  /* 0x000000530900720c */ /* 0x040fe20003fc4070 */
[----:B------:R-:W-:Y:S02]  /*4a60*/  IMAD R84, R9, R4, R84 ;  /* 0x0000000409547224 */ /* 0x000fe400078e0254 */
[----:B------:R-:W-:Y:S02]  /*4a70*/  @!P1 IMAD.IADD R79, R79, 0x1, -R9 ;  /* 0x000000014f4f9824 */ /* 0x000fe400078e0a09 */
[----:B------:R-:W-:Y:S01]  /*4a80*/  IMAD.MOV R3, RZ, RZ, -R3 ;  /* 0x000000ffff037224 */ /* 0x000fe200078e0a03 */
[----:B------:R-:W-:Y:S01]  /*4a90*/  ISETP.GT.U32.AND P1, PT, R9, R84, PT ;  /* 0x000000540900720c */ /* 0x000fe20003f24070 */
[--C-:B------:R-:W-:Y:S01]  /*4aa0*/  @!P3 IMAD.IADD R80, R80, 0x1, -R9.reuse ;  /* 0x000000015050b824 */ /* 0x100fe200078e0a09 */
[----:B------:R-:W-:Y:S01]  /*4ab0*/  ISETP.GE.AND P3, PT, R87, RZ, PT ;  /* 0x000000ff5700720c */ /* 0x000fe20003f66270 */
[--C-:B------:R-:W-:Y:S01]  /*4ac0*/  @!P0 IMAD.IADD R82, R82, 0x1, -R9.reuse ;  /* 0x0000000152528824 */ /* 0x100fe200078e0a09 */
[----:B------:R-:W-:Y:S01]  /*4ad0*/  ISETP.GE.AND P0, PT, R88, RZ, PT ;  /* 0x000000ff5800720c */ /* 0x000fe20003f06270 */
[----:B------:R-:W-:Y:S01]  /*4ae0*/  @!P5 IMAD.MOV R78, RZ, RZ, -R78 ;  /* 0x000000ffff4ed224 */ /* 0x000fe200078e0a4e */
[----:B------:R-:W-:Y:S01]  /*4af0*/  IABS R87, R6 ;  /* 0x0000000600577213 */ /* 0x000fe20000000000 */
[C---:B------:R-:W-:Y:S01]  /*4b00*/  IMAD R86, R9.reuse, R3, R86 ;  /* 0x0000000309567224 */ /* 0x040fe200078e0256 */
[----:B------:R-:W-:Y:S01]  /*4b10*/  ISETP.GT.U32.AND P5, PT, R9, R85, PT ;  /* 0x000000550900720c */ /* 0x000fe20003fa4070 */
[----:B------:R-:W-:Y:S01]  /*4b20*/  @!P6 IMAD.IADD R83, R83, 0x1, -R9 ;  /* 0x000000015353e824 */ /* 0x000fe200078e0a09 */
[----:B------:R-:W-:Y:S01]  /*4b30*/  ISETP.GE.AND P6, PT, R91, RZ, PT ;  /* 0x000000ff5b00720c */ /* 0x000fe20003fc6270 */
[----:B------:R-:W-:Y:S01]  /*4b40*/  IMAD.HI.U32 R3, R8, R87, RZ ;  /* 0x0000005708037227 */ /* 0x000fe200078e00ff */
[----:B------:R-:W-:-:S03]  /*4b50*/  IABS R91, R99 ;  /* 0x00000063005b7213 */ /* 0x000fc60000000000 */
[----:B------:R-:W-:Y:S01]  /*4b60*/  @!P4 IMAD.MOV R81, RZ, RZ, -R81 ;  /* 0x000000ffff51c224 */ /* 0x000fe200078e0a51 */
[----:B------:R-:W-:Y:S01]  /*4b70*/  ISETP.GT.U32.AND P4, PT, R9, R86, PT ;  /* 0x000000560900720c */ /* 0x000fe20003f84070 */
[----:B------:R-:W-:Y:S01]  /*4b80*/  @!P1 IMAD.IADD R84, R84, 0x1, -R9 ;  /* 0x0000000154549824 */ /* 0x000fe200078e0a09 */
[----:B------:R-:W-:Y:S01]  /*4b90*/  ISETP.GE.AND P1, PT, R90, RZ, PT ;  /* 0x000000ff5a00720c */ /* 0x000fe20003f26270 */
[----:B------:R-:W-:Y:S01]  /*4ba0*/  IMAD.MOV R4, RZ, RZ, -R3 ;  /* 0x000000ffff047224 */ /* 0x000fe200078e0a03 */
[----:B------:R-:W-:Y:S01]  /*4bb0*/  IADD3 R3, R195, 0x58, RZ ;  /* 0x00000058c3037810 */ /* 0x000fe20007ffe0ff */
[----:B------:R-:W-:Y:S01]  /*4bc0*/  @!P0 IMAD.MOV R80, RZ, RZ, -R80 ;  /* 0x000000ffff508224 */ /* 0x000fe200078e0a50 */
[----:B------:R-:W-:Y:S01]  /*4bd0*/  ISETP.GE.AND P0, PT, R5, RZ, PT ;  /* 0x000000ff0500720c */ /* 0x000fe20003f06270 */
[----:B------:R-:W-:Y:S01]  /*4be0*/  @!P3 IMAD.MOV R79, RZ, RZ, -R79 ;  /* 0x000000ffff4fb224 */ /* 0x000fe200078e0a4f */
[----:B------:R-:W-:Y:S01]  /*4bf0*/  ISETP.GT.U32.AND P3, PT, R9, R84, PT ;  /* 0x000000540900720c */ /* 0x000fe20003f64070 */
[----:B------:R-:W-:Y:S01]  /*4c00*/  @!P5 IMAD.IADD R85, R85, 0x1, -R9 ;  /* 0x000000015555d824 */ /* 0x000fe200078e0a09 */
[----:B------:R-:W-:Y:S01]  /*4c10*/  IABS R88, R3 ;  /* 0x0000000300587213 */ /* 0x000fe20000000000 */
[----:B------:R-:W-:Y:S01]  /*4c20*/  IMAD R87, R9, R4, R87 ;  /* 0x0000000409577224 */ /* 0x000fe200078e0257 */
[C---:B------:R-:W-:Y:S01]  /*4c30*/  IADD3 R4, R195.reuse, 0x59, RZ ;  /* 0x00000059c3047810 */ /* 0x040fe20007ffe0ff */
[----:B------:R-:W-:Y:S01]  /*4c40*/  @!P6 IMAD.MOV R85, RZ, RZ, -R85 ;  /* 0x000000ffff55e224 */ /* 0x000fe200078e0a55 */
[----:B------:R-:W-:Y:S01]  /*4c50*/  IADD3 R5, R195, 0x5a, RZ ;  /* 0x0000005ac3057810 */ /* 0x000fe20007ffe0ff */
[----:B------:R-:W-:Y:S01]  /*4c60*/  @!P4 IMAD.IADD R86, R86, 0x1, -R9 ;  /* 0x000000015656c824 */ /* 0x000fe200078e0a09 */
[----:B------:R-:W-:Y:S01]  /*4c70*/  ISETP.GT.U32.AND P6, PT, R9, R87, PT ;  /* 0x000000570900720c */ /* 0x000fe20003fc4070 */
[----:B------:R-:W-:Y:S01]  /*4c80*/  @!P1 IMAD.MOV R82, RZ, RZ, -R82 ;  /* 0x000000ffff529224 */ /* 0x000fe200078e0a52 */
[----:B------:R-:W-:Y:S01]  /*4c90*/  ISETP.GE.AND P1, PT, R7, RZ, PT ;  /* 0x000000ff0700720c */ /* 0x000fe20003f26270 */
[----:B------:R-:W-:Y:S01]  /*4ca0*/  @!P0 IMAD.MOV R83, RZ, RZ, -R83 ;  /* 0x000000ffff538224 */ /* 0x000fe200078e0a53 */
[----:B------:R-:W-:Y:S01]  /*4cb0*/  ISETP.GT.U32.AND P4, PT, R9, R86, PT ;  /* 0x000000560900720c */ /* 0x000fe20003f84070 */
[----:B------:R-:W-:Y:S01]  /*4cc0*/  @!P3 IMAD.IADD R84, R84, 0x1, -R9 ;  /* 0x000000015454b824 */ /* 0x000fe200078e0a09 */
[----:B------:R-:W-:Y:S01]  /*4cd0*/  ISETP.GE.AND P0, PT, R3, RZ, PT ;  /* 0x000000ff0300720c */ /* 0x000fe20003f06270 */
[----:B------:R-:W-:Y:S01]  /*4ce0*/  IMAD.HI.U32 R3, R8, R88, RZ ;  /* 0x0000005808037227 */ /* 0x000fe200078e00ff */
[----:B------:R-:W-:-:S02]  /*4cf0*/  ISETP.GE.AND P3, PT, R92, RZ, PT ;  /* 0x000000ff5c00720c */ /* 0x000fc40003f66270 */
[----:B------:R-:W-:Y:S01]  /*4d00*/  IABS R89, R4 ;  /* 0x0000000400597213 */ /* 0x000fe20000000000 */
[----:B------:R-:W-:Y:S01]  /*4d10*/  IMAD.MOV R3, RZ, RZ, -R3 ;  /* 0x000000ffff037224 */ /* 0x000fe200078e0a03 */
[----:B------:R-:W-:Y:S01]  /*4d20*/  IABS R7, R5 ;  /* 0x0000000500077213 */ /* 0x000fe20000000000 */
[--C-:B------:R-:W-:Y:S01]  /*4d30*/  @!P6 IMAD.IADD R87, R87, 0x1, -R9.reuse ;  /* 0x000000015757e824 */ /* 0x100fe200078e0a09 */
[----:B------:R-:W-:Y:S01]  /*4d40*/  ISETP.GE.AND P5, PT, R6, RZ, PT ;  /* 0x000000ff0600720c */ /* 0x000fe20003fa6270 */
[C---:B------:R-:W-:Y:S02]  /*4d50*/  IMAD R88, R9.reuse, R3, R88 ;  /* 0x0000000309587224 */ /* 0x040fe400078e0258 */
[----:B------:R-:W-:Y:S01]  /*4d60*/  @!P4 IMAD.IADD R86, R86, 0x1, -R9 ;  /* 0x000000015656c824 */ /* 0x000fe200078e0a09 */
[----:B------:R-:W-:Y:S01]  /*4d70*/  ISETP.GT.U32.AND P6, PT, R9, R87, PT ;  /* 0x000000570900720c */ /* 0x000fe20003fc4070 */
[----:B------:R-:W-:Y:S01]  /*4d80*/  IMAD.HI.U32 R3, R8, R89, RZ ;  /* 0x0000005908037227 */ /* 0x000fe200078e00ff */
[----:B------:R-:W-:-:S03]  /*4d90*/  ISETP.GE.AND P4, PT, R5, RZ, PT ;  /* 0x000000ff0500720c */ /* 0x000fc60003f86270 */
[----:B------:R-:W-:Y:S01]  /*4da0*/  @!P1 IMAD.MOV R84, RZ, RZ, -R84 ;  /* 0x000000ffff549224 */ /* 0x000fe200078e0a54 */
[----:B------:R-:W-:Y:S01]  /*4db0*/  ISETP.GE.AND P1, PT, R4, RZ, PT ;  /* 0x000000ff0400720c */ /* 0x000fe20003f26270 */
[----:B------:R-:W-:Y:S02]  /*4dc0*/  IMAD.MOV R90, RZ, RZ, -R3 ;  /* 0x000000ffff5a7224 */ /* 0x000fe400078e0a03 */
[----:B------:R-:W-:Y:S01]  /*4dd0*/  @!P3 IMAD.MOV R86, RZ, RZ, -R86 ;  /* 0x000000ffff56b224 */ /* 0x000fe200078e0a56 */
[----:B------:R-:W-:Y:S01]  /*4de0*/  ISETP.GT.U32.AND P3, PT, R9, R88, PT ;  /* 0x000000580900720c */ /* 0x000fe20003f64070 */
[----:B------:R-:W-:-:S04]  /*4df0*/  IMAD.HI.U32 R4, R8, R7, RZ ;  /* 0x0000000708047227 */ /* 0x000fc800078e00ff */
[----:B------:R-:W-:Y:S02]  /*4e00*/  IMAD R89, R9, R90, R89 ;  /* 0x0000005a09597224 */ /* 0x000fe400078e0259 */
[----:B------:R-:W-:Y:S02]  /*4e10*/  IMAD.MOV R4, RZ, RZ, -R4 ;  /* 0x000000ffff047224 */ /* 0x000fe400078e0a04 */
[----:B------:R-:W-:Y:S01]  /*4e20*/  @!P6 IMAD.IADD R87, R87, 0x1, -R9 ;  /* 0x000000015757e824 */ /* 0x000fe200078e0a09 */
[C---:B------:R-:W-:Y:S01]  /*4e30*/  ISETP.GT.U32.AND P6, PT, R9.reuse, R89, PT ;  /* 0x000000590900720c */ /* 0x040fe20003fc4070 */
[----:B------:R-:W-:Y:S01]  /*4e40*/  IMAD R90, R9, R4, R7 ;  /* 0x00000004095a7224 */ /* 0x000fe200078e0207 */
[----:B------:R-:W-:Y:S01]  /*4e50*/  IADD3 R7, R195, 0x5d, RZ ;  /* 0x0000005dc3077810 */ /* 0x000fe20007ffe0ff */
[----:B------:R-:W-:Y:S02]  /*4e60*/  @!P3 IMAD.IADD R88, R88, 0x1, -R9 ;  /* 0x000000015858b824 */ /* 0x000fe400078e0a09 */
[----:B------:R-:W-:Y:S01]  /*4e70*/  IMAD.HI.U32 R5, R8, R91, RZ ;  /* 0x0000005b08057227 */ /* 0x000fe200078e00ff */
[----:B------:R-:W-:-:S03]  /*4e80*/  ISETP.GT.U32.AND P3, PT, R9, R90, PT ;  /* 0x0000005a0900720c */ /* 0x000fc60003f64070 */
[----:B------:R-:W-:-:S04]  /*4e90*/  IMAD.HI.U32 R6, R8, R93, RZ ;  /* 0x0000005d08067227 */ /* 0x000fc800078e00ff */
[----:B------:R-:W-:Y:S01]  /*4ea0*/  @!P6 IMAD.IADD R89, R89, 0x1, -R9 ;  /* 0x000000015959e824 */ /* 0x000fe200078e0a09 */
[C---:B------:R-:W-:Y:S01]  /*4eb0*/  ISETP.GT.U32.AND P6, PT, R9.reuse, R88, PT ;  /* 0x000000580900720c */ /* 0x040fe20003fc4070 */
[----:B------:R-:W-:Y:S02]  /*4ec0*/  IMAD.MOV R92, RZ, RZ, -R5 ;  /* 0x000000ffff5c7224 */ /* 0x000fe400078e0a05 */
[----:B------:R-:W-:Y:S02]  /*4ed0*/  IMAD.MOV R6, RZ, RZ, -R6 ;  /* 0x000000ffff067224 */ /* 0x000fe400078e0a06 */
[C---:B------:R-:W-:Y:S02]  /*4ee0*/  IMAD R91, R9.reuse, R92, R91 ;  /* 0x0000005c095b7224 */ /* 0x040fe400078e025b */
[----:B------:R-:W-:Y:S01]  /*4ef0*/  IMAD R92, R9, R6, R93 ;  /* 0x00000006095c7224 */ /* 0x000fe200078e025d */
[----:B------:R-:W-:Y:S01]  /*4f00*/  IABS R93, R7 ;  /* 0x00000007005d7213 */ /* 0x000fe20000000000 */
[----:B------:R-:W-:-:S02]  /*4f10*/  @!P3 IMAD.IADD R90, R90, 0x1, -R9 ;  /* 0x000000015a5ab824 */ /* 0x000fc400078e0a09 */
[----:B------:R-:W-:-:S03]  /*4f20*/  IMAD.HI.U32 R4, R8, R94, RZ ;  /* 0x0000005e08047227 */ /* 0x000fc600078e00ff */
[----:B------:R-:W-:Y:S01]  /*4f30*/  ISETP.GT.U32.AND P3, PT, R9, R90, PT ;  /* 0x0000005a0900720c */ /* 0x000fe20003f64070 */
[----:B------:R-:W-:-:S04]  /*4f40*/  IMAD.HI.U32 R3, R8, R93, RZ ;  /* 0x0000005d08037227 */ /* 0x000fc800078e00ff */
[----:B------:R-:W-:Y:S01]  /*4f50*/  @!P6 IMAD.IADD R88, R88, 0x1, -R9 ;  /* 0x000000015858e824 */ /* 0x000fe200078e0a09 */
[C---:B------:R-:W-:Y:S01]  /*4f60*/  ISETP.GT.U32.AND P6, PT, R9.reuse, R91, PT ;  /* 0x0000005b0900720c */ /* 0x040fe20003fc4070 */
[----:B------:R-:W-:Y:S02]  /*4f70*/  IMAD.MOV R6, RZ, RZ, -R3 ;  /* 0x000000ffff067224 */ /* 0x000fe400078e0a03 */
[----:B------:R-:W-:Y:S02]  /*4f80*/  IMAD.MOV R4, RZ, RZ, -R4 ;  /* 0x000000ffff047224 */ /* 0x000fe400078e0a04 */
[C---:B------:R-:W-:Y:S02]  /*4f90*/  IMAD R93, R9.reuse, R6, R93 ;  /* 0x00000006095d7224 */ /* 0x040fe400078e025d */
[C---:B------:R-:W-:Y:S02]  /*4fa0*/  IMAD R94, R9.reuse, R4, R94 ;  /* 0x00000004095e7224 */ /* 0x040fe400078e025e */
[----:B------:R-:W-:Y:S01]  /*4fb0*/  @!P3 IMAD.IADD R90, R90, 0x1, -R9 ;  /* 0x000000015a5ab824 */ /* 0x000fe200078e0a09 */
[C---:B------:R-:W-:Y:S01]  /*4fc0*/  ISETP.GT.U32.AND P3, PT, R9.reuse, R93, PT ;  /* 0x0000005d0900720c */ /* 0x040fe20003f64070 */
[----:B------:R-:W-:Y:S01]  /*4fd0*/  @!P5 IMAD.MOV R87, RZ, RZ, -R87 ;  /* 0x000000ffff57d224 */ /* 0x000fe200078e0a57 */
[----:B------:R-:W-:Y:S01]  /*4fe0*/  ISETP.GT.U32.AND P5, PT, R9, R89, PT ;  /* 0x000000590900720c */ /* 0x000fe20003fa4070 */
[----:B------:R-:W-:Y:S01]  /*4ff0*/  @!P6 IMAD.IADD R91, R91, 0x1, -R9 ;  /* 0x000000015b5be824 */ /* 0x000fe200078e0a09 */
[----:B------:R-:W-:Y:S01]  /*5000*/  ISETP.GT.U32.AND P6, PT, R9, R94, PT ;  /* 0x0000005e0900720c */ /* 0x000fe20003fc4070 */
[----:B------:R-:W-:-:S04]  /*5010*/  IMAD.HI.U32 R3, R8, R95, RZ ;  /* 0x0000005f08037227 */ /* 0x000fc800078e00ff */
[----:B------:R-:W-:Y:S02]  /*5020*/  IMAD.MOV R6, RZ, RZ, -R3 ;  /* 0x000000ffff067224 */ /* 0x000fe400078e0a03 */
[----:B------:R-:W-:-:S04]  /*5030*/  IMAD.HI.U32 R4, R8, R96, RZ ;  /* 0x0000006008047227 */ /* 0x000fc800078e00ff */
[----:B------:R-:W-:Y:S01]  /*5040*/  IMAD R95, R9, R6, R95 ;  /* 0x00000006095f7224 */ /* 0x000fe200078e025f */
[----:B------:R-:W-:Y:S01]  /*5050*/  IADD3 R6, R195, 0x63, RZ ;  /* 0x00000063c3067810 */ /* 0x000fe20007ffe0ff */
[--C-:B------:R-:W-:Y:S01]  /*5060*/  @!P3 IMAD.IADD R93, R93, 0x1, -R9.reuse ;  /* 0x000000015d5db824 */ /* 0x100fe200078e0a09 */
[----:B------:R-:W-:Y:S01]  /*5070*/  ISETP.GT.U32.AND P3, PT, R9, R91, PT ;  /* 0x0000005b0900720c */ /* 0x000fe20003f64070 */
[--C-:B------:R-:W-:Y:S01]  /*5080*/  @!P5 IMAD.IADD R89, R89, 0x1, -R9.reuse ;  /* 0x000000015959d824 */ /* 0x100fe200078e0a09 */
[C---:B------:R-:W-:Y:S01]  /*5090*/  ISETP.GT.U32.AND P5, PT, R9.reuse, R92, PT ;  /* 0x0000005c0900720c */ /* 0x040fe20003fa4070 */
[----:B------:R-:W-:Y:S01]  /*50a0*/  @!P6 IMAD.IADD R94, R94, 0x1, -R9 ;  /* 0x000000015e5ee824 */ /* 0x000fe200078e0a09 */
[C---:B------:R-:W-:Y:S01]  /*50b0*/  ISETP.GT.U32.AND P6, PT, R9.reuse, R93, PT ;  /* 0x0000005d0900720c */ /* 0x040fe20003fc4070 */
[----:B------:R-:W-:Y:S01]  /*50c0*/  @!P4 IMAD.MOV R90, RZ, RZ, -R90 ;  /* 0x000000ffff5ac224 */ /* 0x000fe200078e0a5a */
[----:B------:R-:W-:Y:S01]  /*50d0*/  ISETP.GT.U32.AND P4, PT, R9, R95, PT ;  /* 0x0000005f0900720c */ /* 0x000fe20003f84070 */
[----:B------:R-:W-:-:S04]  /*50e0*/  IMAD.HI.U32 R5, R8, R97, RZ ;  /* 0x0000006108057227 */ /* 0x000fc800078e00ff */
[----:B------:R-:W-:Y:S02]  /*50f0*/  IMAD.MOV R4, RZ, RZ, -R4 ;  /* 0x000000ffff047224 */ /* 0x000fe400078e0a04 */
[----:B------:R-:W-:Y:S01]  /*5100*/  IMAD.MOV R98, RZ, RZ, -R5 ;  /* 0x000000ffff627224 */ /* 0x000fe200078e0a05 */
[----:B------:R-:W-:Y:S01]  /*5110*/  IADD3 R5, R195, 0x62, RZ ;  /* 0x00000062c3057810 */ /* 0x000fe20007ffe0ff */
[C---:B------:R-:W-:Y:S02]  /*5120*/  IMAD R96, R9.reuse, R4, R96 ;  /* 0x0000000409607224 */ /* 0x040fe400078e0260 */
[C---:B------:R-:W-:Y:S01]  /*5130*/  IMAD R97, R9.reuse, R98, R97 ;  /* 0x0000006209617224 */ /* 0x040fe200078e0261 */
[----:B------:R-:W-:Y:S01]  /*5140*/  IABS R98, R5 ;  /* 0x0000000500627213 */ /* 0x000fe20000000000 */
[----:B------:R-:W-:Y:S01]  /*5150*/  @!P1 IMAD.MOV R89, RZ, RZ, -R89 ;  /* 0x000000ffff599224 */ /* 0x000fe200078e0a59 */
[----:B------:R-:W-:Y:S01]  /*5160*/  ISETP.GT.U32.AND P1, PT, R9, R94, PT ;  /* 0x0000005e0900720c */ /* 0x000fe20003f24070 */
[--C-:B------:R-:W-:Y:S01]  /*5170*/  @!P3 IMAD.IADD R91, R91, 0x1, -R9.reuse ;  /* 0x000000015b5bb824 */ /* 0x100fe200078e0a09 */
[----:B------:R-:W-:Y:S01]  /*5180*/  ISETP.GT.U32.AND P3, PT, R9, R96, PT ;  /* 0x000000600900720c */ /* 0x000fe20003f64070 */
[--C-:B------:R-:W-:Y:S01]  /*5190*/  @!P5 IMAD.IADD R92, R92, 0x1, -R9.reuse ;  /* 0x000000015c5cd824 */ /* 0x100fe200078e0a09 */
[----:B------:R-:W-:Y:S01]  /*51a0*/  ISETP.GE.AND P5, PT, R99, RZ, PT ;  /* 0x000000ff6300720c */ /* 0x000fe20003fa6270 */
[--C-:B------:R-:W-:Y:S01]  /*51b0*/  @!P6 IMAD.IADD R93, R93, 0x1, -R9.reuse ;  /* 0x000000015d5de824 */ /* 0x100fe200078e0a09 */
[----:B------:R-:W-:Y:S01]  /*51c0*/  ISETP.GT.U32.AND P6, PT, R9, R97, PT ;  /* 0x000000610900720c */ /* 0x000fe20003fc4070 */
[----:B------:R-:W-:Y:S01]  /*51d0*/  @!P4 IMAD.IADD R95, R95, 0x1, -R9 ;  /* 0x000000015f5fc824 */ /* 0x000fe200078e0a09 */
[----:B------:R-:W-:Y:S01]  /*51e0*/  ISETP.GE.AND P4, PT, R101, RZ, PT ;  /* 0x000000ff6500720c */ /* 0x000fe20003f86270 */
[----:B------:R-:W-:Y:S01]  /*51f0*/  IMAD.HI.U32 R3, R8, R98, RZ ;  /* 0x0000006208037227 */ /* 0x000fe200078e00ff */
[----:B------:R-:W-:-:S03]  /*5200*/  IABS R99, R6 ;  /* 0x0000000600637213 */ /* 0x000fc60000000000 */
[----:B------:R-:W-:Y:S02]  /*5210*/  IMAD.MOV R4, RZ, RZ, -R3 ;  /* 0x000000ffff047224 */ /* 0x000fe400078e0a03 */
[----:B------:R-:W-:Y:S01]  /*5220*/  @!P0 IMAD.MOV R88, RZ, RZ, -R88 ;  /* 0x000000ffff588224 */ /* 0x000fe200078e0a58 */
[----:B------:R-:W-:Y:S01]  /*5230*/  ISETP.GT.U32.AND P0, PT, R9, R92, PT ;  /* 0x0000005c0900720c */ /* 0x000fe20003f04070 */
[--C-:B------:R-:W-:Y:S01]  /*5240*/  @!P1 IMAD.IADD R94, R94, 0x1, -R9.reuse ;  /* 0x000000015e5e9824 */ /* 0x100fe200078e0a09 */
[----:B------:R-:W-:Y:S01]  /*5250*/  ISETP.GE.AND P1, PT, R7, RZ, PT ;  /* 0x000000ff0700720c */ /* 0x000fe20003f26270 */
[--C-:B------:R-:W-:Y:S01]  /*5260*/  @!P3 IMAD.IADD R96, R96, 0x1, -R9.reuse ;  /* 0x000000016060b824 */ /* 0x100fe200078e0a09 */
[----:B------:R-:W-:Y:S01]  /*5270*/  ISETP.GE.AND P3, PT, R102, RZ, PT ;  /* 0x000000ff6600720c */ /* 0x000fe20003f66270 */
[----:B------:R-:W-:Y:S01]  /*5280*/  IMAD R98, R9, R4, R98 ;  /* 0x0000000409627224 */ /* 0x000fe200078e0262 */
[----:B------:R-:W-:Y:S01]  /*5290*/  IADD3 R7, R195, 0x64, RZ ;  /* 0x00000064c3077810 */ /* 0x000fe20007ffe0ff */
[----:B------:R-:W-:Y:S01]  /*52a0*/  @!P6 IMAD.IADD R97, R97, 0x1, -R9 ;  /* 0x000000016161e824 */ /* 0x000fe200078e0a09 */
[C---:B------:R-:W-:Y:S01]  /*52b0*/  ISETP.GT.U32.AND P6, PT, R9.reuse, R95, PT ;  /* 0x0000005f0900720c */ /* 0x040fe20003fc4070 */
[----:B------:R-:W-:Y:S01]  /*52c0*/  @!P5 IMAD.MOV R91, RZ, RZ, -R91 ;  /* 0x000000ffff5bd224 */ /* 0x000fe200078e0a5b */
[C---:B------:R-:W-:Y:S01]  /*52d0*/  ISETP.GT.U32.AND P5, PT, R9.reuse, R96, PT ;  /* 0x000000600900720c */ /* 0x040fe20003fa4070 */
[----:B------:R-:W-:Y:S01]  /*52e0*/  @!P4 IMAD.MOV R94, RZ, RZ, -R94 ;  /* 0x000000ffff5ec224 */ /* 0x000fe200078e0a5e */
[----:B------:R-:W-:Y:S01]  /*52f0*/  ISETP.GT.U32.AND P4, PT, R9, R98, PT ;  /* 0x000000620900720c */ /* 0x000fe20003f84070 */
[----:B------:R-:W-:Y:S01]  /*5300*/  IMAD.HI.U32 R3, R8, R99, RZ ;  /* 0x0000006308037227 */ /* 0x000fe200078e00ff */
[----:B------:R-:W-:-:S03]  /*5310*/  IADD3 R102, R195, 0x65, RZ ;  /* 0x00000065c3667810 */ /* 0x000fc60007ffe0ff */
[----:B------:R-:W-:Y:S01]  /*5320*/  IMAD.MOV R4, RZ, RZ, -R3 ;  /* 0x000000ffff047224 */ /* 0x000fe200078e0a03 */
[----:B------:R-:W-:Y:S01]  /*5330*/  IABS R101, R102 ;  /* 0x0000006600657213 */ /* 0x000fe20000000000 */
[----:B------:R-:W-:Y:S01]  /*5340*/  @!P0 IMAD.IADD R92, R92, 0x1, -R9 ;  /* 0x000000015c5c8824 */ /* 0x000fe200078e0a09 */
[----:B------:R-:W-:Y:S01]  /*5350*/  ISETP.GE.AND P0, PT, R100, RZ, PT ;  /* 0x000000ff6400720c */ /* 0x000fe20003f06270 */
[----:B------:R-:W-:Y:S01]  /*5360*/  IMAD R99, R9, R4, R99 ;  /* 0x0000000409637224 */ /* 0x000fe200078e0263 */
[----:B------:R-:W-:Y:S01]  /*5370*/  IABS R100, R7 ;  /* 0x0000000700647213 */ /* 0x000fe20000000000 */
[--C-:B------:R-:W-:Y:S01]  /*5380*/  @!P6 IMAD.IADD R95, R95, 0x1, -R9.reuse ;  /* 0x000000015f5fe824 */ /* 0x100fe200078e0a09 */
[----:B------:R-:W-:Y:S01]  /*5390*/  ISETP.GE.AND P6, PT, R104, RZ, PT ;  /* 0x000000ff6800720c */ /* 0x000fe20003fc6270 */
[--C-:B------:R-:W-:Y:S01]  /*53a0*/  @!P5 IMAD.IADD R96, R96, 0x1, -R9.reuse ;  /* 0x000000016060d824 */ /* 0x100fe200078e0a09 */
[----:B------:R-:W-:Y:S01]  /*53b0*/  ISETP.GT.U32.AND P5, PT, R9, R99, PT ;  /* 0x000000630900720c */ /* 0x000fe20003fa4070 */
[----:B------:R-:W-:Y:S01]  /*53c0*/  @!P4 IMAD.IADD R98, R98, 0x1, -R9 ;  /* 0x000000016262c824 */ /* 0x000fe200078e0a09 */
[----:B------:R-:W-:Y:S01]  /*53d0*/  ISETP.GE.AND P4, PT, R6, RZ, PT ;  /* 0x000000ff0600720c */ /* 0x000fe20003f86270 */
[----:B------:R-:W-:Y:S01]  /*53e0*/  @!P3 IMAD.MOV R95, RZ, RZ, -R95 ;  /* 0x000000ffff5fb224 */ /* 0x000fe200078e0a5f */
[----:B------:R-:W-:Y:S01]  /*53f0*/  IADD3 R6, R195, 0x67, RZ ;  /* 0x00000067c3067810 */ /* 0x000fe20007ffe0ff */
[----:B------:R-:W-:Y:S01]  /*5400*/  IMAD.HI.U32 R3, R8, R100, RZ ;  /* 0x0000006408037227 */ /* 0x000fe200078e00ff */
[----:B------:R-:W-:-:S03]  /*5410*/  ISETP.GT.U32.AND P3, PT, R9, R98, PT ;  /* 0x000000620900720c */ /* 0x000fc60003f64070 */
[----:B------:R-:W-:Y:S01]  /*5420*/  @!P0 IMAD.MOV R92, RZ, RZ, -R92 ;  /* 0x000000ffff5c8224 */ /* 0x000fe200078e0a5c */
[----:B------:R-:W-:Y:S01]  /*5430*/  ISETP.GT.U32.AND P0, PT, R9, R97, PT ;  /* 0x000000610900720c */ /* 0x000fe20003f04070 */
[----:B------:R-:W-:Y:S02]  /*5440*/  IMAD.MOV R4, RZ, RZ, -R3 ;  /* 0x000000ffff047224 */ /* 0x000fe400078e0a03 */
[----:B------:R-:W-:Y:S02]  /*5450*/  @!P5 IMAD.IADD R99, R99, 0x1, -R9 ;  /* 0x000000016363d824 */ /* 0x000fe400078e0a09 */
[C---:B------:R-:W-:Y:S02]  /*5460*/  IMAD R100, R9.reuse, R4, R100 ;  /* 0x0000000409647224 */ /* 0x040fe400078e0264 */
[----:B------:R-:W-:Y:S01]  /*5470*/  IMAD.HI.U32 R3, R8, R101, RZ ;  /* 0x0000006508037227 */ /* 0x000fe200078e00ff */
[----:B------:R-:W-:-:S03]  /*5480*/  ISETP.GT.U32.AND P5, PT, R9, R99, PT ;  /* 0x000000630900720c */ /* 0x000fc60003fa4070 */
[--C-:B------:R-:W-:Y:S01]  /*5490*/  @!P3 IMAD.IADD R98, R98, 0x1, -R9.reuse ;  /* 0x000000016262b824 */ /* 0x100fe200078e0a09 */
[----:B------:R-:W-:Y:S01]  /*54a0*/  ISETP.GT.U32.AND P3, PT, R9, R100, PT ;  /* 0x000000640900720c */ /* 0x000fe20003f64070 */
[----:B------:R-:W-:Y:S01]  /*54b0*/  @!P0 IMAD.IADD R97, R97, 0x1, -R9 ;  /* 0x0000000161618824 */ /* 0x000fe200078e0a09 */
[----:B------:R-:W-:Y:S01]  /*54c0*/  ISETP.GE.AND P0, PT, R5, RZ, PT ;  /* 0x000000ff0500720c */ /* 0x000fe20003f06270 */
[----:B------:R-:W-:Y:S01]  /*54d0*/  @!P1 IMAD.MOV R93, RZ, RZ, -R93 ;  /* 0x000000ffff5d9224 */ /* 0x000fe200078e0a5d */
[----:B------:R-:W-:Y:S01]  /*54e0*/  ISETP.GE.AND P1, PT, R103, RZ, PT ;  /* 0x000000ff6700720c */ /* 0x000fe20003f26270 */
[----:B------:R-:W-:Y:S01]  /*54f0*/  IMAD.MOV R4, RZ, RZ, -R3 ;  /* 0x000000ffff047224 */ /* 0x000fe200078e0a03 */
[----:B------:R-:W-:Y:S01]  /*5500*/  IADD3 R3, R195, 0x66, RZ ;  /* 0x00000066c3037810 */ /* 0x000fe20007ffe0ff */
[----:B------:R-:W-:Y:S01]  /*5510*/  @!P6 IMAD.MOV R97, RZ, RZ, -R97 ;  /* 0x000000ffff61e224 */ /* 0x000fe200078e0a61 */
[----:B------:R-:W-:Y:S01]  /*5520*/  ISETP.GE.AND P6, PT, R102, RZ, PT ;  /* 0x000000ff6600720c */ /* 0x000fe20003fc6270 */
[----:B------:R-:W-:Y:S01]  /*5530*/  IMAD R101, R9, R4, R101 ;  /* 0x0000000409657224 */ /* 0x000fe200078e0265 */
[----:B------:R-:W-:Y:S01]  /*5540*/  IABS R102, R3 ;  /* 0x0000000300667213 */ /* 0x000fe20000000000 */
[--C-:B------:R-:W-:Y:S01]  /*5550*/  @!P5 IMAD.IADD R99, R99, 0x1, -R9.reuse ;  /* 0x000000016363d824 */ /* 0x100fe200078e0a09 */
[----:B------:R-:W-:Y:S01]  /*5560*/  IABS R103, R6 ;  /* 0x0000000600677213 */ /* 0x000fe20000000000 */
[----:B------:R-:W-:Y:S01]  /*5570*/  @!P3 IMAD.IADD R100, R100, 0x1, -R9 ;  /* 0x000000016464b824 */ /* 0x000fe200078e0a09 */
[----:B------:R-:W-:Y:S01]  /*5580*/  ISETP.GT.U32.AND P5, PT, R9, R101, PT ;  /* 0x000000650900720c */ /* 0x000fe20003fa4070 */
[----:B------:R-:W-:Y:S01]  /*5590*/  @!P0 IMAD.MOV R98, RZ, RZ, -R98 ;  /* 0x000000ffff628224 */ /* 0x000fe200078e0a62 */
[----:B------:R-:W-:Y:S01]  /*55a0*/  ISETP.GE.AND P0, PT, R3, RZ, PT ;  /* 0x000000ff0300720c */ /* 0x000fe20003f06270 */
[----:B------:R-:W-:Y:S01]  /*55b0*/  @!P1 IMAD.MOV R96, RZ, RZ, -R96 ;  /* 0x000000ffff609224 */ /* 0x000fe200078e0a60 */
[----:B------:R-:W-:Y:S01]  /*55c0*/  ISETP.GT.U32.AND P3, PT, R9, R100, PT ;  /* 0x000000640900720c */ /* 0x000fe20003f64070 */
[----:B------:R-:W-:Y:S01]  /*55d0*/  IMAD.HI.U32 R3, R8, R102, RZ ;  /* 0x0000006608037227 */ /* 0x000fe200078e00ff */
[----:B------:R-:W-:-:S02]  /*55e0*/  ISETP.GE.AND P1, PT, R7, RZ, PT ;  /* 0x000000ff0700720c */ /* 0x000fc40003f26270 */
[----:B------:R-:W-:Y:S01]  /*55f0*/  IADD3 R7, R195, 0x68, RZ ;  /* 0x00000068c3077810 */ /* 0x000fe20007ffe0ff */
[----:B------:R-:W-:Y:S02]  /*5600*/  IMAD.MOV R3, RZ, RZ, -R3 ;  /* 0x000000ffff037224 */ /* 0x000fe400078e0a03 */
[----:B------:R-:W-:Y:S01]  /*5610*/  IMAD.HI.U32 R4, R8, R103, RZ ;  /* 0x0000006708047227 */ /* 0x000fe200078e00ff */
[----:B------:R-:W-:-:S03]  /*5620*/  IABS R104, R7 ;  /* 0x0000000700687213 */ /* 0x000fc60000000000 */
[----:B------:R-:W-:Y:S02]  /*5630*/  @!P5 IMAD.IADD R101, R101, 0x1, -R9 ;  /* 0x000000016565d824 */ /* 0x000fe400078e0a09 */
[C---:B------:R-:W-:Y:S02]  /*5640*/  IMAD R102, R9.reuse, R3, R102 ;  /* 0x0000000309667224 */ /* 0x040fe400078e0266 */
[----:B------:R-:W-:Y:S01]  /*5650*/  IMAD.HI.U32 R5, R8, R104, RZ ;  /* 0x0000006808057227 */ /* 0x000fe200078e00ff */
[----:B------:R-:W-:-:S03]  /*5660*/  ISETP.GT.U32.AND P5, PT, R9, R101, PT ;  /* 0x000000650900720c */ /* 0x000fc60003fa4070 */
[----:B------:R-:W-:Y:S01]  /*5670*/  @!P3 IMAD.IADD R100, R100, 0x1, -R9 ;  /* 0x000000016464b824 */ /* 0x000fe200078e0a09 */
[C---:B------:R-:W-:Y:S01]  /*5680*/  ISETP.GT.U32.AND P3, PT, R9.reuse, R102, PT ;  /* 0x000000660900720c */ /* 0x040fe20003f64070 */
[----:B------:R-:W-:Y:S02]  /*5690*/  IMAD.MOV R5, RZ, RZ, -R5 ;  /* 0x000000ffff057224 */ /* 0x000fe400078e0a05 */
[----:B------:R-:W-:Y:S02]  /*56a0*/  IMAD.MOV R4, RZ, RZ, -R4 ;  /* 0x000000ffff047224 */ /* 0x000fe400078e0a04 */
[C---:B------:R-:W-:Y:S02]  /*56b0*/  IMAD R104, R9.reuse, R5, R104 ;  /* 0x0000000509687224 */ /* 0x040fe400078e0268 */
[----:B------:R-:W-:Y:S01]  /*56c0*/  @!P4 IMAD.MOV R99, RZ, RZ, -R99 ;  /* 0x000000ffff63c224 */ /* 0x000fe200078e0a63 */
[----:B------:R-:W-:Y:S01]  /*56d0*/  ISETP.GE.AND P4, PT, R6, RZ, PT ;  /* 0x000000ff0600720c */ /* 0x000fe20003f86270 */
[----:B------:R-:W-:Y:S01]  /*56e0*/  IMAD R103, R9, R4, R103 ;  /* 0x0000000409677224 */ /* 0x000fe200078e0267 */
[----:B------:R-:W-:Y:S01]  /*56f0*/  IADD3 R6, R195, 0x69, RZ ;  /* 0x00000069c3067810 */ /* 0x000fe20007ffe0ff */
[----:B------:R-:W-:Y:S01]  /*5700*/  @!P1 IMAD.MOV R100, RZ, RZ, -R100 ;  /* 0x000000ffff649224 */ /* 0x000fe200078e0a64 */
[----:B------:R-:W-:Y:S01]  /*5710*/  ISETP.GT.U32.AND P1, PT, R9, R104, PT ;  /* 0x000000680900720c */ /* 0x000fe20003f24070 */
[--C-:B------:R-:W-:Y:S01]  /*5720*/  @!P5 IMAD.IADD R101, R101, 0x1, -R9.reuse ;  /* 0x000000016565d824 */ /* 0x100fe200078e0a09 */
[----:B------:R-:W-:Y:S01]  /*5730*/  IABS R105, R6 ;  /* 0x0000000600697213 */ /* 0x000fe20000000000 */
[----:B------:R-:W-:Y:S01]  /*5740*/  @!P3 IMAD.IADD R102, R102, 0x1, -R9 ;  /* 0x000000016666b824 */ /* 0x000fe200078e0a09 */
[----:B------:R-:W-:Y:S01]  /*5750*/  ISETP.GT.U32.AND P5, PT, R9, R103, PT ;  /* 0x000000670900720c */ /* 0x000fe20003fa4070 */
[----:B------:R-:W-:Y:S01]  /*5760*/  @!P6 IMAD.MOV R101, RZ, RZ, -R101 ;  /* 0x000000ffff65e224 */ /* 0x000fe200078e0a65 */
[----:B------:R-:W-:Y:S01]  /*5770*/  ISETP.GE.AND P6, PT, R7, RZ, PT ;  /* 0x000000ff0700720c */ /* 0x000fe20003fc6270 */
[----:B------:R-:W-:Y:S01]  /*5780*/  IMAD.HI.U32 R3, R8, R105, RZ ;  /* 0x0000006908037227 */ /* 0x000fe200078e00ff */
[----:B------:R-:W-:-:S02]  /*5790*/  ISETP.GT.U32.AND P3, PT, R9, R102, PT ;  /* 0x000000660900720c */ /* 0x000fc40003f64070 */
[----:B------:R-:W-:Y:S01]  /*57a0*/  IADD3 R7, R195, 0x6f, RZ ;  /* 0x0000006fc3077810 */ /* 0x000fe20007ffe0ff */
[----:B------:R-:W-:Y:S02]  /*57b0*/  IMAD.MOV R4, RZ, RZ, -R3 ;  /* 0x000000ffff047224 */ /* 0x000fe400078e0a03 */
[----:B------:R-:W-:Y:S02]  /*57c0*/  @!P1 IMAD.IADD R104, R104, 0x1, -R9 ;  /* 0x0000000168689824 */ /* 0x000fe400078e0a09 */
[----:B------:R-:W-:Y:S02]  /*57d0*/  IMAD R105, R9, R4, R105 ;  /* 0x0000000409697224 */ /* 0x000fe400078e0269 */
[----:B------:R-:W-:Y:S01]  /*57e0*/  @!P5 IMAD.IADD R103, R103, 0x1, -R9 ;  /* 0x000000016767d824 */ /* 0x000fe200078e0a09 */
[----:B------:R-:W-:Y:S01]  /*57f0*/  ISETP.GT.U32.AND P1, PT, R9, R104, PT ;  /* 0x000000680900720c */ /* 0x000fe20003f24070 */
[----:B------:R-:W-:-:S03]  /*5800*/  IMAD.HI.U32 R4, R8, R107, RZ ;  /* 0x0000006b08047227 */ /* 0x000fc600078e00ff */
[C---:B------:R-:W-:Y:S01]  /*5810*/  ISETP.GT.U32.AND P5, PT, R9.reuse, R103, PT ;  /* 0x000000670900720c */ /* 0x040fe20003fa4070 */
[----:B------:R-:W-:Y:S01]  /*5820*/  @!P3 IMAD.IADD R102, R102, 0x1, -R9 ;  /* 0x000000016666b824 */ /* 0x000fe200078e0a09 */
[----:B------:R-:W-:Y:S01]  /*5830*/  ISETP.GT.U32.AND P3, PT, R9, R105, PT ;  /* 0x000000690900720c */ /* 0x000fe20003f64070 */
[----:B------:R-:W-:-:S04]  /*5840*/  IMAD.HI.U32 R3, R8, R106, RZ ;  /* 0x0000006a08037227 */ /* 0x000fc800078e00ff */
[----:B------:R-:W-:-:S04]  /*5850*/  IMAD.HI.U32 R5, R8, R108, RZ ;  /* 0x0000006c08057227 */ /* 0x000fc800078e00ff */
[----:B------:R-:W-:Y:S02]  /*5860*/  IMAD.MOV R4, RZ, RZ, -R4 ;  /* 0x000000ffff047224 */ /* 0x000fe400078e0a04 */
[----:B------:R-:W-:Y:S02]  /*5870*/  IMAD.MOV R3, RZ, RZ, -R3 ;  /* 0x000000ffff037224 */ /* 0x000fe400078e0a03 */
[----:B------:R-:W-:Y:S02]  /*5880*/  IMAD.MOV R5, RZ, RZ, -R5 ;  /* 0x000000ffff057224 */ /* 0x000fe400078e0a05 */
[C---:B------:R-:W-:Y:S02]  /*5890*/  IMAD R107, R9.reuse, R4, R107 ;  /* 0x00000004096b7224 */ /* 0x040fe400078e026b */
[C---:B------:R-:W-:Y:S02]  /*58a0*/  IMAD R106, R9.reuse, R3, R106 ;  /* 0x00000003096a7224 */ /* 0x040fe400078e026a */
[----:B------:R-:W-:Y:S01]  /*58b0*/  IMAD R108, R9, R5, R108 ;  /* 0x00000005096c7224 */ /* 0x000fe200078e026c */
[----:B------:R-:W-:Y:S01]  /*58c0*/  IADD3 R5, R195, 0x6e, RZ ;  /* 0x0000006ec3057810 */ /* 0x000fe20007ffe0ff */
[--C-:B------:R-:W-:Y:S01]  /*58d0*/  @!P1 IMAD.IADD R104, R104, 0x1, -R9.reuse ;  /* 0x0000000168689824 */ /* 0x100fe200078e0a09 */
[----:B------:R-:W-:Y:S01]  /*58e0*/  ISETP.GT.U32.AND P1, PT, R9, R107, PT ;  /* 0x0000006b0900720c */ /* 0x000fe20003f24070 */
[--C-:B------:R-:W-:Y:S01]  /*58f0*/  @!P5 IMAD.IADD R103, R103, 0x1, -R9.reuse ;  /* 0x000000016767d824 */ /* 0x100fe200078e0a09 */
[----:B------:R-:W-:Y:S01]  /*5900*/  ISETP.GE.AND P5, PT, R6, RZ, PT ;  /* 0x000000ff0600720c */ /* 0x000fe20003fa6270 */
[----:B------:R-:W-:Y:S01]  /*5910*/  @!P3 IMAD.IADD R105, R105, 0x1, -R9 ;  /* 0x000000016969b824 */ /* 0x000fe200078e0a09 */
[C---:B------:R-:W-:Y:S01]  /*5920*/  ISETP.GT.U32.AND P3, PT, R9.reuse, R106, PT ;  /* 0x0000006a0900720c */ /* 0x040fe20003f64070 */
[----:B------:R-:W-:Y:S01]  /*5930*/  @!P6 IMAD.MOV R104, RZ, RZ, -R104 ;  /* 0x000000ffff68e224 */ /* 0x000fe200078e0a68 */
[----:B------:R-:W-:Y:S01]  /*5940*/  ISETP.GT.U32.AND P6, PT, R9, R108, PT ;  /* 0x0000006c0900720c */ /* 0x000fe20003fc4070 */
[----:B------:R-:W-:Y:S01]  /*5950*/  @!P4 IMAD.MOV R103, RZ, RZ, -R103 ;  /* 0x000000ffff67c224 */ /* 0x000fe200078e0a67 */
[----:B------:R-:W-:Y:S01]  /*5960*/  IADD3 R6, R195, 0x6d, RZ ;  /* 0x0000006dc3067810 */ /* 0x000fe20007ffe0ff */
[----:B------:R-:W-:Y:S01]  /*5970*/  @!P0 IMAD.MOV R102, RZ, RZ, -R102 ;  /* 0x000000ffff668224 */ /* 0x000fe200078e0a66 */
[----:B------:R-:W-:Y:S01]  /*5980*/  ISETP.GE.AND P4, PT, R110, RZ, PT ;  /* 0x000000ff6e00720c */ /* 0x000fe20003f86270 */
[C---:B------:R-:W-:Y:S01]  /*5990*/  IMAD R0, R2.reuse, 0x2, R0 ;  /* 0x0000000202007824 */ /* 0x040fe200078e0200 */
[----:B------:R-:W-:Y:S01]  /*59a0*/  IABS R109, R6 ;  /* 0x00000006006d7213 */ /* 0x000fe20000000000 */
[----:B------:R-:W-:Y:S01]  /*59b0*/  @!P1 IMAD.IADD R107, R107, 0x1, -R9 ;  /* 0x000000016b6b9824 */ /* 0x000fe200078e0a09 */
[----:B------:R-:W-:Y:S01]  /*59c0*/  IABS R110, R5 ;  /* 0x00000005006e7213 */ /* 0x000fe20000000000 */
[----:B------:R-:W-:Y:S01]  /*59d0*/  IMAD R0, R2, 0x2, R0 ;  /* 0x0000000202007824 */ /* 0x000fe200078e0200 */
[----:B------:R-:W-:Y:S01]  /*59e0*/  ISETP.GT.U32.AND P0, PT, R9, R105, PT ;  /* 0x000000690900720c */ /* 0x000fe20003f04070 */
[----:B------:R-:W-:-:S03]  /*59f0*/  IMAD.HI.U32 R3, R8, R109, RZ ;  /* 0x0000006d08037227 */ /* 0x000fc600078e00ff */
[----:B------:R1:W-:Y:S01]  /*5a00*/  STL [R1+0xb0], R0 ;  /* 0x0000b00001007387 */ /* 0x0003e20000100800 */
[--C-:B------:R-:W-:Y:S01]  /*5a10*/  @!P3 IMAD.IADD R106, R106, 0x1, -R9.reuse ;  /* 0x000000016a6ab824 */ /* 0x100fe200078e0a09 */
[----:B------:R-:W-:Y:S01]  /*5a20*/  ISETP.GE.AND P3, PT, R112, RZ, PT ;  /* 0x000000ff7000720c */ /* 0x000fe20003f66270 */
[----:B------:R-:W-:Y:S01]  /*5a30*/  @!P6 IMAD.IADD R108, R108, 0x1, -R9 ;  /* 0x000000016c6ce824 */ /* 0x000fe200078e0a09 */
[C---:B------:R-:W-:Y:S01]  /*5a40*/  ISETP.GT.U32.AND P6, PT, R9.reuse, R107, PT ;  /* 0x0000006b0900720c */ /* 0x040fe20003fc4070 */
[----:B------:R-:W-:Y:S01]  /*5a50*/  IMAD.MOV R4, RZ, RZ, -R3 ;  /* 0x000000ffff047224 */ /* 0x000fe200078e0a03 */
[----:B------:R-:W-:Y:S01]  /*5a60*/  ISETP.GT.U32.AND P1, PT, R9, R106, PT ;  /* 0x0000006a0900720c */ /* 0x000fe20003f24070 */
[----:B------:R-:W-:Y:S01]  /*5a70*/  IMAD.HI.U32 R3, R8, R110, RZ ;  /* 0x0000006e08037227 */ /* 0x000fe200078e00ff */
[----:B------:R-:W-:-:S03]  /*5a80*/  IABS R112, R116 ;  /* 0x0000007400707213 */ /* 0x000fc60000000000 */
[----:B------:R-:W-:Y:S02]  /*5a90*/  IMAD.MOV R3, RZ, RZ, -R3 ;  /* 0x000000ffff037224 */ /* 0x000fe400078e0a03 */
[----:B------:R-:W-:Y:S01]  /*5aa0*/  @!P0 IMAD.IADD R105, R105, 0x1, -R9 ;  /* 0x0000000169698824 */ /* 0x000fe200078e0a09 */
[----:B------:R-:W-:Y:S01]  /*5ab0*/  ISETP.GE.AND P0, PT, R111, RZ, PT ;  /* 0x000000ff6f00720c */ /* 0x000fe20003f06270 */
[C---:B------:R-:W-:Y:S01]  /*5ac0*/  IMAD R110, R9.reuse, R3, R110 ;  /* 0x00000003096e7224 */ /* 0x040fe200078e026e */
[----:B------:R-:W-:Y:S01]  /*5ad0*/  IABS R111, R7 ;  /* 0x00000007006f7213 */ /* 0x000fe20000000000 */
[----:B------:R-:W-:Y:S02]  /*5ae0*/  IMAD R109, R9, R4, R109 ;  /* 0x00000004096d7224 */ /* 0x000fe400078e026d */
[----:B------:R-:W-:Y:S01]  /*5af0*/  @!P6 IMAD.IADD R107, R107, 0x1, -R9 ;  /* 0x000000016b6be824 */ /* 0x000fe200078e0a09 */
[C---:B------:R-:W-:Y:S01]  /*5b00*/  ISETP.GT.U32.AND P6, PT, R9.reuse, R110, PT ;  /* 0x0000006e0900720c */ /* 0x040fe20003fc4070 */
[----:B------:R-:W-:Y:S01]  /*5b10*/  @!P5 IMAD.MOV R105, RZ, RZ, -R105 ;  /* 0x000000ffff69d224 */ /* 0x000fe200078e0a69 */
[C---:B------:R-:W-:Y:S01]  /*5b20*/  ISETP.GT.U32.AND P5, PT, R9.reuse, R108, PT ;  /* 0x0000006c0900720c */ /* 0x040fe20003fa4070 */
[----:B------:R-:W-:Y:S01]  /*5b30*/  @!P1 IMAD.IADD R106, R106, 0x1, -R9 ;  /* 0x000000016a6a9824 */ /* 0x000fe200078e0a09 */
[----:B------:R-:W-:Y:S01]  /*5b40*/  ISETP.GT.U32.AND P1, PT, R9, R109, PT ;  /* 0x0000006d0900720c */ /* 0x000fe20003f24070 */
[----:B------:R-:W-:-:S04]  /*5b50*/  IMAD.HI.U32 R3, R8, R111, RZ ;  /* 0x0000006f08037227 */ /* 0x000fc800078e00ff */
[----:B------:R-:W-:-:S04]  /*5b60*/  IMAD.HI.U32 R4, R8, R112, RZ ;  /* 0x0000007008047227 */ /* 0x000fc800078e00ff */
[--C-:B------:R-:W-:Y:S02]  /*5b70*/  @!P6 IMAD.IADD R110, R110, 0x1, -R9.reuse ;  /* 0x000000016e6ee824 */ /* 0x100fe400078e0a09 */
[--C-:B------:R-:W-:Y:S01]  /*5b80*/  @!P5 IMAD.IADD R108, R108, 0x1, -R9.reuse ;  /* 0x000000016c6cd824 */ /* 0x100fe200078e0a09 */
[----:B------:R-:W-:Y:S01]  /*5b90*/  ISETP.GE.AND P5, PT, R6, RZ, PT ;  /* 0x000000ff0600720c */ /* 0x000fe20003fa6270 */
[----:B------:R-:W-:Y:S01]  /*5ba0*/  @!P1 IMAD.IADD R109, R109, 0x1, -R9 ;  /* 0x000000016d6d9824 */ /* 0x000fe200078e0a09 */
[----:B------:R-:W-:Y:S01]  /*5bb0*/  ISETP.GE.AND P1, PT, R5, RZ, PT ;  /* 0x000000ff0500720c */ /* 0x000fe20003f26270 */
[----:B------:R-:W-:Y:S01]  /*5bc0*/  IMAD.MOV R6, RZ, RZ, -R3 ;  /* 0x000000ffff067224 */ /* 0x000fe200078e0a03 */
[----:B------:R-:W-:Y:S01]  /*5bd0*/  ISETP.GT.U32.AND P6, PT, R9, R110, PT ;  /* 0x0000006e0900720c */ /* 0x000fe20003fc4070 */
[----:B------:R-:W-:-:S04]  /*5be0*/  IMAD.HI.U32 R5, R8, R113, RZ ;  /* 0x0000007108057227 */ /* 0x000fc800078e00ff */
[----:B------:R-:W-:Y:S02]  /*5bf0*/  IMAD.MOV R4, RZ, RZ, -R4 ;  /* 0x000000ffff047224 */ /* 0x000fe400078e0a04 */
[----:B------:R-:W-:Y:S02]  /*5c00*/  IMAD R111, R9, R6, R111 ;  /* 0x00000006096f7224 */ /* 0x000fe400078e026f */
[----:B------:R-:W-:Y:S01]  /*5c10*/  IMAD.MOV R6, RZ, RZ, -R5 ;  /* 0x000000ffff067224 */ /* 0x000fe200078e0a05 */
[----:B------:R-:W-:Y:S01]  /*5c20*/  IADD3 R5, R195, 0x72, RZ ;  /* 0x00000072c3057810 */ /* 0x000fe20007ffe0ff */
[C---:B------:R-:W-:Y:S02]  /*5c30*/  IMAD R112, R9.reuse, R4, R112 ;  /* 0x0000000409707224 */ /* 0x040fe400078e0270 */
[C---:B------:R-:W-:Y:S01]  /*5c40*/  IMAD R113, R9.reuse, R6, R113 ;  /* 0x0000000609717224 */ /* 0x040fe200078e0271 */
[----:B------:R-:W-:Y:S01]  /*5c50*/  IABS R114, R5 ;  /* 0x0000000500727213 */ /* 0x000fe20000000000 */
[----:B------:R-:W-:Y:S01]  /*5c60*/  @!P3 IMAD.MOV R108, RZ, RZ, -R108 ;  /* 0x000000ffff6cb224 */ /* 0x000fe200078e0a6c */
[C---:B------:R-:W-:Y:S01]  /*5c70*/  ISETP.GT.U32.AND P3, PT, R9.reuse, R112, PT ;  /* 0x000000700900720c */ /* 0x040fe20003f64070 */
[----:B------:R-:W-:Y:S01]  /*5c80*/  @!P6 IMAD.IADD R110, R110, 0x1, -R9 ;  /* 0x000000016e6ee824 */ /* 0x000fe200078e0a09 */
[----:B------:R-:W-:Y:S01]  /*5c90*/  ISETP.GT.U32.AND P6, PT, R9, R113, PT ;  /* 0x000000710900720c */ /* 0x000fe20003fc4070 */
[----:B------:R-:W-:Y:S01]  /*5ca0*/  @!P0 IMAD.MOV R107, RZ, RZ, -R107 ;  /* 0x000000ffff6b8224 */ /* 0x000fe200078e0a6b */
[----:B------:R-:W-:Y:S01]  /*5cb0*/  IADD3 R6, R195, 0x73, RZ ;  /* 0x00000073c3067810 */ /* 0x000fe20007ffe0ff */
[----:B------:R-:W-:Y:S01]  /*5cc0*/  IMAD.HI.U32 R3, R8, R114, RZ ;  /* 0x0000007208037227 */ /* 0x000fe200078e00ff */
[----:B------:R-:W-:-:S02]  /*5cd0*/  ISETP.GT.U32.AND P0, PT, R9, R111, PT ;  /* 0x0000006f0900720c */ /* 0x000fc40003f04070 */
[----:B------:R-:W-:Y:S01]  /*5ce0*/  IABS R115, R6 ;  /* 0x0000000600737213 */ /* 0x000fe20000000000 */
[----:B------:R-:W-:Y:S02]  /*5cf0*/  IMAD.MOV R4, RZ, RZ, -R3 ;  /* 0x000000ffff047224 */ /* 0x000fe400078e0a03 */
[----:B------:R-:W-:Y:S01]  /*5d00*/  @!P4 IMAD.MOV R106, RZ, RZ, -R106 ;  /* 0x000000ffff6ac224 */ /* 0x000fe200078e0a6a */
[----:B------:R-:W-:Y:S01]  /*5d10*/  ISETP.GT.U32.AND P4, PT, R9, R109, PT ;  /* 0x0000006d0900720c */ /* 0x000fe20003f84070 */
[--C-:B------:R-:W-:Y:S02]  /*5d20*/  @!P3 IMAD.IADD R112, R112, 0x1, -R9.reuse ;  /* 0x000000017070b824 */ /* 0x100fe400078e0a09 */
[----:B------:R-:W-:Y:S02]  /*5d30*/  @!P6 IMAD.IADD R113, R113, 0x1, -R9 ;  /* 0x000000017171e824 */ /* 0x000fe400078e0a09 */
[----:B------:R-:W-:Y:S01]  /*5d40*/  IMAD.HI.U32 R3, R8, R115, RZ ;  /* 0x0000007308037227 */ /* 0x000fe200078e00ff */
[----:B------:R-:W-:-:S03]  /*5d50*/  ISETP.GT.U32.AND P6, PT, R9, R112, PT ;  /* 0x000000700900720c */ /* 0x000fc60003fc4070 */
[----:B------:R-:W-:Y:S02]  /*5d60*/  IMAD R114, R9, R4, R114 ;  /* 0x0000000409727224 */ /* 0x000fe400078e0272 */
[----:B------:R-:W-:Y:S02]  /*5d70*/  IMAD.MOV R4, RZ, RZ, -R3 ;  /* 0x000000ffff047224 */ /* 0x000fe400078e0a03 */
[----:B------:R-:W-:Y:S01]  /*5d80*/  @!P0 IMAD.IADD R111, R111, 0x1, -R9 ;  /* 0x000000016f6f8824 */ /* 0x000fe200078e0a09 */
[----:B------:R-:W-:Y:S01]  /*5d90*/  ISETP.GE.AND P0, PT, R116, RZ, PT ;  /* 0x000000ff7400720c */ /* 0x000fe20003f06270 */
[----:B------:R-:W-:Y:S02]  /*5da0*/  IMAD R115, R9, R4, R115 ;  /* 0x0000000409737224 */ /* 0x000fe400078e0273 */
[--C-:B------:R-:W-:Y:S01]  /*5db0*/  @!P4 IMAD.IADD R109, R109, 0x1, -R9.reuse ;  /* 0x000000016d6dc824 */ /* 0x100fe200078e0a09 */
[C---:B------:R-:W-:Y:S01]  /*5dc0*/  ISETP.GT.U32.AND P3, PT, R9.reuse, R111, PT ;  /* 0x0000006f0900720c */ /* 0x040fe20003f64070 */
[----:B------:R-:W-:Y:S01]  /*5dd0*/  @!P6 IMAD.IADD R112, R112, 0x1, -R9 ;  /* 0x000000017070e824 */ /* 0x000fe200078e0a09 */
[----:B------:R-:W-:Y:S01]  /*5de0*/  ISETP.GT.U32.AND P6, PT, R9, R115, PT ;  /* 0x000000730900720c */ /* 0x000fe20003fc4070 */
[----:B------:R-:W-:Y:S01]  /*5df0*/  @!P5 IMAD.MOV R109, RZ, RZ, -R109 ;  /* 0x000000ffff6dd224 */ /* 0x000fe200078e0a6d */
[----:B------:R-:W-:Y:S01]  /*5e00*/  ISETP.GE.AND P4, PT, R7, RZ, PT ;  /* 0x000000ff0700720c */ /* 0x000fe20003f86270 */
[----:B------:R-:W-:Y:S01]  /*5e10*/  @!P1 IMAD.MOV R110, RZ, RZ, -R110 ;  /* 0x000000ffff6e9224 */ /* 0x000fe200078e0a6e */
[----:B------:R-:W-:Y:S01]  /*5e20*/  IADD3 R7, R195, 0x74, RZ ;  /* 0x00000074c3077810 */ /* 0x000fe20007ffe0ff */
[----:B-1----:R-:W-:Y:S01]  /*5e30*/  IMAD R0, R2, 0x2, R0 ;  /* 0x0000000202007824 */ /* 0x002fe200078e0200 */
[----:B------:R-:W-:Y:S01]  /*5e40*/  ISETP.GT.U32.AND P5, PT, R9, R113, PT ;  /* 0x000000710900720c */ /* 0x000fe20003fa4070 */
[----:B------:R-:W-:Y:S01]  /*5e50*/  @!P0 IMAD.MOV R112, RZ, RZ, -R112 ;  /* 0x000000ffff708224 */ /* 0x000fe200078e0a70 */
[----:B------:R-:W-:-:S02]  /*5e60*/  IABS R116, R7 ;  /* 0x0000000700747213 */ /* 0x000fc40000000000 */
[----:B------:R-:W-:Y:S01]  /*5e70*/  ISETP.GE.AND P0, PT, R6, RZ, PT ;  /* 0x000000ff0600720c */ /* 0x000fe20003f06270 */
[--C-:B------:R-:W-:Y:S01]  /*5e80*/  @!P3 IMAD.IADD R111, R111, 0x1, -R9.reuse ;  /* 0x000000016f6fb824 */ /* 0x100fe200078e0a09 */
[----:B------:R-:W-:Y:S01]  /*5e90*/  ISETP.GT.U32.AND P3, PT, R9, R114, PT ;  /* 0x000000720900720c */ /* 0x000fe20003f64070 */
[----:B------:R-:W-:Y:S01]  /*5ea0*/  @!P6 IMAD.IADD R115, R115, 0x1, -R9 ;  /* 0x000000017373e824 */ /* 0x000fe200078e0a09 */
[----:B------:R-:W-:Y:S01]  /*5eb0*/  IADD3 R6, R195, 0x78, RZ ;  /* 0x00000078c3067810 */ /* 0x000fe20007ffe0ff */
[C---:B------:R-:W-:Y:S01]  /*5ec0*/  IMAD.HI.U32 R3, R8.reuse, R116, RZ ;  /* 0x0000007408037227 */ /* 0x040fe200078e00ff */
[----:B------:R1:W-:Y:S02]  /*5ed0*/  STL [R1+0xa8], R0 ;  /* 0x0000a80001007387 */ /* 0x0003e40000100800 */
[----:B------:R-:W-:Y:S01]  /*5ee0*/  ISETP.GT.U32.AND P6, PT, R9, R115, PT ;  /* 0x000000730900720c */ /* 0x000fe20003fc4070 */
[----:B------:R-:W-:Y:S02]  /*5ef0*/  IMAD.MOV R4, RZ, RZ, -R3 ;  /* 0x000000ffff047224 */ /* 0x000fe400078e0a03 */
[----:B------:R-:W-:-:S04]  /*5f00*/  IMAD.HI.U32 R3, R8, R117, RZ ;  /* 0x0000007508037227 */ /* 0x000fc800078e00ff */
[----:B------:R-:W-:Y:S01]  /*5f10*/  @!P5 IMAD.IADD R113, R113, 0x1, -R9 ;  /* 0x000000017171d824 */ /* 0x000fe200078e0a09 */
[----:B------:R-:W-:Y:S01]  /*5f20*/  ISETP.GE.AND P5, PT, R118, RZ, PT ;  /* 0x000000ff7600720c */ /* 0x000fe20003fa6270 */
[----:B------:R-:W-:Y:S01]  /*5f30*/  IMAD R116, R9, R4, R116 ;  /* 0x0000000409747224 */ /* 0x000fe200078e0274 */
[----:B------:R-:W-:Y:S01]  /*5f40*/  IABS R118, R120 ;  /* 0x0000007800767213 */ /* 0x000fe20000000000 */
[----:B------:R-:W-:Y:S02]  /*5f50*/  IMAD.MOV R4, RZ, RZ, -R3 ;  /* 0x000000ffff047224 */ /* 0x000fe400078e0a03 */
[----:B------:R-:W-:Y:S01]  /*5f60*/  @!P3 IMAD.IADD R114, R114, 0x1, -R9 ;  /* 0x000000017272b824 */ /* 0x000fe200078e0a09 */
[----:B------:R-:W-:Y:S01]  /*5f70*/  ISETP.GE.AND P3, PT, R5, RZ, PT ;  /* 0x000000ff0500720c */ /* 0x000fe20003f66270 */
[----:B------:R-:W-:Y:S01]  /*5f80*/  IMAD R117, R9, R4, R117 ;  /* 0x0000000409757224 */ /* 0x000fe200078e0275 */
[----:B------:R-:W-:Y:S01]  /*5f90*/  IADD3 R5, R195, 0x77, RZ ;  /* 0x00000077c3057810 */ /* 0x000fe20007ffe0ff */
[----:B------:R-:W-:Y:S01]  /*5fa0*/  IMAD.HI.U32 R3, R8, R118, RZ ;  /* 0x0000007608037227 */ /* 0x000fe200078e00ff */
[----:B------:R-:W-:-:S03]  /*5fb0*/  ISETP.GT.U32.AND P1, PT, R9, R114, PT ;  /* 0x000000720900720c */ /* 0x000fc60003f24070 */
[----:B------:R-:W-:Y:S01]  /*5fc0*/  @!P6 IMAD.IADD R115, R115, 0x1, -R9 ;  /* 0x000000017373e824 */ /* 0x000fe200078e0a09 */
[C---:B------:R-:W-:Y:S01]  /*5fd0*/  ISETP.GT.U32.AND P6, PT, R9.reuse, R117, PT ;  /* 0x000000750900720c */ /* 0x040fe20003fc4070 */
[----:B------:R-:W-:Y:S02]  /*5fe0*/  IMAD.MOV R3, RZ, RZ, -R3 ;  /* 0x000000ffff037224 */ /* 0x000fe400078e0a03 */
[----:B------:R-:W-:Y:S01]  /*5ff0*/  @!P4 IMAD.MOV R111, RZ, RZ, -R111 ;  /* 0x000000ffff6fc224 */ /* 0x000fe200078e0a6f */
[C---:B------:R-:W-:Y:S01]  /*6000*/  ISETP.GT.U32.AND P4, PT, R9.reuse, R116, PT ;  /* 0x000000740900720c */ /* 0x040fe20003f84070 */
[C---:B------:R-:W-:Y:S02]  /*6010*/  IMAD R118, R9.reuse, R3, R118 ;  /* 0x0000000309767224 */ /* 0x040fe400078e0276 */
[----:B------:R-:W-:Y:S02]  /*6020*/  @!P0 IMAD.MOV R115, RZ, RZ, -R115 ;  /* 0x000000ffff738224 */ /* 0x000fe400078e0a73 */
[----:B------:R-:W-:Y:S01]  /*6030*/  @!P1 IMAD.IADD R114, R114, 0x1, -R9 ;  /* 0x0000000172729824 */ /* 0x000fe200078e0a09 */
[----:B------:R-:W-:Y:S01]  /*6040*/  ISETP.GT.U32.AND P0, PT, R9, R118, PT ;  /* 0x000000760900720c */ /* 0x000fe20003f04070 */
[----:B------:R-:W-:Y:S01]  /*6050*/  @!P5 IMAD.MOV R113, RZ, RZ, -R113 ;  /* 0x000000ffff71d224 */ /* 0x000fe200078e0a71 */
[----:B------:R-:W-:Y:S01]  /*6060*/  ISETP.GE.AND P1, PT, R119, RZ, PT ;  /* 0x000000ff7700720c */ /* 0x000fe20003f26270 */
[--C-:B------:R-:W-:Y:S01]  /*6070*/  @!P6 IMAD.IADD R117, R117, 0x1, -R9.reuse ;  /* 0x000000017575e824 */ /* 0x100fe200078e0a09 */
[----:B------:R-:W-:Y:S01]  /*6080*/  IABS R119, R5 ;  /* 0x0000000500777213 */ /* 0x000fe20000000000 */
[----:B------:R-:W-:Y:S01]  /*6090*/  @!P3 IMAD.MOV R114, RZ, RZ, -R114 ;  /* 0x000000ffff72b224 */ /* 0x000fe200078e0a72 */
[----:B------:R-:W-:Y:S01]  /*60a0*/  ISETP.GE.AND P5, PT, R7, RZ, PT ;  /* 0x000000ff0700720c */ /* 0x000fe20003fa6270 */
[----:B------:R-:W-:Y:S01]  /*60b0*/  @!P4 IMAD.IADD R116, R116, 0x1, -R9 ;  /* 0x000000017474c824 */ /* 0x000fe200078e0a09 */
[----:B------:R-:W-:Y:S01]  /*60c0*/  ISETP.GT.U32.AND P6, PT, R9, R117, PT ;  /* 0x000000750900720c */ /* 0x000fe20003fc4070 */
[----:B------:R-:W-:Y:S01]  /*60d0*/  IMAD.HI.U32 R3, R8, R119, RZ ;  /* 0x0000007708037227 */ /* 0x000fe200078e00ff */
[----:B------:R-:W-:-:S02]  /*60e0*/  IADD3 R7, R195, 0x79, RZ ;  /* 0x00000079c3077810 */ /* 0x000fc40007ffe0ff */
[----:B------:R-:W-:Y:S01]  /*60f0*/  ISETP.GE.AND P3, PT, R120, RZ, PT ;  /* 0x000000ff7800720c */ /* 0x000fe20003f66270 */
[----:B------:R-:W-:Y:S01]  /*6100*/  @!P0 IMAD.IADD R118, R118, 0x1, -R9 ;  /* 0x0000000176768824 */ /* 0x000fe200078e0a09 */
[C---:B------:R-:W-:Y:S01]  /*6110*/  ISETP.GT.U32.AND P4, PT, R9.reuse, R116, PT ;  /* 0x000000740900720c */ /* 0x040fe20003f84070 */
[----:B------:R-:W-:Y:S01]  /*6120*/  IMAD.MOV R4, RZ, RZ, -R3 ;  /* 0x000000ffff047224 */ /* 0x000fe200078e0a03 */
[----:B------:R-:W-:Y:S01]  /*6130*/  IABS R120, R6 ;  /* 0x0000000600787213 */ /* 0x000fe20000000000 */
[----:B-1----:R-:W-:Y:S01]  /*6140*/  IMAD R0, R2, 0x2, R0 ;  /* 0x0000000202007824 */ /* 0x002fe200078e0200 */
[----:B------:R-:W-:Y:S01]  /*6150*/  IABS R121, R7 ;  /* 0x0000000700797213 */ /* 0x000fe20000000000 */
[C---:B------:R-:W-:Y:S01]  /*6160*/  IMAD R119, R9.reuse, R4, R119 ;  /* 0x0000000409777224 */ /* 0x040fe200078e0277 */
[----:B------:R-:W-:Y:S01]  /*6170*/  ISETP.GT.U32.AND P0, PT, R9, R118, PT ;  /* 0x000000760900720c */ /* 0x000fe20003f04070 */
[----:B------:R-:W-:Y:S01]  /*6180*/  @!P6 IMAD.IADD R117, R117, 0x1, -R9 ;  /* 0x000000017575e824 */ /* 0x000fe200078e0a09 */
[----:B------:R1:W-:Y:S01]  /*6190*/  STL [R1+0xa4], R0 ;  /* 0x0000a40001007387 */ /* 0x0003e20000100800 */
[----:B------:R-:W-:Y:S01]  /*61a0*/  IMAD.HI.U32 R3, R8, R120, RZ ;  /* 0x0000007808037227 */ /* 0x000fe200078e00ff */
[----:B------:R-:W-:-:S03]  /*61b0*/  ISETP.GT.U32.AND P6, PT, R9, R119, PT ;  /* 0x000000770900720c */ /* 0x000fc60003fc4070 */
[----:B------:R-:W-:-:S04]  /*61c0*/  IMAD.HI.U32 R4, R8, R121, RZ ;  /* 0x0000007908047227 */ /* 0x000fc800078e00ff */
[----:B------:R-:W-:Y:S02]  /*61d0*/  IMAD.MOV R3, RZ, RZ, -R3 ;  /* 0x000000ffff037224 */ /* 0x000fe400078e0a03 */
[----:B------:R-:W-:Y:S02]  /*61e0*/  IMAD.MOV R4, RZ, RZ, -R4 ;  /* 0x000000ffff047224 */ /* 0x000fe400078e0a04 */
[----:B------:R-:W-:Y:S01]  /*61f0*/  @!P4 IMAD.IADD R116, R116, 0x1, -R9 ;  /* 0x000000017474c824 */ /* 0x000fe200078e0a09 */
[----:B------:R-:W-:Y:S01]  /*6200*/  ISETP.GE.AND P4, PT, R5, RZ, PT ;  /* 0x000000ff0500720c */ /* 0x000fe20003f86270 */
[----:B------:R-:W-:Y:S01]  /*6210*/  IMAD R120, R9, R3, R120 ;  /* 0x0000000309787224 */ /* 0x000fe200078e0278 */
[----:B------:R-:W-:Y:S01]  /*6220*/  IADD3 R5, R195, 0x7a, RZ ;  /* 0x0000007ac3057810 */ /* 0x000fe20007ffe0ff */
[C---:B------:R-:W-:Y:S02]  /*6230*/  IMAD R121, R9.reuse, R4, R121 ;  /* 0x0000000409797224 */ /* 0x040fe400078e0279 */
[--C-:B------:R-:W-:Y:S01]  /*6240*/  @!P0 IMAD.IADD R118, R118, 0x1, -R9.reuse ;  /* 0x0000000176768824 */ /* 0x100fe200078e0a09 */
[----:B------:R-:W-:Y:S01]  /*6250*/  ISETP.GT.U32.AND P0, PT, R9, R120, PT ;  /* 0x000000780900720c */ /* 0x000fe20003f04070 */
[----:B------:R-:W-:Y:S01]  /*6260*/  @!P6 IMAD.IADD R119, R119, 0x1, -R9 ;  /* 0x000000017777e824 */ /* 0x000fe200078e0a09 */
[----:B------:R-:W-:Y:S01]  /*6270*/  IABS R122, R5 ;  /* 0x00000005007a7213 */ /* 0x000fe20000000000 */
[----:B------:R-:W-:Y:S01]  /*6280*/  @!P3 IMAD.MOV R118, RZ, RZ, -R118 ;  /* 0x000000ffff76b224 */ /* 0x000fe200078e0a76 */
[C---:B------:R-:W-:Y:S01]  /*6290*/  ISETP.GT.U32.AND P3, PT, R9.reuse, R121, PT ;  /* 0x000000790900720c */ /* 0x040fe20003f64070 */
[----:B------:R-:W-:Y:S01]  /*62a0*/  @!P1 IMAD.MOV R117, RZ, RZ, -R117 ;  /* 0x000000ffff759224 */ /* 0x000fe200078e0a75 */
[----:B------:R-:W-:Y:S01]  /*62b0*/  ISETP.GT.U32.AND P6, PT, R9, R119, PT ;  /* 0x000000770900720c */ /* 0x000fe20003fc4070 */
[----:B------:R-:W-:Y:S01]  /*62c0*/  IMAD.HI.U32 R3, R8, R122, RZ ;  /* 0x0000007a08037227 */ /* 0x000fe200078e00ff */
[----:B------:R-:W-:-:S02]  /*62d0*/  ISETP.GE.AND P1, PT, R7, RZ, PT ;  /* 0x000000ff0700720c */ /* 0x000fc40003f26270 */
[----:B------:R-:W-:Y:S01]  /*62e0*/  IADD3 R7, R195, 0x7b, RZ ;  /* 0x0000007bc3077810 */ /* 0x000fe20007ffe0ff */
[----:B------:R-:W-:Y:S02]  /*62f0*/  IMAD.MOV R3, RZ, RZ, -R3 ;  /* 0x000000ffff037224 */ /* 0x000fe400078e0a03 */
[--C-:B------:R-:W-:Y:S01]  /*6300*/  @!P0 IMAD.IADD R120, R120, 0x1, -R9.reuse ;  /* 0x0000000178788824 */ /* 0x100fe200078e0a09 */
[----:B------:R-:W-:Y:S01]  /*6310*/  IABS R123, R7 ;  /* 0x00000007007b7213 */ /* 0x000fe20000000000 */
[----:B------:R-:W-:Y:S02]  /*6320*/  IMAD R122, R9, R3, R122 ;  /* 0x00000003097a7224 */ /* 0x000fe400078e027a */
[--C-:B------:R-:W-:Y:S01]  /*6330*/  @!P3 IMAD.IADD R121, R121, 0x1, -R9.reuse ;  /* 0x000000017979b824 */ /* 0x100fe200078e0a09 */
[----:B------:R-:W-:Y:S01]  /*6340*/  ISETP.GT.U32.AND P0, PT, R9, R120, PT ;  /* 0x000000780900720c */ /* 0x000fe20003f04070 */
[----:B------:R-:W-:Y:S01]  /*6350*/  @!P6 IMAD.IADD R119, R119, 0x1, -R9 ;  /* 0x000000017777e824 */ /* 0x000fe200078e0a09 */
[C---:B------:R-:W-:Y:S01]  /*6360*/  ISETP.GT.U32.AND P6, PT, R9.reuse, R122, PT ;  /* 0x0000007a0900720c */ /* 0x040fe20003fc4070 */
[----:B------:R-:W-:Y:S01]  /*6370*/  IMAD.HI.U32 R3, R8, R123, RZ ;  /* 0x0000007b08037227 */ /* 0x000fe200078e00ff */
[----:B------:R-:W-:-:S03]  /*6380*/  ISETP.GT.U32.AND P3, PT, R9, R121, PT ;  /* 0x000000790900720c */ /* 0x000fc60003f64070 */
[----:B------:R-:W-:Y:S01]  /*6390*/  @!P5 IMAD.MOV R116, RZ, RZ, -R116 ;  /* 0x000000ffff74d224 */ /* 0x000fe200078e0a74 */
[----:B------:R-:W-:Y:S01]  /*63a0*/  ISETP.GE.AND P5, PT, R6, RZ, PT ;  /* 0x000000ff0600720c */ /* 0x000fe20003fa6270 */
[----:B------:R-:W-:-:S04]  /*63b0*/  IMAD.HI.U32 R4, R8, R124, RZ ;  /* 0x0000007c08047227 */ /* 0x000fc800078e00ff */
[----:B------:R-:W-:Y:S02]  /*63c0*/  IMAD.MOV R6, RZ, RZ, -R3 ;  /* 0x000000ffff067224 */ /* 0x000fe400078e0a03 */
[----:B------:R-:W-:Y:S02]  /*63d0*/  IMAD.MOV R4, RZ, RZ, -R4 ;  /* 0x000000ffff047224 */ /* 0x000fe400078e0a04 */
[----:B------:R-:W-:Y:S01]  /*63e0*/  IMAD R123, R9, R6, R123 ;  /* 0x00000006097b7224 */ /* 0x000fe200078e027b */
[----:B------:R-:W-:Y:S01]  /*63f0*/  IADD3 R6, R195, 0x7f, RZ ;  /* 0x0000007fc3067810 */ /* 0x000fe20007ffe0ff */
[--C-:B------:R-:W-:Y:S01]  /*6400*/  @!P0 IMAD.IADD R120, R120, 0x1, -R9.reuse ;  /* 0x0000000178788824 */ /* 0x100fe200078e0a09 */
[----:B------:R-:W-:Y:S01]  /*6410*/  ISETP.GE.AND P0, PT, R7, RZ, PT ;  /* 0x000000ff0700720c */ /* 0x000fe20003f06270 */
[----:B------:R-:W-:Y:S01]  /*6420*/  IMAD R124, R9, R4, R124 ;  /* 0x00000004097c7224 */ /* 0x000fe200078e027c */
[----:B------:R-:W-:Y:S01]  /*6430*/  IADD3 R7, R195, 0x80, RZ ;  /* 0x00000080c3077810 */ /* 0x000fe20007ffe0ff */
[--C-:B------:R-:W-:Y:S01]  /*6440*/  @!P3 IMAD.IADD R121, R121, 0x1, -R9.reuse ;  /* 0x000000017979b824 */ /* 0x100fe200078e0a09 */
[----:B------:R-:W-:Y:S01]  /*6450*/  ISETP.GT.U32.AND P3, PT, R9, R123, PT ;  /* 0x0000007b0900720c */ /* 0x000fe20003f64070 */
[----:B------:R-:W-:-:S02]  /*6460*/  @!P6 IMAD.IADD R122, R122, 0x1, -R9 ;  /* 0x000000017a7ae824 */ /* 0x000fc400078e0a09 */
[----:B------:R-:W-:Y:S01]  /*6470*/  @!P4 IMAD.MOV R119, RZ, RZ, -R119 ;  /* 0x000000ffff77c224 */ /* 0x000fe200078e0a77 */
[----:B------:R-:W-:Y:S01]  /*6480*/  ISETP.GE.AND P4, PT, R5, RZ, PT ;  /* 0x000000ff0500720c */ /* 0x000fe20003f86270 */
[----:B------:R-:W-:Y:S01]  /*6490*/  @!P5 IMAD.MOV R120, RZ, RZ, -R120 ;  /* 0x000000ffff78d224 */ /* 0x000fe200078e0a78 */
[C---:B------:R-:W-:Y:S01]  /*64a0*/  ISETP.GT.U32.AND P5, PT, R9.reuse, R124, PT ;  /* 0x0000007c0900720c */ /* 0x040fe20003fa4070 */
[----:B------:R-:W-:Y:S01]  /*64b0*/  IMAD.HI.U32 R5, R8, R125, RZ ;  /* 0x0000007d08057227 */ /* 0x000fe200078e00ff */
[----:B------:R-:W-:-:S03]  /*64c0*/  ISETP.GT.U32.AND P6, PT, R9, R122, PT ;  /* 0x0000007a0900720c */ /* 0x000fc60003fc4070 */
[----:B------:R-:W-:Y:S01]  /*64d0*/  IMAD.MOV R126, RZ, RZ, -R5 ;  /* 0x000000ffff7e7224 */ /* 0x000fe200078e0a05 */
[----:B------:R-:W-:Y:S01]  /*64e0*/  IADD3 R5, R195, 0x7e, RZ ;  /* 0x0000007ec3057810 */ /* 0x000fe20007ffe0ff */
[----:B------:R-:W-:Y:S01]  /*64f0*/  @!P3 IMAD.IADD R123, R123, 0x1, -R9 ;  /* 0x000000017b7bb824 */ /* 0x000fe200078e0a09 */
[----:B------:R-:W-:Y:S01]  /*6500*/  ISETP.GE.AND P3, PT, R128, RZ, PT ;  /* 0x000000ff8000720c */ /* 0x000fe20003f66270 */
[----:B------:R-:W-:Y:S01]  /*6510*/  IMAD R125, R9, R126, R125 ;  /* 0x0000007e097d7224 */ /* 0x000fe200078e027d */
[----:B------:R-:W-:Y:S01]  /*6520*/  IABS R126, R5 ;  /* 0x00000005007e7213 */ /* 0x000fe20000000000 */
[----:B------:R-:W-:Y:S01]  /*6530*/  @!P1 IMAD.MOV R121, RZ, RZ, -R121 ;  /* 0x000000ffff799224 */ /* 0x000fe200078e0a79 */
[----:B------:R-:W-:Y:S01]  /*6540*/  ISETP.GE.AND P1, PT, R127, RZ, PT ;  /* 0x000000ff7f00720c */ /* 0x000fe20003f26270 */
[--C-:B------:R-:W-:Y:S01]  /*6550*/  @!P5 IMAD.IADD R124, R124, 0x1, -R9.reuse ;  /* 0x000000017c7cd824 */ /* 0x100fe200078e0a09 */
[C---:B------:R-:W-:Y:S01]  /*6560*/  ISETP.GT.U32.AND P5, PT, R9.reuse, R123, PT ;  /* 0x0000007b0900720c */ /* 0x040fe20003fa4070 */
[----:B------:R-:W-:Y:S01]  /*6570*/  @!P6 IMAD.IADD R122, R122, 0x1, -R9 ;  /* 0x000000017a7ae824 */ /* 0x000fe200078e0a09 */
[----:B------:R-:W-:Y:S01]  /*6580*/  ISETP.GT.U32.AND P6, PT, R9, R125, PT ;  /* 0x0000007d0900720c */ /* 0x000fe20003fc4070 */
[----:B------:R-:W-:Y:S01]  /*6590*/  IMAD.HI.U32 R3, R8, R126, RZ ;  /* 0x0000007e08037227 */ /* 0x000fe200078e00ff */
[----:B------:R-:W-:-:S02]  /*65a0*/  IABS R127, R6 ;  /* 0x00000006007f7213 */ /* 0x000fc40000000000 */
[----:B------:R-:W-:Y:S01]  /*65b0*/  IABS R128, R7 ;  /* 0x0000000700807213 */ /* 0x000fe20000000000 */
[----:B------:R-:W-:Y:S02]  /*65c0*/  IMAD.MOV R4, RZ, RZ, -R3 ;  /* 0x000000ffff047224 */ /* 0x000fe400078e0a03 */
[----:B------:R-:W-:-:S04]  /*65d0*/  IMAD.HI.U32 R3, R8, R127, RZ ;  /* 0x0000007f08037227 */ /* 0x000fc800078e00ff */
[----:B------:R-:W-:Y:S02]  /*65e0*/  IMAD R126, R9, R4, R126 ;  /* 0x00000004097e7224 */ /* 0x000fe400078e027e */
[--C-:B------:R-:W-:Y:S02]  /*65f0*/  @!P5 IMAD.IADD R123, R123, 0x1, -R9.reuse ;  /* 0x000000017b7bd824 */ /* 0x100fe400078e0a09 */
[----:B------:R-:W-:Y:S01]  /*6600*/  @!P6 IMAD.IADD R125, R125, 0x1, -R9 ;  /* 0x000000017d7de824 */ /* 0x000fe200078e0a09 */
[C---:B------:R-:W-:Y:S01]  /*6610*/  ISETP.GT.U32.AND P5, PT, R9.reuse, R126, PT ;  /* 0x0000007e0900720c */ /* 0x040fe20003fa4070 */
[----:B------:R-:W-:Y:S01]  /*6620*/  IMAD.MOV R4, RZ, RZ, -R3 ;  /* 0x000000ffff047224 */ /* 0x000fe200078e0a03 */
[----:B------:R-:W-:Y:S01]  /*6630*/  ISETP.GT.U32.AND P6, PT, R9, R124, PT ;  /* 0x0000007c0900720c */ /* 0x000fe20003fc4070 */
[----:B------:R-:W-:-:S04]  /*6640*/  IMAD.HI.U32 R3, R8, R128, RZ ;  /* 0x0000008008037227 */ /* 0x000fc800078e00ff */
[C---:B------:R-:W-:Y:S02]  /*6650*/  IMAD R127, R9.reuse, R4, R127 ;  /* 0x00000004097f7224 */ /* 0x040fe400078e027f */
[----:B------:R-:W-:Y:S02]  /*6660*/  @!P0 IMAD.MOV R123, RZ, RZ, -R123 ;  /* 0x000000ffff7b8224 */ /* 0x000fe400078e0a7b */
[----:B------:R-:W-:Y:S02]  /*6670*/  IMAD.MOV R4, RZ, RZ, -R3 ;  /* 0x000000ffff047224 */ /* 0x000fe400078e0a03 */
[--C-:B------:R-:W-:Y:S01]  /*6680*/  @!P5 IMAD.IADD R126, R126, 0x1, -R9.reuse ;  /* 0x000000017e7ed824 */ /* 0x100fe200078e0a09 */
[----:B------:R-:W-:Y:S01]  /*6690*/  ISETP.GE.AND P5, PT, R6, RZ, PT ;  /* 0x000000ff0600720c */ /* 0x000fe20003fa6270 */
[----:B------:R-:W-:Y:S01]  /*66a0*/  @!P6 IMAD.IADD R124, R124, 0x1, -R9 ;  /* 0x000000017c7ce824 */ /* 0x000fe200078e0a09 */
[C---:B------:R-:W-:Y:S01]  /*66b0*/  ISETP.GT.U32.AND P6, PT, R9.reuse, R127, PT ;  /* 0x0000007f0900720c */ /* 0x040fe20003fc4070 */
[----:B------:R-:W-:Y:S01]  /*66c0*/  IMAD.HI.U32 R3, R8, R129, RZ ;  /* 0x0000008108037227 */ /* 0x000fe200078e00ff */
[----:B------:R-:W-:-:S03]  /*66d0*/  ISETP.GT.U32.AND P0, PT, R9, R126, PT ;  /* 0x0000007e0900720c */ /* 0x000fc60003f04070 */
[----:B------:R-:W-:Y:S01]  /*66e0*/  @!P4 IMAD.MOV R122, RZ, RZ, -R122 ;  /* 0x000000ffff7ac224 */ /* 0x000fe200078e0a7a */
[C---:B------:R-:W-:Y:S01]  /*66f0*/  ISETP.GT.U32.AND P4, PT, R9.reuse, R125, PT ;  /* 0x0000007d0900720c */ /* 0x040fe20003f84070 */
[----:B------:R-:W-:Y:S02]  /*6700*/  IMAD R128, R9, R4, R128 ;  /* 0x0000000409807224 */ /* 0x000fe400078e0280 */
[----:B------:R-:W-:Y:S02]  /*6710*/  IMAD.MOV R4, RZ, RZ, -R3 ;  /* 0x000000ffff047224 */ /* 0x000fe400078e0a03 */
[----:B------:R-:W-:-:S04]  /*6720*/  IMAD.HI.U32 R3, R8, R130, RZ ;  /* 0x0000008208037227 */ /* 0x000fc800078e00ff */
[----:B------:R-:W-:Y:S02]  /*6730*/  IMAD R129, R9, R4, R129 ;  /* 0x0000000409817224 */ /* 0x000fe400078e0281 */
[--C-:B------:R-:W-:Y:S02]  /*6740*/  @!P6 IMAD.IADD R127, R127, 0x1, -R9.reuse ;  /* 0x000000017f7fe824 */ /* 0x100fe400078e0a09 */
[--C-:B------:R-:W-:Y:S01]  /*6750*/  @!P0 IMAD.IADD R126, R126, 0x1, -R9.reuse ;  /* 0x000000017e7e8824 */ /* 0x100fe200078e0a09 */
[----:B------:R-:W-:Y:S01]  /*6760*/  ISETP.GT.U32.AND P0, PT, R9, R129, PT ;  /* 0x000000810900720c */ /* 0x000fe20003f04070 */
[----:B------:R-:W-:Y:S01]  /*6770*/  @!P4 IMAD.IADD R125, R125, 0x1, -R9 ;  /* 0x000000017d7dc824 */ /* 0x000fe200078e0a09 */
[----:B------:R-:W-:Y:S01]  /*6780*/  ISETP.GT.U32.AND P6, PT, R9, R127, PT ;  /* 0x0000007f0900720c */ /* 0x000fe20003fc4070 */
[----:B------:R-:W-:Y:S01]  /*6790*/  @!P1 IMAD.MOV R124, RZ, RZ, -R124 ;  /* 0x000000ffff7c9224 */ /* 0x000fe200078e0a7c */
[----:B------:R-:W-:Y:S01]  /*67a0*/  ISETP.GE.AND P4, PT, R5, RZ, PT ;  /* 0x000000ff0500720c */ /* 0x000fe20003f86270 */
[----:B------:R-:W-:Y:S01]  /*67b0*/  IMAD.MOV R3, RZ, RZ, -R3 ;  /* 0x000000ffff037224 */ /* 0x000fe200078e0a03 */
[----:B------:R-:W-:Y:S01]  /*67c0*/  ISETP.GT.U32.AND P1, PT, R9, R128, PT ;  /* 0x000000800900720c */ /* 0x000fe20003f24070 */
[----:B------:R-:W-:Y:S01]  /*67d0*/  @!P3 IMAD.MOV R125, RZ, RZ, -R125 ;  /* 0x000000ffff7db224 */ /* 0x000fe200078e0a7d */
[----:B------:R-:W-:Y:S01]  /*67e0*/  IADD3 R5, R195, 0x83, RZ ;  /* 0x00000083c3057810 */ /* 0x000fe20007ffe0ff */
[----:B------:R-:W-:Y:S01]  /*67f0*/  IMAD R130, R9, R3, R130 ;  /* 0x0000000309827224 */ /* 0x000fe200078e0282 */
[----:B------:R-:W-:Y:S01]  /*6800*/  ISETP.GE.AND P3, PT, R7, RZ, PT ;  /* 0x000000ff0700720c */ /* 0x000fe20003f66270 */
[----:B-1----:R-:W-:Y:S01]  /*6810*/  IMAD R0, R2, 0x2, R0 ;  /* 0x0000000202007824 */ /* 0x002fe200078e0200 */
[----:B------:R-:W-:Y:S01]  /*6820*/  IABS R131, R5 ;  /* 0x0000000500837213 */ /* 0x000fe20000000000 */
[--C-:B------:R-:W-:Y:S01]  /*6830*/  @!P0 IMAD.IADD R129, R129, 0x1, -R9.reuse ;  /* 0x0000000181818824 */ /* 0x100fe200078e0a09 */
[----:B------:R-:W-:Y:S01]  /*6840*/  IADD3 R7, R195, 0x84, RZ ;  /* 0x00000084c3077810 */ /* 0x000fe20007ffe0ff */
[--C-:B------:R-:W-:Y:S01]  /*6850*/  @!P6 IMAD.IADD R127, R127, 0x1, -R9.reuse ;  /* 0x000000017f7fe824 */ /* 0x100fe200078e0a09 */
[C---:B------:R-:W-:Y:S01]  /*6860*/  ISETP.GT.U32.AND P6, PT, R9.reuse, R130, PT ;  /* 0x000000820900720c */ /* 0x040fe20003fc4070 */
[----:B------:R-:W-:Y:S01]  /*6870*/  @!P4 IMAD.MOV R126, RZ, RZ, -R126 ;  /* 0x000000ffff7ec224 */ /* 0x000fe200078e0a7e */
[----:B------:R-:W-:Y:S01]  /*6880*/  ISETP.GT.U32.AND P4, PT, R9, R129, PT ;  /* 0x000000810900720c */ /* 0x000fe20003f84070 */
[----:B------:R-:W-:Y:S01]  /*6890*/  @!P1 IMAD.IADD R128, R128, 0x1, -R9 ;  /* 0x0000000180809824 */ /* 0x000fe200078e0a09 */
[----:B------:R-:W-:Y:S01]  /*68a0*/  IABS R132, R7 ;  /* 0x0000000700847213 */ /* 0x000fe20000000000 */
[C---:B------:R-:W-:Y:S01]  /*68b0*/  IMAD.HI.U32 R3, R8.reuse, R131, RZ ;  /* 0x0000008308037227 */ /* 0x040fe200078e00ff */
[----:B------:R-:W-:Y:S01]  /*68c0*/  ISETP.GE.AND P1, PT, R133, RZ, PT ;  /* 0x000000ff8500720c */ /* 0x000fe20003f26270 */
[----:B------:R1:W-:Y:S01]  /*68d0*/  STL [R1+0xcc], R0 ;  /* 0x0000cc0001007387 */ /* 0x0003e20000100800 */
[----:B------:R-:W-:Y:S01]  /*68e0*/  ISETP.GT.U32.AND P0, PT, R9, R128, PT ;  /* 0x000000800900720c */ /* 0x000fe20003f04070 */
[----:B------:R-:W-:Y:S01]  /*68f0*/  IMAD.MOV R6, RZ, RZ, -R3 ;  /* 0x000000ffff067224 */ /* 0x000fe200078e0a03 */
[----:B------:R-:W-:Y:S01]  /*6900*/  IABS R133, R138 ;  /* 0x0000008a00857213 */ /* 0x000fe20000000000 */
        /* <DEDUP_REMOVED lines=8> */
[----:B------:R-:W-:Y:S01]  /*6990*/  @!P0 IMAD.IADD R128, R128, 0x1, -R9 ;  /* 0x0000000180808824 */ /* 0x000fe200078e0a09 */
[----:B------:R-:W-:Y:S01]  /*69a0*/  ISETP.GE.AND P0, PT, R5, RZ, PT ;  /* 0x000000ff0500720c */ /* 0x000fe20003f06270 */
[----:B------:R-:W-:Y:S01]  /*69b0*/  IMAD R132, R9, R4, R132 ;  /* 0x0000000409847224 */ /* 0x000fe200078e0284 */
[----:B------:R-:W-:Y:S01]  /*69c0*/  IADD3 R5, R195, 0x86, RZ ;  /* 0x00000086c3057810 */ /* 0x000fe20007ffe0ff */
[----:B------:R-:W-:Y:S02]  /*69d0*/  IMAD.MOV R4, RZ, RZ, -R3 ;  /* 0x000000ffff047224 */ /* 0x000fe400078e0a03 */
[----:B------:R-:W-:Y:S01]  /*69e0*/  @!P5 IMAD.MOV R127, RZ, RZ, -R127 ;  /* 0x000000ffff7fd224 */ /* 0x000fe200078e0a7f */
[----:B------:R-:W-:Y:S01]  /*69f0*/  ISETP.GE.AND P5, PT, R134, RZ, PT ;  /* 0x000000ff8600720c */ /* 0x000fe20003fa6270 */
[----:B------:R-:W-:Y:S01]  /*6a00*/  IMAD R133, R9, R4, R133 ;  /* 0x0000000409857224 */ /* 0x000fe200078e0285 */
[----:B------:R-:W-:Y:S01]  /*6a10*/  IABS R134, R5 ;  /* 0x0000000500867213 */ /* 0x000fe20000000000 */
[----:B------:R-:W-:-:S02]  /*6a20*/  @!P4 IMAD.IADD R131, R131, 0x1, -R9 ;  /* 0x000000018383c824 */ /* 0x000fc400078e0a09 */
[----:B------:R-:W-:Y:S01]  /*6a30*/  @!P6 IMAD.IADD R130, R130, 0x1, -R9 ;  /* 0x000000018282e824 */ /* 0x000fe200078e0a09 */
[C---:B------:R-:W-:Y:S01]  /*6a40*/  ISETP.GT.U32.AND P4, PT, R9.reuse, R133, PT ;  /* 0x000000850900720c */ /* 0x040fe20003f84070 */
[----:B------:R-:W-:Y:S01]  /*6a50*/  IMAD.HI.U32 R3, R8, R134, RZ ;  /* 0x0000008608037227 */ /* 0x000fe200078e00ff */
[----:B------:R-:W-:-:S03]  /*6a60*/  ISETP.GT.U32.AND P6, PT, R9, R132, PT ;  /* 0x000000840900720c */ /* 0x000fc60003fc4070 */
[----:B------:R-:W-:Y:S01]  /*6a70*/  @!P3 IMAD.MOV R128, RZ, RZ, -R128 ;  /* 0x000000ffff80b224 */ /* 0x000fe200078e0a80 */
[----:B------:R-:W-:Y:S01]  /*6a80*/  ISETP.GT.U32.AND P3, PT, R9, R131, PT ;  /* 0x000000830900720c */ /* 0x000fe20003f64070 */
[----:B------:R-:W-:Y:S02]  /*6a90*/  IMAD.MOV R4, RZ, RZ, -R3 ;  /* 0x000000ffff047224 */ /* 0x000fe400078e0a03 */
[----:B------:R-:W-:-:S04]  /*6aa0*/  IMAD.HI.U32 R3, R8, R135, RZ ;  /* 0x0000008708037227 */ /* 0x000fc800078e00ff */
[----:B------:R-:W-:Y:S02]  /*6ab0*/  IMAD R134, R9, R4, R134 ;  /* 0x0000000409867224 */ /* 0x000fe400078e0286 */
[----:B------:R-:W-:Y:S02]  /*6ac0*/  IMAD.MOV R6, RZ, RZ, -R3 ;  /* 0x000000ffff067224 */ /* 0x000fe400078e0a03 */
[--C-:B------:R-:W-:Y:S02]  /*6ad0*/  @!P4 IMAD.IADD R133, R133, 0x1, -R9.reuse ;  /* 0x000000018585c824 */ /* 0x100fe400078e0a09 */
[----:B------:R-:W-:Y:S01]  /*6ae0*/  @!P6 IMAD.IADD R132, R132, 0x1, -R9 ;  /* 0x000000018484e824 */ /* 0x000fe200078e0a09 */
[----:B------:R-:W-:Y:S01]  /*6af0*/  ISETP.GE.AND P6, PT, R7, RZ, PT ;  /* 0x000000ff0700720c */ /* 0x000fe20003fc6270 */
[----:B------:R-:W-:Y:S01]  /*6b00*/  IMAD R135, R9, R6, R135 ;  /* 0x0000000609877224 */ /* 0x000fe200078e0287 */
[----:B------:R-:W-:Y:S01]  /*6b10*/  IADD3 R6, R195, 0x8a, RZ ;  /* 0x0000008ac3067810 */ /* 0x000fe20007ffe0ff */
[----:B------:R-:W-:Y:S01]  /*6b20*/  @!P5 IMAD.MOV R130, RZ, RZ, -R130 ;  /* 0x000000ffff82d224 */ /* 0x000fe200078e0a82 */
[C---:B------:R-:W-:Y:S01]  /*6b30*/  ISETP.GT.U32.AND P5, PT, R9.reuse, R134, PT ;  /* 0x000000860900720c */ /* 0x040fe20003fa4070 */
[----:B------:R-:W-:Y:S01]  /*6b40*/  @!P1 IMAD.MOV R129, RZ, RZ, -R129 ;  /* 0x000000ffff819224 */ /* 0x000fe200078e0a81 */
[----:B------:R-:W-:Y:S01]  /*6b50*/  ISETP.GT.U32.AND P1, PT, R9, R133, PT ;  /* 0x000000850900720c */ /* 0x000fe20003f24070 */
[----:B------:R-:W-:Y:S01]  /*6b60*/  @!P3 IMAD.IADD R131, R131, 0x1, -R9 ;  /* 0x000000018383b824 */ /* 0x000fe200078e0a09 */
[C---:B------:R-:W-:Y:S01]  /*6b70*/  ISETP.GT.U32.AND P4, PT, R9.reuse, R132, PT ;  /* 0x000000840900720c */ /* 0x040fe20003f84070 */
[----:B------:R-:W-:Y:S01]  /*6b80*/  IMAD.HI.U32 R4, R8, R136, RZ ;  /* 0x0000008808047227 */ /* 0x000fe200078e00ff */
[----:B------:R-:W-:-:S02]  /*6b90*/  ISETP.GT.U32.AND P3, PT, R9, R135, PT ;  /* 0x000000870900720c */ /* 0x000fc40003f64070 */
[----:B------:R-:W-:Y:S01]  /*6ba0*/  IADD3 R7, R195, 0x8b, RZ ;  /* 0x0000008bc3077810 */ /* 0x000fe20007ffe0ff */
[----:B------:R-:W-:Y:S02]  /*6bb0*/  IMAD.MOV R4, RZ, RZ, -R4 ;  /* 0x000000ffff047224 */ /* 0x000fe400078e0a04 */
[----:B------:R-:W-:Y:S01]  /*6bc0*/  IMAD.HI.U32 R3, R8, R137, RZ ;  /* 0x0000008908037227 */ /* 0x000fe200078e00ff */
[----:B------:R-:W-:-:S03]  /*6bd0*/  IABS R139, R7 ;  /* 0x00000007008b7213 */ /* 0x000fc60000000000 */
[----:B------:R-:W-:Y:S02]  /*6be0*/  IMAD R136, R9, R4, R136 ;  /* 0x0000000409887224 */ /* 0x000fe400078e0288 */
[----:B------:R-:W-:Y:S02]  /*6bf0*/  IMAD.MOV R4, RZ, RZ, -R3 ;  /* 0x000000ffff047224 */ /* 0x000fe400078e0a03 */
[--C-:B------:R-:W-:Y:S01]  /*6c00*/  @!P5 IMAD.IADD R134, R134, 0x1, -R9.reuse ;  /* 0x000000018686d824 */ /* 0x100fe200078e0a09 */
[----:B------:R-:W-:Y:S01]  /*6c10*/  ISETP.GE.AND P5, PT, R5, RZ, PT ;  /* 0x000000ff0500720c */ /* 0x000fe20003fa6270 */
[--C-:B------:R-:W-:Y:S01]  /*6c20*/  @!P1 IMAD.IADD R133, R133, 0x1, -R9.reuse ;  /* 0x0000000185859824 */ /* 0x100fe200078e0a09 */
[----:B------:R-:W-:Y:S01]  /*6c30*/  ISETP.GE.AND P1, PT, R138, RZ, PT ;  /* 0x000000ff8a00720c */ /* 0x000fe20003f26270 */
[----:B------:R-:W-:Y:S01]  /*6c40*/  @!P4 IMAD.IADD R132, R132, 0x1, -R9 ;  /* 0x000000018484c824 */ /* 0x000fe200078e0a09 */
[----:B------:R-:W-:Y:S01]  /*6c50*/  IABS R138, R6 ;  /* 0x00000006008a7213 */ /* 0x000fe20000000000 */
[C---:B------:R-:W-:Y:S01]  /*6c60*/  IMAD R137, R9.reuse, R4, R137 ;  /* 0x0000000409897224 */ /* 0x040fe200078e0289 */
[----:B------:R-:W-:Y:S01]  /*6c70*/  ISETP.GT.U32.AND P4, PT, R9, R136, PT ;  /* 0x000000880900720c */ /* 0x000fe20003f84070 */
[----:B------:R-:W-:Y:S01]  /*6c80*/  @!P3 IMAD.IADD R135, R135, 0x1, -R9 ;  /* 0x000000018787b824 */ /* 0x000fe200078e0a09 */
[C---:B------:R-:W-:Y:S01]  /*6c90*/  ISETP.GT.U32.AND P3, PT, R9.reuse, R134, PT ;  /* 0x000000860900720c */ /* 0x040fe20003f64070 */
[----:B------:R-:W-:Y:S01]  /*6ca0*/  @!P6 IMAD.MOV R132, RZ, RZ, -R132 ;  /* 0x000000ffff84e224 */ /* 0x000fe200078e0a84 */
[----:B------:R-:W-:Y:S01]  /*6cb0*/  ISETP.GT.U32.AND P6, PT, R9, R137, PT ;  /* 0x000000890900720c */ /* 0x000fe20003fc4070 */
[----:B------:R-:W-:Y:S01]  /*6cc0*/  IMAD.HI.U32 R3, R8, R138, RZ ;  /* 0x0000008a08037227 */ /* 0x000fe200078e00ff */
[----:B------:R-:W-:-:S03]  /*6cd0*/  IADD3 R5, R195, 0x8c, RZ ;  /* 0x0000008cc3057810 */ /* 0x000fc60007ffe0ff */
[----:B------:R-:W-:Y:S02]  /*6ce0*/  IMAD.MOV R4, RZ, RZ, -R3 ;  /* 0x000000ffff047224 */ /* 0x000fe400078e0a03 */
[----:B------:R-:W-:-:S04]  /*6cf0*/  IMAD.HI.U32 R3, R8, R139, RZ ;  /* 0x0000008b08037227 */ /* 0x000fc800078e00ff */
[--C-:B------:R-:W-:Y:S01]  /*6d00*/  @!P3 IMAD.IADD R134, R134, 0x1, -R9.reuse ;  /* 0x000000018686b824 */ /* 0x100fe200078e0a09 */
[----:B------:R-:W-:Y:S01]  /*6d10*/  ISETP.GE.AND P3, PT, R141, RZ, PT ;  /* 0x000000ff8d00720c */ /* 0x000fe20003f66270 */
[----:B------:R-:W-:Y:S02]  /*6d20*/  IMAD R138, R9, R4, R138 ;  /* 0x00000004098a7224 */ /* 0x000fe400078e028a */
[--C-:B------:R-:W-:Y:S02]  /*6d30*/  @!P6 IMAD.IADD R137, R137, 0x1, -R9.reuse ;  /* 0x000000018989e824 */ /* 0x100fe400078e0a09 */
[----:B------:R-:W-:Y:S01]  /*6d40*/  @!P5 IMAD.MOV R134, RZ, RZ, -R134 ;  /* 0x000000ffff86d224 */ /* 0x000fe200078e0a86 */
[C---:B------:R-:W-:Y:S01]  /*6d50*/  ISETP.GT.U32.AND P5, PT, R9.reuse, R138, PT ;  /* 0x0000008a0900720c */ /* 0x040fe20003fa4070 */
[----:B------:R-:W-:Y:S01]  /*6d60*/  @!P4 IMAD.IADD R136, R136, 0x1, -R9 ;  /* 0x000000018888c824 */ /* 0x000fe200078e0a09 */
[----:B------:R-:W-:Y:S01]  /*6d70*/  ISETP.GT.U32.AND P6, PT, R9, R137, PT ;  /* 0x000000890900720c */ /* 0x000fe20003fc4070 */
[----:B------:R-:W-:-:S02]  /*6d80*/  IMAD.MOV R4, RZ, RZ, -R3 ;  /* 0x000000ffff047224 */ /* 0x000fc400078e0a03 */
[----:B------:R-:W-:Y:S01]  /*6d90*/  @!P0 IMAD.MOV R131, RZ, RZ, -R131 ;  /* 0x000000ffff838224 */ /* 0x000fe200078e0a83 */
[C---:B------:R-:W-:Y:S01]  /*6da0*/  ISETP.GT.U32.AND P4, PT, R9.reuse, R136, PT ;  /* 0x000000880900720c */ /* 0x040fe20003f84070 */
[----:B------:R-:W-:Y:S01]  /*6db0*/  @!P1 IMAD.MOV R133, RZ, RZ, -R133 ;  /* 0x000000ffff859224 */ /* 0x000fe200078e0a85 */
[C---:B------:R-:W-:Y:S01]  /*6dc0*/  ISETP.GT.U32.AND P0, PT, R9.reuse, R135, PT ;  /* 0x000000870900720c */ /* 0x040fe20003f04070 */
[----:B------:R-:W-:Y:S01]  /*6dd0*/  IMAD R139, R9, R4, R139 ;  /* 0x00000004098b7224 */ /* 0x000fe200078e028b */
[----:B------:R-:W-:Y:S01]  /*6de0*/  ISETP.GE.AND P1, PT, R140, RZ, PT ;  /* 0x000000ff8c00720c */ /* 0x000fe20003f26270 */
[----:B-1----:R-:W-:Y:S01]  /*6df0*/  IMAD R0, R2, 0x2, R0 ;  /* 0x0000000202007824 */ /* 0x002fe200078e0200 */
[----:B------:R-:W-:Y:S01]  /*6e00*/  IABS R140, R5 ;  /* 0x00000005008c7213 */ /* 0x000fe20000000000 */
[--C-:B------:R-:W-:Y:S02]  /*6e10*/  @!P5 IMAD.IADD R138, R138, 0x1, -R9.reuse ;  /* 0x000000018a8ad824 */ /* 0x100fe400078e0a09 */
[--C-:B------:R-:W-:Y:S01]  /*6e20*/  @!P6 IMAD.IADD R137, R137, 0x1, -R9.reuse ;  /* 0x000000018989e824 */ /* 0x100fe200078e0a09 */
[C---:B------:R-:W-:Y:S01]  /*6e30*/  ISETP.GT.U32.AND P6, PT, R9.reuse, R139, PT ;  /* 0x0000008b0900720c */ /* 0x040fe20003fc4070 */
[----:B------:R-:W-:Y:S01]  /*6e40*/  IMAD.HI.U32 R3, R8, R140, RZ ;  /* 0x0000008c08037227 */ /* 0x000fe200078e00ff */
[----:B------:R-:W-:Y:S01]  /*6e50*/  ISETP.GT.U32.AND P5, PT, R9, R138, PT ;  /* 0x0000008a0900720c */ /* 0x000fe20003fa4070 */
[----:B------:R1:W-:Y:S02]  /*6e60*/  STL [R1+0x8c], R0 ;  /* 0x00008c0001007387 */ /* 0x0003e40000100800 */
[----:B------:R-:W-:Y:S01]  /*6e70*/  @!P4 IMAD.IADD R136, R136, 0x1, -R9 ;  /* 0x000000018888c824 */ /* 0x000fe200078e0a09 */
[----:B------:R-:W-:Y:S01]  /*6e80*/  ISETP.GE.AND P4, PT, R6, RZ, PT ;  /* 0x000000ff0600720c */ /* 0x000fe20003f86270 */
[----:B------:R-:W-:-:S02]  /*6e90*/  IMAD.MOV R4, RZ, RZ, -R3 ;  /* 0x000000ffff047224 */ /* 0x000fc400078e0a03 */
[--C-:B------:R-:W-:Y:S01]  /*6ea0*/  @!P0 IMAD.IADD R135, R135, 0x1, -R9.reuse ;  /* 0x0000000187878824 */ /* 0x100fe200078e0a09 */
[----:B------:R-:W-:Y:S01]  /*6eb0*/  ISETP.GE.AND P0, PT, R142, RZ, PT ;  /* 0x000000ff8e00720c */ /* 0x000fe20003f06270 */
[----:B------:R-:W-:Y:S01]  /*6ec0*/  @!P3 IMAD.MOV R136, RZ, RZ, -R136 ;  /* 0x000000ffff88b224 */ /* 0x000fe200078e0a88 */
[----:B------:R-:W-:Y:S01]  /*6ed0*/  ISETP.GE.AND P3, PT, R5, RZ, PT ;  /* 0x000000ff0500720c */ /* 0x000fe20003f66270 */
[----:B------:R-:W-:Y:S01]  /*6ee0*/  IMAD R140, R9, R4, R140 ;  /* 0x00000004098c7224 */ /* 0x000fe200078e028c */
[----:B------:R-:W-:Y:S01]  /*6ef0*/  IADD3 R5, R195, 0x8d, RZ ;  /* 0x0000008dc3057810 */ /* 0x000fe20007ffe0ff */
[--C-:B------:R-:W-:Y:S02]  /*6f00*/  @!P6 IMAD.IADD R139, R139, 0x1, -R9.reuse ;  /* 0x000000018b8be824 */ /* 0x100fe400078e0a09 */
[----:B------:R-:W-:Y:S01]  /*6f10*/  @!P5 IMAD.IADD R138, R138, 0x1, -R9 ;  /* 0x000000018a8ad824 */ /* 0x000fe200078e0a09 */
[----:B------:R-:W-:Y:S01]  /*6f20*/  IABS R141, R5 ;  /* 0x00000005008d7213 */ /* 0x000fe20000000000 */
[----:B------:R-:W-:Y:S01]  /*6f30*/  @!P1 IMAD.MOV R135, RZ, RZ, -R135 ;  /* 0x000000ffff879224 */ /* 0x000fe200078e0a87 */
[----:B------:R-:W-:Y:S01]  /*6f40*/  ISETP.GT.U32.AND P5, PT, R9, R140, PT ;  /* 0x0000008c0900720c */ /* 0x000fe20003fa4070 */
[----:B------:R-:W-:Y:S01]  /*6f50*/  @!P4 IMAD.MOV R138, RZ, RZ, -R138 ;  /* 0x000000ffff8ac224 */ /* 0x000fe200078e0a8a */
[----:B------:R-:W-:Y:S01]  /*6f60*/  ISETP.GE.AND P1, PT, R7, RZ, PT ;  /* 0x000000ff0700720c */ /* 0x000fe20003f26270 */
[----:B------:R-:W-:Y:S01]  /*6f70*/  IMAD.HI.U32 R3, R8, R141, RZ ;  /* 0x0000008d08037227 */ /* 0x000fe200078e00ff */
[----:B------:R-:W-:-:S02]  /*6f80*/  IADD3 R7, R195, 0x8e, RZ ;  /* 0x0000008ec3077810 */ /* 0x000fc40007ffe0ff */
[----:B------:R-:W-:Y:S01]  /*6f90*/  ISETP.GT.U32.AND P6, PT, R9, R139, PT ;  /* 0x0000008b0900720c */ /* 0x000fe20003fc4070 */
[----:B------:R-:W-:Y:S01]  /*6fa0*/  @!P0 IMAD.MOV R137, RZ, RZ, -R137 ;  /* 0x000000ffff898224 */ /* 0x000fe200078e0a89 */
[----:B------:R-:W-:Y:S01]  /*6fb0*/  IABS R142, R7 ;  /* 0x00000007008e7213 */ /* 0x000fe20000000000 */
[----:B------:R-:W-:Y:S01]  /*6fc0*/  IMAD.MOV R6, RZ, RZ, -R3 ;  /* 0x000000ffff067224 */ /* 0x000fe200078e0a03 */
[----:B------:R-:W-:Y:S01]  /*6fd0*/  ISETP.GE.AND P0, PT, R5, RZ, PT ;  /* 0x000000ff0500720c */ /* 0x000fe20003f06270 */
[----:B-1----:R-:W-:Y:S01]  /*6fe0*/  IMAD R0, R2, 0x2, R0 ;  /* 0x0000000202007824 */ /* 0x002fe200078e0200 */
[----:B------:R-:W-:Y:S01]  /*6ff0*/  IADD3 R5, R195, 0x8f, RZ ;  /* 0x0000008fc3057810 */ /* 0x000fe20007ffe0ff */
[----:B------:R-:W-:-:S03]  /*7000*/  IMAD.HI.U32 R4, R8, R142, RZ ;  /* 0x0000008e08047227 */ /* 0x000fc600078e00ff */
[----:B------:R-:W-:Y:S01]  /*7010*/  IABS R143, R5 ;  /* 0x00000005008f7213 */ /* 0x000fe20000000000 */
[----:B------:R-:W-:Y:S01]  /*7020*/  IMAD R141, R9, R6, R141 ;  /* 0x00000006098d7224 */ /* 0x000fe200078e028d */
[----:B------:R-:W-:Y:S01]  /*7030*/  IADD3 R6, R195, 0x90, RZ ;  /* 0x00000090c3067810 */ /* 0x000fe20007ffe0ff */
[--C-:B------:R-:W-:Y:S01]  /*7040*/  @!P5 IMAD.IADD R140, R140, 0x1, -R9.reuse ;  /* 0x000000018c8cd824 */ /* 0x100fe200078e0a09 */
[----:B------:R1:W-:Y:S01]  /*7050*/  STL [R1+0x80], R0 ;  /* 0x0000800001007387 */ /* 0x0003e20000100800 */
[----:B------:R-:W-:Y:S01]  /*7060*/  IMAD.MOV R4, RZ, RZ, -R4 ;  /* 0x000000ffff047224 */ /* 0x000fe200078e0a04 */
[----:B------:R-:W-:Y:S01]  /*7070*/  IABS R144, R6 ;  /* 0x0000000600907213 */ /* 0x000fe20000000000 */
[----:B------:R-:W-:Y:S01]  /*7080*/  @!P6 IMAD.IADD R139, R139, 0x1, -R9 ;  /* 0x000000018b8be824 */ /* 0x000fe200078e0a09 */
[C---:B------:R-:W-:Y:S01]  /*7090*/  ISETP.GT.U32.AND P6, PT, R9.reuse, R141, PT ;  /* 0x0000008d0900720c */ /* 0x040fe20003fc4070 */
[----:B------:R-:W-:Y:S01]  /*70a0*/  IMAD.HI.U32 R3, R8, R143, RZ ;  /* 0x0000008f08037227 */ /* 0x000fe200078e00ff */
[----:B------:R-:W-:-:S03]  /*70b0*/  ISETP.GT.U32.AND P4, PT, R9, R140, PT ;  /* 0x0000008c0900720c */ /* 0x000fc60003f84070 */
[C---:B------:R-:W-:Y:S02]  /*70c0*/  IMAD R142, R9.reuse, R4, R142 ;  /* 0x00000004098e7224 */ /* 0x040fe400078e028e */
[----:B------:R-:W-:Y:S02]  /*70d0*/  IMAD.MOV R4, RZ, RZ, -R3 ;  /* 0x000000ffff047224 */ /* 0x000fe400078e0a03 */
[----:B------:R-:W-:Y:S01]  /*70e0*/  IMAD.HI.U32 R3, R8, R144, RZ ;  /* 0x0000009008037227 */ /* 0x000fe200078e00ff */
[----:B------:R-:W-:-:S03]  /*70f0*/  ISETP.GT.U32.AND P5, PT, R9, R142, PT ;  /* 0x0000008e0900720c */ /* 0x000fc60003fa4070 */
[----:B------:R-:W-:Y:S02]  /*7100*/  IMAD R143, R9, R4, R143 ;  /* 0x00000004098f7224 */ /* 0x000fe400078e028f */
[--C-:B------:R-:W-:Y:S02]  /*7110*/  @!P6 IMAD.IADD R141, R141, 0x1, -R9.reuse ;  /* 0x000000018d8de824 */ /* 0x100fe400078e0a09 */
[----:B------:R-:W-:Y:S01]  /*7120*/  @!P4 IMAD.IADD R140, R140, 0x1, -R9 ;  /* 0x000000018c8cc824 */ /* 0x000fe200078e0a09 */
[C---:B------:R-:W-:Y:S01]  /*7130*/  ISETP.GT.U32.AND P4, PT, R9.reuse, R143, PT ;  /* 0x0000008f0900720c */ /* 0x040fe20003f84070 */
[----:B------:R-:W-:Y:S01]  /*7140*/  IMAD.MOV R3, RZ, RZ, -R3 ;  /* 0x000000ffff037224 */ /* 0x000fe200078e0a03 */
[----:B------:R-:W-:Y:S01]  /*7150*/  ISETP.GT.U32.AND P6, PT, R9, R141, PT ;  /* 0x0000008d0900720c */ /* 0x000fe20003fc4070 */
[----:B------:R-:W-:Y:S01]  /*7160*/  @!P1 IMAD.MOV R139, RZ, RZ, -R139 ;  /* 0x000000ffff8b9224 */ /* 0x000fe200078e0a8b */
[----:B------:R-:W-:Y:S01]  /*7170*/  ISETP.GE.AND P1, PT, R7, RZ, PT ;  /* 0x000000ff0700720c */ /* 0x000fe20003f26270 */
[----:B------:R-:W-:Y:S01]  /*7180*/  @!P5 IMAD.IADD R142, R142, 0x1, -R9 ;  /* 0x000000018e8ed824 */ /* 0x000fe200078e0a09 */
[----:B------:R-:W-:Y:S01]  /*7190*/  IADD3 R7, R195, 0x92, RZ ;  /* 0x00000092c3077810 */ /* 0x000fe20007ffe0ff */
[----:B------:R-:W-:-:S03]  /*71a0*/  IMAD.HI.U32 R4, R8, R145, RZ ;  /* 0x0000009108047227 */ /* 0x000fc600078e00ff */
[C---:B------:R-:W-:Y:S01]  /*71b0*/  ISETP.GT.U32.AND P5, PT, R9.reuse, R142, PT ;  /* 0x0000008e0900720c */ /* 0x040fe20003fa4070 */
[----:B------:R-:W-:Y:S01]  /*71c0*/  IMAD R144, R9, R3, R144 ;  /* 0x0000000309907224 */ /* 0x000fe200078e0290 */
[----:B------:R-:W-:Y:S01]  /*71d0*/  IABS R146, R7 ;  /* 0x0000000700927213 */ /* 0x000fe20000000000 */
[--C-:B------:R-:W-:Y:S02]  /*71e0*/  @!P4 IMAD.IADD R143, R143, 0x1, -R9.reuse ;  /* 0x000000018f8fc824 */ /* 0x100fe400078e0a09 */
[----:B------:R-:W-:Y:S02]  /*71f0*/  IMAD.MOV R4, RZ, RZ, -R4 ;  /* 0x000000ffff047224 */ /* 0x000fe400078e0a04 */
[----:B------:R-:W-:Y:S01]  /*7200*/  @!P6 IMAD.IADD R141, R141, 0x1, -R9 ;  /* 0x000000018d8de824 */ /* 0x000fe200078e0a09 */
[C---:B------:R-:W-:Y:S01]  /*7210*/  ISETP.GT.U32.AND P6, PT, R9.reuse, R144, PT ;  /* 0x000000900900720c */ /* 0x040fe20003fc4070 */
[----:B------:R-:W-:Y:S01]  /*7220*/  @!P3 IMAD.MOV R140, RZ, RZ, -R140 ;  /* 0x000000ffff8cb224 */ /* 0x000fe200078e0a8c */
[C---:B------:R-:W-:Y:S01]  /*7230*/  ISETP.GT.U32.AND P4, PT, R9.reuse, R143, PT ;  /* 0x0000008f0900720c */ /* 0x040fe20003f84070 */
[----:B------:R-:W-:Y:S01]  /*7240*/  IMAD R145, R9, R4, R145 ;  /* 0x0000000409917224 */ /* 0x000fe200078e0291 */
[----:B------:R-:W-:Y:S01]  /*7250*/  ISETP.GE.AND P3, PT, R5, RZ, PT ;  /* 0x000000ff0500720c */ /* 0x000fe20003f66270 */
[----:B------:R-:W-:Y:S01]  /*7260*/  IMAD.HI.U32 R3, R8, R146, RZ ;  /* 0x0000009208037227 */ /* 0x000fe200078e00ff */
[----:B------:R-:W-:-:S03]  /*7270*/  IADD3 R5, R195, 0x93, RZ ;  /* 0x00000093c3057810 */ /* 0x000fc60007ffe0ff */
[----:B------:R-:W-:Y:S01]  /*7280*/  @!P5 IMAD.IADD R142, R142, 0x1, -R9 ;  /* 0x000000018e8ed824 */ /* 0x000fe200078e0a09 */
[----:B------:R-:W-:Y:S01]  /*7290*/  ISETP.GT.U32.AND P5, PT, R9, R145, PT ;  /* 0x000000910900720c */ /* 0x000fe20003fa4070 */
[----:B------:R-:W-:Y:S01]  /*72a0*/  IMAD.MOV R4, RZ, RZ, -R3 ;  /* 0x000000ffff047224 */ /* 0x000fe200078e0a03 */
[----:B------:R-:W-:Y:S01]  /*72b0*/  IABS R147, R5 ;  /* 0x0000000500937213 */ /* 0x000fe20000000000 */
[--C-:B------:R-:W-:Y:S02]  /*72c0*/  @!P6 IMAD.IADD R144, R144, 0x1, -R9.reuse ;  /* 0x000000019090e824 */ /* 0x100fe400078e0a09 */
[----:B------:R-:W-:Y:S01]  /*72d0*/  @!P4 IMAD.IADD R143, R143, 0x1, -R9 ;  /* 0x000000018f8fc824 */ /* 0x000fe200078e0a09 */
[----:B------:R-:W-:Y:S01]  /*72e0*/  ISETP.GE.AND P4, PT, R7, RZ, PT ;  /* 0x000000ff0700720c */ /* 0x000fe20003f86270 */
[C---:B------:R-:W-:Y:S01]  /*72f0*/  IMAD R146, R9.reuse, R4, R146 ;  /* 0x0000000409927224 */ /* 0x040fe200078e0292 */
[----:B------:R-:W-:Y:S01]  /*7300*/  ISETP.GT.U32.AND P6, PT, R9, R144, PT ;  /* 0x000000900900720c */ /* 0x000fe20003fc4070 */
[----:B------:R-:W-:Y:S01]  /*7310*/  @!P3 IMAD.MOV R143, RZ, RZ, -R143 ;  /* 0x000000ffff8fb224 */ /* 0x000fe200078e0a8f */
[----:B------:R-:W-:Y:S01]  /*7320*/  IADD3 R7, R195, 0x95, RZ ;  /* 0x00000095c3077810 */ /* 0x000fe20007ffe0ff */
[----:B------:R-:W-:Y:S01]  /*7330*/  @!P0 IMAD.MOV R141, RZ, RZ, -R141 ;  /* 0x000000ffff8d8224 */ /* 0x000fe200078e0a8d */
[----:B------:R-:W-:Y:S01]  /*7340*/  ISETP.GT.U32.AND P3, PT, R9, R146, PT ;  /* 0x000000920900720c */ /* 0x000fe20003f64070 */
[----:B------:R-:W-:Y:S01]  /*7350*/  @!P5 IMAD.IADD R145, R145, 0x1, -R9 ;  /* 0x000000019191d824 */ /* 0x000fe200078e0a09 */
[----:B------:R-:W-:Y:S01]  /*7360*/  ISETP.GE.AND P0, PT, R6, RZ, PT ;  /* 0x000000ff0600720c */ /* 0x000fe20003f06270 */
[----:B------:R-:W-:Y:S01]  /*7370*/  IMAD.HI.U32 R3, R8, R147, RZ ;  /* 0x0000009308037227 */ /* 0x000fe200078e00ff */
[----:B------:R-:W-:-:S02]  /*7380*/  IADD3 R6, R195, 0x94, RZ ;  /* 0x00000094c3067810 */ /* 0x000fc40007ffe0ff */
[----:B------:R-:W-:Y:S01]  /*7390*/  ISETP.GT.U32.AND P5, PT, R9, R145, PT ;  /* 0x000000910900720c */ /* 0x000fe20003fa4070 */
[----:B------:R-:W-:Y:S01]  /*73a0*/  IMAD.MOV R4, RZ, RZ, -R3 ;  /* 0x000000ffff047224 */ /* 0x000fe200078e0a03 */
[----:B------:R-:W-:Y:S01]  /*73b0*/  IABS R149, R7 ;  /* 0x0000000700957213 */ /* 0x000fe20000000000 */
[--C-:B------:R-:W-:Y:S01]  /*73c0*/  @!P6 IMAD.IADD R144, R144, 0x1, -R9.reuse ;  /* 0x000000019090e824 */ /* 0x100fe200078e0a09 */
[----:B------:R-:W-:Y:S01]  /*73d0*/  ISETP.GE.AND P6, PT, R5, RZ, PT ;  /* 0x000000ff0500720c */ /* 0x000fe20003fc6270 */
[----:B------:R-:W-:Y:S01]  /*73e0*/  @!P1 IMAD.MOV R142, RZ, RZ, -R142 ;  /* 0x000000ffff8e9224 */ /* 0x000fe200078e0a8e */
[----:B------:R-:W-:Y:S01]  /*73f0*/  ISETP.GE.AND P1, PT, R148, RZ, PT ;  /* 0x000000ff9400720c */ /* 0x000fe20003f26270 */
[----:B------:R-:W-:Y:S01]  /*7400*/  @!P3 IMAD.IADD R146, R146, 0x1, -R9 ;  /* 0x000000019292b824 */ /* 0x000fe200078e0a09 */
[----:B------:R-:W-:Y:S01]  /*7410*/  IABS R148, R6 ;  /* 0x0000000600947213 */ /* 0x000fe20000000000 */
[C---:B------:R-:W-:Y:S01]  /*7420*/  IMAD R147, R9.reuse, R4, R147 ;  /* 0x0000000409937224 */ /* 0x040fe200078e0293 */
[----:B------:R-:W-:Y:S01]  /*7430*/  ISETP.GE.AND P3, PT, R6, RZ, PT ;  /* 0x000000ff0600720c */ /* 0x000fe20003f66270 */
[----:B------:R-:W-:Y:S01]  /*7440*/  @!P0 IMAD.MOV R144, RZ, RZ, -R144 ;  /* 0x000000ffff908224 */ /* 0x000fe200078e0a90 */
[----:B------:R-:W-:Y:S01]  /*7450*/  ISETP.GT.U32.AND P0, PT, R9, R146, PT ;  /* 0x000000920900720c */ /* 0x000fe20003f04070 */
[----:B------:R-:W-:Y:S01]  /*7460*/  @!P5 IMAD.IADD R145, R145, 0x1, -R9 ;  /* 0x000000019191d824 */ /* 0x000fe200078e0a09 */
[----:B------:R-:W-:Y:S01]  /*7470*/  ISETP.GT.U32.AND P5, PT, R9, R147, PT ;  /* 0x000000930900720c */ /* 0x000fe20003fa4070 */
[----:B------:R-:W-:-:S04]  /*7480*/  IMAD.HI.U32 R3, R8, R148, RZ ;  /* 0x0000009408037227 */ /* 0x000fc800078e00ff */
[----:B------:R-:W-:Y:S02]  /*7490*/  IMAD.MOV R3, RZ, RZ, -R3 ;  /* 0x000000ffff037224 */ /* 0x000fe400078e0a03 */
[----:B------:R-:W-:-:S04]  /*74a0*/  IMAD.HI.U32 R4, R8, R149, RZ ;  /* 0x0000009508047227 */ /* 0x000fc800078e00ff */
[--C-:B------:R-:W-:Y:S01]  /*74b0*/  @!P0 IMAD.IADD R146, R146, 0x1, -R9.reuse ;  /* 0x0000000192928824 */ /* 0x100fe200078e0a09 */
[----:B------:R-:W-:Y:S01]  /*74c0*/  ISETP.GE.AND P0, PT, R151, RZ, PT ;  /* 0x000000ff9700720c */ /* 0x000fe20003f06270 */
[----:B------:R-:W-:Y:S01]  /*74d0*/  IMAD R148, R9, R3, R148 ;  /* 0x0000000309947224 */ /* 0x000fe200078e0294 */
[----:B------:R-:W-:Y:S01]  /*74e0*/  IADD3 R3, R195, 0x97, RZ ;  /* 0x00000097c3037810 */ /* 0x000fe20007ffe0ff */
[----:B------:R-:W-:Y:S02]  /*74f0*/  @!P5 IMAD.IADD R147, R147, 0x1, -R9 ;  /* 0x000000019393d824 */ /* 0x000fe400078e0a09 */
[----:B------:R-:W-:Y:S01]  /*7500*/  @!P4 IMAD.MOV R146, RZ, RZ, -R146 ;  /* 0x000000ffff92c224 */ /* 0x000fe200078e0a92 */
[C---:B------:R-:W-:Y:S01]  /*7510*/  ISETP.GT.U32.AND P4, PT, R9.reuse, R148, PT ;  /* 0x000000940900720c */ /* 0x040fe20003f84070 */
[----:B------:R-:W-:Y:S01]  /*7520*/  IMAD.MOV R4, RZ, RZ, -R4 ;  /* 0x000000ffff047224 */ /* 0x000fe200078e0a04 */
[----:B------:R-:W-:Y:S01]  /*7530*/  ISETP.GT.U32.AND P5, PT, R9, R147, PT ;  /* 0x000000930900720c */ /* 0x000fe20003fa4070 */
[----:B------:R-:W-:Y:S01]  /*7540*/  IMAD.HI.U32 R5, R8, R150, RZ ;  /* 0x0000009608057227 */ /* 0x000fe200078e00ff */
[----:B------:R-:W-:-:S03]  /*7550*/  IABS R151, R3 ;  /* 0x0000000300977213 */ /* 0x000fc60000000000 */
[----:B------:R-:W-:Y:S02]  /*7560*/  IMAD R149, R9, R4, R149 ;  /* 0x0000000409957224 */ /* 0x000fe400078e0295 */
[----:B------:R-:W-:Y:S02]  /*7570*/  IMAD.MOV R5, RZ, RZ, -R5 ;  /* 0x000000ffff057224 */ /* 0x000fe400078e0a05 */
[----:B------:R-:W-:Y:S01]  /*7580*/  @!P1 IMAD.MOV R145, RZ, RZ, -R145 ;  /* 0x000000ffff919224 */ /* 0x000fe200078e0a91 */
[----:B------:R-:W-:Y:S01]  /*7590*/  ISETP.GE.AND P1, PT, R7, RZ, PT ;  /* 0x000000ff0700720c */ /* 0x000fe20003f26270 */
[--C-:B------:R-:W-:Y:S01]  /*75a0*/  @!P4 IMAD.IADD R148, R148, 0x1, -R9.reuse ;  /* 0x000000019494c824 */ /* 0x100fe200078e0a09 */
[----:B------:R-:W-:Y:S01]  /*75b0*/  IADD3 R7, R195, 0x98, RZ ;  /* 0x00000098c3077810 */ /* 0x000fe20007ffe0ff */
[----:B------:R-:W-:Y:S01]  /*75c0*/  @!P5 IMAD.IADD R147, R147, 0x1, -R9 ;  /* 0x000000019393d824 */ /* 0x000fe200078e0a09 */
[----:B------:R-:W-:Y:S01]  /*75d0*/  ISETP.GE.AND P5, PT, R3, RZ, PT ;  /* 0x000000ff0300720c */ /* 0x000fe20003fa6270 */
[C---:B------:R-:W-:Y:S01]  /*75e0*/  IMAD R150, R9.reuse, R5, R150 ;  /* 0x0000000509967224 */ /* 0x040fe200078e0296 */
[C---:B------:R-:W-:Y:S01]  /*75f0*/  ISETP.GT.U32.AND P4, PT, R9.reuse, R148, PT ;  /* 0x000000940900720c */ /* 0x040fe20003f84070 */
[----:B------:R-:W-:Y:S01]  /*7600*/  @!P6 IMAD.MOV R147, RZ, RZ, -R147 ;  /* 0x000000ffff93e224 */ /* 0x000fe200078e0a93 */
[----:B------:R-:W-:Y:S01]  /*7610*/  ISETP.GT.U32.AND P6, PT, R9, R149, PT ;  /* 0x000000950900720c */ /* 0x000fe20003fc4070 */
[----:B------:R-:W-:Y:S01]  /*7620*/  IMAD.HI.U32 R3, R8, R151, RZ ;  /* 0x0000009708037227 */ /* 0x000fe200078e00ff */
[----:B------:R-:W-:-:S03]  /*7630*/  IABS R152, R7 ;  /* 0x0000000700987213 */ /* 0x000fc60000000000 */
[----:B------:R-:W-:Y:S02]  /*7640*/  IMAD.MOV R6, RZ, RZ, -R3 ;  /* 0x000000ffff067224 */ /* 0x000fe400078e0a03 */
[----:B------:R-:W-:-:S04]  /*7650*/  IMAD.HI.U32 R3, R8, R152, RZ ;  /* 0x0000009808037227 */ /* 0x000fc800078e00ff */
[--C-:B------:R-:W-:Y:S01]  /*7660*/  @!P4 IMAD.IADD R148, R148, 0x1, -R9.reuse ;  /* 0x000000019494c824 */ /* 0x100fe200078e0a09 */
[----:B------:R-:W-:Y:S01]  /*7670*/  ISETP.GT.U32.AND P4, PT, R9, R150, PT ;  /* 0x000000960900720c */ /* 0x000fe20003f84070 */
[----:B------:R-:W-:Y:S02]  /*7680*/  @!P6 IMAD.IADD R149, R149, 0x1, -R9 ;  /* 0x000000019595e824 */ /* 0x000fe400078e0a09 */
[C---:B------:R-:W-:Y:S02]  /*7690*/  IMAD R151, R9.reuse, R6, R151 ;  /* 0x0000000609977224 */ /* 0x040fe400078e0297 */
[----:B------:R-:W-:Y:S01]  /*76a0*/  IMAD.HI.U32 R5, R8, R154, RZ ;  /* 0x0000009a08057227 */ /* 0x000fe200078e00ff */
[----:B------:R-:W-:-:S03]  /*76b0*/  ISETP.GT.U32.AND P6, PT, R9, R149, PT ;  /* 0x000000950900720c */ /* 0x000fc60003fc4070 */
[----:B------:R-:W-:-:S04]  /*76c0*/  IMAD.HI.U32 R6, R8, R155, RZ ;  /* 0x0000009b08067227 */ /* 0x000fc800078e00ff */
[----:B------:R-:W-:Y:S02]  /*76d0*/  @!P4 IMAD.IADD R150, R150, 0x1, -R9 ;  /* 0x000000019696c824 */ /* 0x000fe400078e0a09 */
[----:B------:R-:W-:Y:S02]  /*76e0*/  IMAD.MOV R3, RZ, RZ, -R3 ;  /* 0x000000ffff037224 */ /* 0x000fe400078e0a03 */
[----:B------:R-:W-:Y:S01]  /*76f0*/  IMAD.MOV R5, RZ, RZ, -R5 ;  /* 0x000000ffff057224 */ /* 0x000fe200078e0a05 */
[----:B------:R-:W-:Y:S01]  /*7700*/  ISETP.GT.U32.AND P4, PT, R9, R150, PT ;  /* 0x000000960900720c */ /* 0x000fe20003f84070 */
[----:B------:R-:W-:Y:S01]  /*7710*/  @!P6 IMAD.IADD R149, R149, 0x1, -R9 ;  /* 0x000000019595e824 */ /* 0x000fe200078e0a09 */
[C---:B------:R-:W-:Y:S01]  /*7720*/  ISETP.GT.U32.AND P6, PT, R9.reuse, R151, PT ;  /* 0x000000970900720c */ /* 0x040fe20003fc4070 */
[----:B------:R-:W-:Y:S02]  /*7730*/  IMAD R152, R9, R3, R152 ;  /* 0x0000000309987224 */ /* 0x000fe400078e0298 */
[----:B------:R-:W-:-:S02]  /*7740*/  IMAD.MOV R6, RZ, RZ, -R6 ;  /* 0x000000ffff067224 */ /* 0x000fc400078e0a06 */
[----:B------:R-:W-:Y:S02]  /*7750*/  IMAD R154, R9, R5, R154 ;  /* 0x00000005099a7224 */ /* 0x000fe400078e029a */
[----:B------:R-:W-:-:S04]  /*7760*/  IMAD.HI.U32 R4, R8, R153, RZ ;  /* 0x0000009908047227 */ /* 0x000fc800078e00ff */
[----:B------:R-:W-:Y:S01]  /*7770*/  IMAD R155, R9, R6, R155 ;  /* 0x00000006099b7224 */ /* 0x000fe200078e029b */
[----:B------:R-:W-:Y:S01]  /*7780*/  IADD3 R6, R195, 0x9e, RZ ;  /* 0x0000009ec3067810 */ /* 0x000fe20007ffe0ff */
[----:B------:R-:W-:Y:S01]  /*7790*/  @!P3 IMAD.MOV R148, RZ, RZ, -R148 ;  /* 0x000000ffff94b224 */ /* 0x000fe200078e0a94 */
[C---:B------:R-:W-:Y:S01]  /*77a0*/  ISETP.GT.U32.AND P3, PT, R9.reuse, R152, PT ;  /* 0x000000980900720c */ /* 0x040fe20003f64070 */
[--C-:B------:R-:W-:Y:S01]  /*77b0*/  @!P4 IMAD.IADD R150, R150, 0x1, -R9.reuse ;  /* 0x000000019696c824 */ /* 0x100fe200078e0a09 */
[----:B------:R-:W-:Y:S01]  /*77c0*/  ISETP.GT.U32.AND P4, PT, R9, R154, PT ;  /* 0x0000009a0900720c */ /* 0x000fe20003f84070 */
[----:B------:R-:W-:Y:S01]  /*77d0*/  IMAD.MOV R4, RZ, RZ, -R4 ;  /* 0x000000ffff047224 */ /* 0x000fe200078e0a04 */
[----:B------:R-:W-:Y:S01]  /*77e0*/  IABS R158, R6 ;  /* 0x00000006009e7213 */ /* 0x000fe20000000000 */
[----:B------:R-:W-:Y:S01]  /*77f0*/  @!P6 IMAD.IADD R151, R151, 0x1, -R9 ;  /* 0x000000019797e824 */ /* 0x000fe200078e0a09 */
[C---:B------:R-:W-:Y:S01]  /*7800*/  ISETP.GT.U32.AND P6, PT, R9.reuse, R155, PT ;  /* 0x0000009b0900720c */ /* 0x040fe20003fc4070 */
[----:B------:R-:W-:-:S02]  /*7810*/  IMAD R153, R9, R4, R153 ;  /* 0x0000000409997224 */ /* 0x000fc400078e0299 */
[----:B------:R-:W-:Y:S02]  /*7820*/  @!P1 IMAD.MOV R149, RZ, RZ, -R149 ;  /* 0x000000ffff959224 */ /* 0x000fe400078e0a95 */
[----:B------:R-:W-:Y:S01]  /*7830*/  IMAD.HI.U32 R3, R8, R156, RZ ;  /* 0x0000009c08037227 */ /* 0x000fe200078e00ff */
[----:B------:R-:W-:-:S03]  /*7840*/  ISETP.GT.U32.AND P1, PT, R9, R153, PT ;  /* 0x000000990900720c */ /* 0x000fc60003f24070 */
[--C-:B------:R-:W-:Y:S01]  /*7850*/  @!P3 IMAD.IADD R152, R152, 0x1, -R9.reuse ;  /* 0x000000019898b824 */ /* 0x100fe200078e0a09 */
[----:B------:R-:W-:Y:S01]  /*7860*/  ISETP.GT.U32.AND P3, PT, R9, R151, PT ;  /* 0x000000970900720c */ /* 0x000fe20003f64070 */
[--C-:B------:R-:W-:Y:S02]  /*7870*/  @!P4 IMAD.IADD R154, R154, 0x1, -R9.reuse ;  /* 0x000000019a9ac824 */ /* 0x100fe400078e0a09 */
[----:B------:R-:W-:Y:S02]  /*7880*/  @!P6 IMAD.IADD R155, R155, 0x1, -R9 ;  /* 0x000000019b9be824 */ /* 0x000fe400078e0a09 */
[----:B------:R-:W-:Y:S01]  /*7890*/  IMAD.MOV R5, RZ, RZ, -R3 ;  /* 0x000000ffff057224 */ /* 0x000fe200078e0a03 */
[----:B------:R-:W-:Y:S01]  /*78a0*/  ISETP.GT.U32.AND P6, PT, R9, R154, PT ;  /* 0x0000009a0900720c */ /* 0x000fe20003fc4070 */
[----:B------:R-:W-:-:S04]  /*78b0*/  IMAD.HI.U32 R3, R8, R158, RZ ;  /* 0x0000009e08037227 */ /* 0x000fc800078e00ff */
[----:B------:R-:W-:Y:S01]  /*78c0*/  IMAD R156, R9, R5, R156 ;  /* 0x00000005099c7224 */ /* 0x000fe200078e029c */
[----:B------:R-:W-:Y:S01]  /*78d0*/  IADD3 R5, R195, 0x9f, RZ ;  /* 0x0000009fc3057810 */ /* 0x000fe20007ffe0ff */
[----:B------:R-:W-:Y:S02]  /*78e0*/  IMAD.MOV R3, RZ, RZ, -R3 ;  /* 0x000000ffff037224 */ /* 0x000fe400078e0a03 */
[----:B------:R-:W-:Y:S01]  /*78f0*/  @!P1 IMAD.IADD R153, R153, 0x1, -R9 ;  /* 0x0000000199999824 */ /* 0x000fe200078e0a09 */
[C---:B------:R-:W-:Y:S01]  /*7900*/  ISETP.GT.U32.AND P1, PT, R9.reuse, R152, PT ;  /* 0x000000980900720c */ /* 0x040fe20003f24070 */
[----:B------:R-:W-:Y:S01]  /*7910*/  IMAD.HI.U32 R4, R8, R157, RZ ;  /* 0x0000009d08047227 */ /* 0x000fe200078e00ff */
[----:B------:R-:W-:Y:S02]  /*7920*/  IABS R159, R5 ;  /* 0x00000005009f7213 */ /* 0x000fe40000000000 */
[C---:B------:R-:W-:Y:S01]  /*7930*/  ISETP.GT.U32.AND P4, PT, R9.reuse, R153, PT ;  /* 0x000000990900720c */ /* 0x040fe20003f84070 */
[----:B------:R-:W-:-:S02]  /*7940*/  IMAD R158, R9, R3, R158 ;  /* 0x00000003099e7224 */ /* 0x000fc400078e029e */
[--C-:B------:R-:W-:Y:S01]  /*7950*/  @!P3 IMAD.IADD R151, R151, 0x1, -R9.reuse ;  /* 0x000000019797b824 */ /* 0x100fe200078e0a09 */
[C---:B------:R-:W-:Y:S01]  /*7960*/  ISETP.GT.U32.AND P3, PT, R9.reuse, R156, PT ;  /* 0x0000009c0900720c */ /* 0x040fe20003f64070 */
[----:B------:R-:W-:Y:S02]  /*7970*/  IMAD.MOV R4, RZ, RZ, -R4 ;  /* 0x000000ffff047224 */ /* 0x000fe400078e0a04 */
[----:B------:R-:W-:Y:S01]  /*7980*/  @!P6 IMAD.IADD R154, R154, 0x1, -R9 ;  /* 0x000000019a9ae824 */ /* 0x000fe200078e0a09 */
[C---:B------:R-:W-:Y:S01]  /*7990*/  ISETP.GT.U32.AND P6, PT, R9.reuse, R158, PT ;  /* 0x0000009e0900720c */ /* 0x040fe20003fc4070 */
[----:B------:R-:W-:Y:S01]  /*79a0*/  @!P0 IMAD.MOV R150, RZ, RZ, -R150 ;  /* 0x000000ffff968224 */ /* 0x000fe200078e0a96 */
[C---:B------:R-:W-:Y:S01]  /*79b0*/  ISETP.GT.U32.AND P0, PT, R9.reuse, R155, PT ;  /* 0x0000009b0900720c */ /* 0x040fe20003f04070 */
[----:B------:R-:W-:Y:S02]  /*79c0*/  IMAD R157, R9, R4, R157 ;  /* 0x00000004099d7224 */ /* 0x000fe400078e029d */
[----:B------:R-:W-:-:S02]  /*79d0*/  @!P1 IMAD.IADD R152, R152, 0x1, -R9 ;  /* 0x0000000198989824 */ /* 0x000fc400078e0a09 */
[--C-:B------:R-:W-:Y:S01]  /*79e0*/  @!P4 IMAD.IADD R153, R153, 0x1, -R9.reuse ;  /* 0x000000019999c824 */ /* 0x100fe200078e0a09 */
[----:B------:R-:W-:Y:S01]  /*79f0*/  ISETP.GT.U32.AND P1, PT, R9, R157, PT ;  /* 0x0000009d0900720c */ /* 0x000fe20003f24070 */
[--C-:B------:R-:W-:Y:S01]  /*7a00*/  @!P3 IMAD.IADD R156, R156, 0x1, -R9.reuse ;  /* 0x000000019c9cb824 */ /* 0x100fe200078e0a09 */
[----:B------:R-:W-:Y:S01]  /*7a10*/  ISETP.GE.AND P4, PT, R7, RZ, PT ;  /* 0x000000ff0700720c */ /* 0x000fe20003f86270 */
[----:B------:R-:W-:Y:S01]  /*7a20*/  IMAD.HI.U32 R3, R8, R159, RZ ;  /* 0x0000009f08037227 */ /* 0x000fe200078e00ff */
[----:B------:R-:W-:Y:S02]  /*7a30*/  ISETP.GE.AND P3, PT, R161, RZ, PT ;  /* 0x000000ffa100720c */ /* 0x000fe40003f66270 */
[----:B------:R-:W-:Y:S01]  /*7a40*/  IADD3 R7, R195, 0xa0, RZ ;  /* 0x000000a0c3077810 */ /* 0x000fe20007ffe0ff */
[----:B------:R-:W-:Y:S01]  /*7a50*/  @!P6 IMAD.IADD R158, R158, 0x1, -R9 ;  /* 0x000000019e9ee824 */ /* 0x000fe200078e0a09 */
[----:B------:R-:W-:Y:S01]  /*7a60*/  ISETP.GT.U32.AND P6, PT, R9, R156, PT ;  /* 0x0000009c0900720c */ /* 0x000fe20003fc4070 */
[----:B------:R-:W-:-:S02]  /*7a70*/  IMAD.MOV R4, RZ, RZ, -R3 ;  /* 0x000000ffff047224 */ /* 0x000fc400078e0a03 */
[----:B------:R-:W-:Y:S01]  /*7a80*/  @!P0 IMAD.IADD R155, R155, 0x1, -R9 ;  /* 0x000000019b9b8824 */ /* 0x000fe200078e0a09 */
[----:B------:R-:W-:Y:S01]  /*7a90*/  ISETP.GE.AND P0, PT, R160, RZ, PT ;  /* 0x000000ffa000720c */ /* 0x000fe20003f06270 */
[----:B------:R-:W-:Y:S01]  /*7aa0*/  IMAD R159, R9, R4, R159 ;  /* 0x00000004099f7224 */ /* 0x000fe200078e029f */
[----:B------:R-:W-:Y:S01]  /*7ab0*/  IABS R160, R7 ;  /* 0x0000000700a07213 */ /* 0x000fe20000000000 */
[--C-:B------:R-:W-:Y:S01]  /*7ac0*/  @!P1 IMAD.IADD R157, R157, 0x1, -R9.reuse ;  /* 0x000000019d9d9824 */ /* 0x100fe200078e0a09 */
[----:B------:R-:W-:Y:S01]  /*7ad0*/  ISETP.GE.AND P1, PT, R162, RZ, PT ;  /* 0x000000ffa200720c */ /* 0x000fe20003f26270 */
[----:B------:R-:W-:Y:S01]  /*7ae0*/  @!P4 IMAD.MOV R152, RZ, RZ, -R152 ;  /* 0x000000ffff98c224 */ /* 0x000fe200078e0a98 */
[C---:B------:R-:W-:Y:S01]  /*7af0*/  ISETP.GT.U32.AND P4, PT, R9.reuse, R158, PT ;  /* 0x0000009e0900720c */ /* 0x040fe20003f84070 */
[----:B------:R-:W-:Y:S01]  /*7b00*/  @!P3 IMAD.MOV R154, RZ, RZ, -R154 ;  /* 0x000000ffff9ab224 */ /* 0x000fe200078e0a9a */
[----:B------:R-:W-:Y:S01]  /*7b10*/  ISETP.GT.U32.AND P3, PT, R9, R159, PT ;  /* 0x0000009f0900720c */ /* 0x000fe20003f64070 */
[----:B------:R-:W-:Y:S01]  /*7b20*/  @!P6 IMAD.IADD R156, R156, 0x1, -R9 ;  /* 0x000000019c9ce824 */ /* 0x000fe200078e0a09 */
[----:B------:R-:W-:Y:S01]  /*7b30*/  ISETP.GE.AND P6, PT, R6, RZ, PT ;  /* 0x000000ff0600720c */ /* 0x000fe20003fc6270 */
[----:B------:R-:W-:Y:S01]  /*7b40*/  IMAD.HI.U32 R3, R8, R160, RZ ;  /* 0x000000a008037227 */ /* 0x000fe200078e00ff */
[----:B------:R-:W-:-:S03]  /*7b50*/  IADD3 R4, R195, 0xa2, RZ ;  /* 0x000000a2c3047810 */ /* 0x000fc60007ffe0ff */
[----:B------:R-:W-:Y:S01]  /*7b60*/  @!P5 IMAD.MOV R151, RZ, RZ, -R151 ;  /* 0x000000ffff97d224 */ /* 0x000fe200078e0a97 */
[----:B------:R-:W-:Y:S01]  /*7b70*/  ISETP.GT.U32.AND P5, PT, R9, R157, PT ;  /* 0x0000009d0900720c */ /* 0x000fe20003fa4070 */
[----:B------:R-:W-:Y:S01]  /*7b80*/  @!P0 IMAD.MOV R153, RZ, RZ, -R153 ;  /* 0x000000ffff998224 */ /* 0x000fe200078e0a99 */
[----:B------:R-:W-:Y:S01]  /*7b90*/  ISETP.GE.AND P0, PT, R163, RZ, PT ;  /* 0x000000ffa300720c */ /* 0x000fe20003f06270 */
[----:B------:R-:W-:Y:S01]  /*7ba0*/  IMAD.MOV R3, RZ, RZ, -R3 ;  /* 0x000000ffff037224 */ /* 0x000fe200078e0a03 */
[----:B------:R-:W-:Y:S01]  /*7bb0*/  IABS R162, R4 ;  /* 0x0000000400a27213 */ /* 0x000fe20000000000 */
[----:B------:R-:W-:Y:S01]  /*7bc0*/  @!P1 IMAD.MOV R155, RZ, RZ, -R155 ;  /* 0x000000ffff9b9224 */ /* 0x000fe200078e0a9b */
[----:B------:R-:W-:Y:S01]  /*7bd0*/  ISETP.GE.AND P1, PT, R164, RZ, PT ;  /* 0x000000ffa400720c */ /* 0x000fe20003f26270 */
[--C-:B------:R-:W-:Y:S01]  /*7be0*/  @!P4 IMAD.IADD R158, R158, 0x1, -R9.reuse ;  /* 0x000000019e9ec824 */ /* 0x100fe200078e0a09 */
[----:B------:R-:W-:Y:S01]  /*7bf0*/  ISETP.GE.AND P4, PT, R7, RZ, PT ;  /* 0x000000ff0700720c */ /* 0x000fe20003f86270 */
[----:B------:R-:W-:Y:S01]  /*7c00*/  IMAD R160, R9, R3, R160 ;  /* 0x0000000309a07224 */ /* 0x000fe200078e02a0 */
[----:B------:R-:W-:Y:S01]  /*7c10*/  IADD3 R3, R195, 0xa1, RZ ;  /* 0x000000a1c3037810 */ /* 0x000fe20007ffe0ff */
[--C-:B------:R-:W-:Y:S01]  /*7c20*/  @!P3 IMAD.IADD R159, R159, 0x1, -R9.reuse ;  /* 0x000000019f9fb824 */ /* 0x100fe200078e0a09 */
[----:B------:R-:W-:Y:S01]  /*7c30*/  IADD3 R7, R195, 0xa4, RZ ;  /* 0x000000a4c3077810 */ /* 0x000fe20007ffe0ff */
[----:B------:R-:W-:Y:S01]  /*7c40*/  @!P6 IMAD.MOV R158, RZ, RZ, -R158 ;  /* 0x000000ffff9ee224 */ /* 0x000fe200078e0a9e */
[----:B------:R-:W-:Y:S01]  /*7c50*/  IABS R161, R3 ;  /* 0x0000000300a17213 */ /* 0x000fe20000000000 */
[----:B------:R-:W-:Y:S01]  /*7c60*/  @!P5 IMAD.IADD R157, R157, 0x1, -R9 ;  /* 0x000000019d9dd824 */ /* 0x000fe200078e0a09 */
[C---:B------:R-:W-:Y:S01]  /*7c70*/  ISETP.GT.U32.AND P3, PT, R9.reuse, R159, PT ;  /* 0x0000009f0900720c */ /* 0x040fe20003f64070 */
[----:B------:R-:W-:Y:S01]  /*7c80*/  @!P0 IMAD.MOV R156, RZ, RZ, -R156 ;  /* 0x000000ffff9c8224 */ /* 0x000fe200078e0a9c */
[----:B------:R-:W-:Y:S01]  /*7c90*/  ISETP.GT.U32.AND P6, PT, R9, R160, PT ;  /* 0x000000a00900720c */ /* 0x000fe20003fc4070 */
[----:B------:R-:W-:Y:S01]  /*7ca0*/  @!P1 IMAD.MOV R157, RZ, RZ, -R157 ;  /* 0x000000ffff9d9224 */ /* 0x000fe200078e0a9d */
[----:B------:R-:W-:Y:S01]  /*7cb0*/  ISETP.GE.AND P5, PT, R5, RZ, PT ;  /* 0x000000ff0500720c */ /* 0x000fe20003fa6270 */
[----:B------:R-:W-:Y:S01]  /*7cc0*/  IMAD.HI.U32 R6, R8, R165, RZ ;  /* 0x000000a508067227 */ /* 0x000fe200078e00ff */
[----:B------:R-:W-:-:S02]  /*7cd0*/  ISETP.GE.AND P0, PT, R3, RZ, PT ;  /* 0x000000ff0300720c */ /* 0x000fc40003f06270 */
[----:B------:R-:W-:Y:S01]  /*7ce0*/  ISETP.GE.AND P1, PT, R4, RZ, PT ;  /* 0x000000ff0400720c */ /* 0x000fe20003f26270 */
[----:B------:R-:W-:Y:S01]  /*7cf0*/  IMAD.HI.U32 R3, R8, R161, RZ ;  /* 0x000000a108037227 */ /* 0x000fe200078e00ff */
[----:B------:R-:W-:Y:S02]  /*7d00*/  IADD3 R5, R195, 0xa3, RZ ;  /* 0x000000a3c3057810 */ /* 0x000fe40007ffe0ff */
[----:B------:R-:W-:Y:S01]  /*7d10*/  IABS R164, R7 ;  /* 0x0000000700a47213 */ /* 0x000fe20000000000 */
[----:B------:R-:W-:Y:S01]  /*7d20*/  IMAD.MOV R4, RZ, RZ, -R3 ;  /* 0x000000ffff047224 */ /* 0x000fe200078e0a03 */
[----:B------:R-:W-:Y:S01]  /*7d30*/  IABS R163, R5 ;  /* 0x0000000500a37213 */ /* 0x000fe20000000000 */
[----:B------:R-:W-:Y:S01]  /*7d40*/  @!P3 IMAD.IADD R159, R159, 0x1, -R9 ;  /* 0x000000019f9fb824 */ /* 0x000fe200078e0a09 */
[----:B------:R-:W-:Y:S01]  /*7d50*/  ISETP.GE.AND P3, PT, R5, RZ, PT ;  /* 0x000000ff0500720c */ /* 0x000fe20003f66270 */
[----:B------:R-:W-:Y:S02]  /*7d60*/  IMAD R161, R9, R4, R161 ;  /* 0x0000000409a17224 */ /* 0x000fe400078e02a1 */
[----:B------:R-:W-:-:S02]  /*7d70*/  @!P6 IMAD.IADD R160, R160, 0x1, -R9 ;  /* 0x00000001a0a0e824 */ /* 0x000fc400078e0a09 */
[----:B------:R-:W-:Y:S01]  /*7d80*/  @!P5 IMAD.MOV R159, RZ, RZ, -R159 ;  /* 0x000000ffff9fd224 */ /* 0x000fe200078e0a9f */
[C---:B------:R-:W-:Y:S01]  /*7d90*/  ISETP.GT.U32.AND P5, PT, R9.reuse, R161, PT ;  /* 0x000000a10900720c */ /* 0x040fe20003fa4070 */
[----:B------:R-:W-:Y:S01]  /*7da0*/  IMAD.HI.U32 R3, R8, R162, RZ ;  /* 0x000000a208037227 */ /* 0x000fe200078e00ff */
[----:B------:R-:W-:-:S03]  /*7db0*/  ISETP.GT.U32.AND P6, PT, R9, R160, PT ;  /* 0x000000a00900720c */ /* 0x000fc60003fc4070 */
[----:B------:R-:W-:-:S04]  /*7dc0*/  IMAD.HI.U32 R4, R8, R163, RZ ;  /* 0x000000a308047227 */ /* 0x000fc800078e00ff */
[----:B------:R-:W-:Y:S02]  /*7dd0*/  IMAD.MOV R3, RZ, RZ, -R3 ;  /* 0x000000ffff037224 */ /* 0x000fe400078e0a03 */
[----:B------:R-:W-:Y:S02]  /*7de0*/  IMAD.MOV R4, RZ, RZ, -R4 ;  /* 0x000000ffff047224 */ /* 0x000fe400078e0a04 */
[C---:B------:R-:W-:Y:S02]  /*7df0*/  IMAD R162, R9.reuse, R3, R162 ;  /* 0x0000000309a27224 */ /* 0x040fe400078e02a2 */
[C---:B------:R-:W-:Y:S02]  /*7e00*/  IMAD R163, R9.reuse, R4, R163 ;  /* 0x0000000409a37224 */ /* 0x040fe400078e02a3 */
[--C-:B------:R-:W-:Y:S01]  /*7e10*/  @!P6 IMAD.IADD R160, R160, 0x1, -R9.reuse ;  /* 0x00000001a0a0e824 */ /* 0x100fe200078e0a09 */
[----:B------:R-:W-:Y:S01]  /*7e20*/  ISETP.GT.U32.AND P6, PT, R9, R162, PT ;  /* 0x000000a20900720c */ /* 0x000fe20003fc4070 */
[----:B------:R-:W-:Y:S01]  /*7e30*/  @!P5 IMAD.IADD R161, R161, 0x1, -R9 ;  /* 0x00000001a1a1d824 */ /* 0x000fe200078e0a09 */
[----:B------:R-:W-:Y:S01]  /*7e40*/  ISETP.GT.U32.AND P5, PT, R9, R163, PT ;  /* 0x000000a30900720c */ /* 0x000fe20003fa4070 */
[----:B------:R-:W-:-:S02]  /*7e50*/  IMAD.MOV R6, RZ, RZ, -R6 ;  /* 0x000000ffff067224 */ /* 0x000fc400078e0a06 */
[----:B------:R-:W-:-:S04]  /*7e60*/  IMAD.HI.U32 R5, R8, R164, RZ ;  /* 0x000000a408057227 */ /* 0x000fc800078e00ff */
[----:B------:R-:W-:Y:S01]  /*7e70*/  IMAD R165, R9, R6, R165 ;  /* 0x0000000609a57224 */ /* 0x000fe200078e02a5 */
[----:B------:R-:W-:Y:S01]  /*7e80*/  IADD3 R6, R195, 0xa6, RZ ;  /* 0x000000a6c3067810 */ /* 0x000fe20007ffe0ff */
[----:B------:R-:W-:Y:S02]  /*7e90*/  IMAD.MOV R5, RZ, RZ, -R5 ;  /* 0x000000ffff057224 */ /* 0x000fe400078e0a05 */
[--C-:B------:R-:W-:Y:S01]  /*7ea0*/  @!P6 IMAD.IADD R162, R162, 0x1, -R9.reuse ;  /* 0x00000001a2a2e824 */ /* 0x100fe200078e0a09 */
[----:B------:R-:W-:Y:S01]  /*7eb0*/  IABS R166, R6 ;  /* 0x0000000600a67213 */ /* 0x000fe20000000000 */
[----:B------:R-:W-:Y:S01]  /*7ec0*/  @!P5 IMAD.IADD R163, R163, 0x1, -R9 ;  /* 0x00000001a3a3d824 */ /* 0x000fe200078e0a09 */
[C---:B------:R-:W-:Y:S01]  /*7ed0*/  ISETP.GT.U32.AND P6, PT, R9.reuse, R161, PT ;  /* 0x000000a10900720c */ /* 0x040fe20003fc4070 */
[C---:B------:R-:W-:Y:S02]  /*7ee0*/  IMAD R164, R9.reuse, R5, R164 ;  /* 0x0000000509a47224 */ /* 0x040fe400078e02a4 */
[----:B------:R-:W-:Y:S01]  /*7ef0*/  IMAD.HI.U32 R3, R8, R166, RZ ;  /* 0x000000a608037227 */ /* 0x000fe200078e00ff */
[----:B------:R-:W-:-:S03]  /*7f00*/  ISETP.GT.U32.AND P5, PT, R9, R163, PT ;  /* 0x000000a30900720c */ /* 0x000fc60003fa4070 */
[----:B------:R-:W-:Y:S02]  /*7f10*/  IMAD.MOV R3, RZ, RZ, -R3 ;  /* 0x000000ffff037224 */ /* 0x000fe400078e0a03 */
[----:B------:R-:W-:-:S04]  /*7f20*/  IMAD.HI.U32 R4, R8, R167, RZ ;  /* 0x000000a708047227 */ /* 0x000fc800078e00ff */
[--C-:B------:R-:W-:Y:S01]  /*7f30*/  @!P6 IMAD.IADD R161, R161, 0x1, -R9.reuse ;  /* 0x00000001a1a1e824 */ /* 0x100fe200078e0a09 */
[C---:B------:R-:W-:Y:S01]  /*7f40*/  ISETP.GT.U32.AND P6, PT, R9.reuse, R164, PT ;  /* 0x000000a40900720c */ /* 0x040fe20003fc4070 */
[C---:B------:R-:W-:Y:S02]  /*7f50*/  IMAD R166, R9.reuse, R3, R166 ;  /* 0x0000000309a67224 */ /* 0x040fe400078e02a6 */
[----:B------:R-:W-:Y:S01]  /*7f60*/  @!P4 IMAD.MOV R160, RZ, RZ, -R160 ;  /* 0x000000ffffa0c224 */ /* 0x000fe200078e0aa0 */
[----:B------:R-:W-:Y:S01]  /*7f70*/  ISETP.GT.U32.AND P4, PT, R9, R162, PT ;  /* 0x000000a20900720c */ /* 0x000fe20003f84070 */
[----:B------:R-:W-:Y:S01]  /*7f80*/  @!P5 IMAD.IADD R163, R163, 0x1, -R9 ;  /* 0x00000001a3a3d824 */ /* 0x000fe200078e0a09 */
[----:B------:R-:W-:Y:S01]  /*7f90*/  ISETP.GT.U32.AND P5, PT, R9, R166, PT ;  /* 0x000000a60900720c */ /* 0x000fe20003fa4070 */
[----:B------:R-:W-:Y:S02]  /*7fa0*/  IMAD.MOV R4, RZ, RZ, -R4 ;  /* 0x000000ffff047224 */ /* 0x000fe400078e0a04 */
[----:B------:R-:W-:-:S04]  /*7fb0*/  IMAD.HI.U32 R3, R8, R168, RZ ;  /* 0x000000a808037227 */ /* 0x000fc800078e00ff */
[C---:B------:R-:W-:Y:S02]  /*7fc0*/  IMAD R167, R9.reuse, R4, R167 ;  /* 0x0000000409a77224 */ /* 0x040fe400078e02a7 */
[----:B------:R-:W-:Y:S02]  /*7fd0*/  IMAD.MOV R3, RZ, RZ, -R3 ;  /* 0x000000ffff037224 */ /* 0x000fe400078e0a03 */
[--C-:B------:R-:W-:Y:S01]  /*7fe0*/  @!P6 IMAD.IADD R164, R164, 0x1, -R9.reuse ;  /* 0x00000001a4a4e824 */ /* 0x100fe200078e0a09 */
[C---:B------:R-:W-:Y:S01]  /*7ff0*/  ISETP.GT.U32.AND P6, PT, R9.reuse, R167, PT ;  /* 0x000000a70900720c */ /* 0x040fe20003fc4070 */
[--C-:B------:R-:W-:Y:S01]  /*8000*/  @!P4 IMAD.IADD R162, R162, 0x1, -R9.reuse ;  /* 0x00000001a2a2c824 */ /* 0x100fe200078e0a09 */
[C---:B------:R-:W-:Y:S01]  /*8010*/  ISETP.GT.U32.AND P4, PT, R9.reuse, R165, PT ;  /* 0x000000a50900720c */ /* 0x040fe20003f84070 */
[C---:B------:R-:W-:Y:S02]  /*8020*/  IMAD R168, R9.reuse, R3, R168 ;  /* 0x0000000309a87224 */ /* 0x040fe400078e02a8 */
[----:B------:R-:W-:Y:S01]  /*8030*/  @!P5 IMAD.IADD R166, R166, 0x1, -R9 ;  /* 0x00000001a6a6d824 */ /* 0x000fe200078e0a09 */
[----:B------:R-:W-:Y:S01]  /*8040*/  ISETP.GT.U32.AND P5, PT, R9, R164, PT ;  /* 0x000000a40900720c */ /* 0x000fe20003fa4070 */
[----:B------:R-:W-:-:S04]  /*8050*/  IMAD.HI.U32 R5, R8, R170, RZ ;  /* 0x000000aa08057227 */ /* 0x000fc800078e00ff */
[----:B------:R-:W-:Y:S01]  /*8060*/  @!P1 IMAD.MOV R162, RZ, RZ, -R162 ;  /* 0x000000ffffa29224 */ /* 0x000fe200078e0aa2 */
[C---:B------:R-:W-:Y:S01]  /*8070*/  ISETP.GT.U32.AND P1, PT, R9.reuse, R166, PT ;  /* 0x000000a60900720c */ /* 0x040fe20003f24070 */
[----:B------:R-:W-:Y:S01]  /*8080*/  @!P3 IMAD.MOV R163, RZ, RZ, -R163 ;  /* 0x000000ffffa3b224 */ /* 0x000fe200078e0aa3 */
[----:B------:R-:W-:Y:S01]  /*8090*/  ISETP.GT.U32.AND P3, PT, R9, R168, PT ;  /* 0x000000a80900720c */ /* 0x000fe20003f64070 */
[----:B------:R-:W-:Y:S02]  /*80a0*/  IMAD.MOV R5, RZ, RZ, -R5 ;  /* 0x000000ffff057224 */ /* 0x000fe400078e0a05 */
[----:B------:R-:W-:-:S04]  /*80b0*/  IMAD.HI.U32 R4, R8, R169, RZ ;  /* 0x000000a908047227 */ /* 0x000fc800078e00ff */
[----:B------:R-:W-:Y:S01]  /*80c0*/  IMAD R170, R9, R5, R170 ;  /* 0x0000000509aa7224 */ /* 0x000fe200078e02aa */
[----:B------:R-:W-:Y:S01]  /*80d0*/  IADD3 R5, R195, 0xab, RZ ;  /* 0x000000abc3057810 */ /* 0x000fe20007ffe0ff */
[--C-:B------:R-:W-:Y:S02]  /*80e0*/  @!P6 IMAD.IADD R167, R167, 0x1, -R9.reuse ;  /* 0x00000001a7a7e824 */ /* 0x100fe400078e0a09 */
[----:B------:R-:W-:Y:S01]  /*80f0*/  IMAD.MOV R4, RZ, RZ, -R4 ;  /* 0x000000ffff047224 */ /* 0x000fe200078e0a04 */
[----:B------:R-:W-:Y:S01]  /*8100*/  IABS R171, R5 ;  /* 0x0000000500ab7213 */ /* 0x000fe20000000000 */
[----:B------:R-:W-:Y:S01]  /*8110*/  @!P4 IMAD.IADD R165, R165, 0x1, -R9 ;  /* 0x00000001a5a5c824 */ /* 0x000fe200078e0a09 */
[C---:B------:R-:W-:Y:S01]  /*8120*/  ISETP.GT.U32.AND P6, PT, R9.reuse, R167, PT ;  /* 0x000000a70900720c */ /* 0x040fe20003fc4070 */
[----:B------:R-:W-:Y:S01]  /*8130*/  IMAD R169, R9, R4, R169 ;  /* 0x0000000409a97224 */ /* 0x000fe200078e02a9 */
[----:B------:R-:W-:Y:S01]  /*8140*/  ISETP.GE.AND P4, PT, R7, RZ, PT ;  /* 0x000000ff0700720c */ /* 0x000fe20003f86270 */
[--C-:B------:R-:W-:Y:S01]  /*8150*/  @!P1 IMAD.IADD R166, R166, 0x1, -R9.reuse ;  /* 0x00000001a6a69824 */ /* 0x100fe200078e0a09 */
[----:B------:R-:W-:Y:S01]  /*8160*/  ISETP.GT.U32.AND P1, PT, R9, R170, PT ;  /* 0x000000aa0900720c */ /* 0x000fe20003f24070 */
[----:B------:R-:W-:Y:S01]  /*8170*/  @!P3 IMAD.IADD R168, R168, 0x1, -R9 ;  /* 0x00000001a8a8b824 */ /* 0x000fe200078e0a09 */
[----:B------:R-:W-:Y:S01]  /*8180*/  ISETP.GE.AND P3, PT, R173, RZ, PT ;  /* 0x000000ffad00720c */ /* 0x000fe20003f66270 */
[----:B------:R-:W-:Y:S01]  /*8190*/  IMAD.HI.U32 R3, R8, R171, RZ ;  /* 0x000000ab08037227 */ /* 0x000fe200078e00ff */
[----:B------:R-:W-:-:S03]  /*81a0*/  IADD3 R7, R195, 0xac, RZ ;  /* 0x000000acc3077810 */ /* 0x000fc60007ffe0ff */
[----:B------:R-:W-:Y:S01]  /*81b0*/  @!P0 IMAD.MOV R161, RZ, RZ, -R161 ;  /* 0x000000ffffa18224 */ /* 0x000fe200078e0aa1 */
[C---:B------:R-:W-:Y:S01]  /*81c0*/  ISETP.GT.U32.AND P0, PT, R9.reuse, R165, PT ;  /* 0x000000a50900720c */ /* 0x040fe20003f04070 */
[----:B------:R-:W-:Y:S01]  /*81d0*/  @!P5 IMAD.IADD R164, R164, 0x1, -R9 ;  /* 0x00000001a4a4d824 */ /* 0x000fe200078e0a09 */
[----:B------:R-:W-:Y:S01]  /*81e0*/  ISETP.GT.U32.AND P5, PT, R9, R169, PT ;  /* 0x000000a90900720c */ /* 0x000fe20003fa4070 */
[----:B------:R-:W-:Y:S02]  /*81f0*/  IMAD.MOV R4, RZ, RZ, -R3 ;  /* 0x000000ffff047224 */ /* 0x000fe400078e0a03 */
[----:B------:R-:W-:Y:S01]  /*8200*/  @!P6 IMAD.IADD R167, R167, 0x1, -R9 ;  /* 0x00000001a7a7e824 */ /* 0x000fe200078e0a09 */
[----:B------:R-:W-:Y:S01]  /*8210*/  ISETP.GE.AND P6, PT, R6, RZ, PT ;  /* 0x000000ff0600720c */ /* 0x000fe20003fc6270 */
[----:B------:R-:W-:Y:S01]  /*8220*/  IMAD R171, R9, R4, R171 ;  /* 0x0000000409ab7224 */ /* 0x000fe200078e02ab */
[----:B------:R-:W-:Y:S01]  /*8230*/  IADD3 R6, R195, 0xad, RZ ;  /* 0x000000adc3067810 */ /* 0x000fe20007ffe0ff */
[----:B------:R-:W-:Y:S01]  /*8240*/  @!P1 IMAD.IADD R170, R170, 0x1, -R9 ;  /* 0x00000001aaaa9824 */ /* 0x000fe200078e0a09 */
[C---:B------:R-:W-:Y:S01]  /*8250*/  ISETP.GT.U32.AND P1, PT, R9.reuse, R168, PT ;  /* 0x000000a80900720c */ /* 0x040fe20003f24070 */
[----:B------:R-:W-:Y:S01]  /*8260*/  @!P3 IMAD.MOV R167, RZ, RZ, -R167 ;  /* 0x000000ffffa7b224 */ /* 0x000fe200078e0aa7 */
[----:B------:R-:W-:Y:S01]  /*8270*/  ISETP.GT.U32.AND P3, PT, R9, R171, PT ;  /* 0x000000ab0900720c */ /* 0x000fe20003f64070 */
[--C-:B------:R-:W-:Y:S01]  /*8280*/  @!P0 IMAD.IADD R165, R165, 0x1, -R9.reuse ;  /* 0x00000001a5a58824 */ /* 0x100fe200078e0a09 */
[----:B------:R-:W-:Y:S01]  /*8290*/  ISETP.GE.AND P0, PT, R172, RZ, PT ;  /* 0x000000ffac00720c */ /* 0x000fe20003f06270 */
[----:B------:R-:W-:Y:S01]  /*82a0*/  @!P5 IMAD.IADD R169, R169, 0x1, -R9 ;  /* 0x00000001a9a9d824 */ /* 0x000fe200078e0a09 */
[----:B------:R-:W-:Y:S01]  /*82b0*/  IABS R172, R7 ;  /* 0x0000000700ac7213 */ /* 0x000fe20000000000 */
[----:B------:R-:W-:Y:S01]  /*82c0*/  @!P4 IMAD.MOV R164, RZ, RZ, -R164 ;  /* 0x000000ffffa4c224 */ /* 0x000fe200078e0aa4 */
[----:B------:R-:W-:Y:S01]  /*82d0*/  ISETP.GE.AND P5, PT, R174, RZ, PT ;  /* 0x000000ffae00720c */ /* 0x000fe20003fa6270 */
[----:B------:R-:W-:Y:S01]  /*82e0*/  @!P6 IMAD.MOV R166, RZ, RZ, -R166 ;  /* 0x000000ffffa6e224 */ /* 0x000fe200078e0aa6 */
[----:B------:R-:W-:Y:S01]  /*82f0*/  ISETP.GT.U32.AND P4, PT, R9, R169, PT ;  /* 0x000000a90900720c */ /* 0x000fe20003f84070 */
[----:B------:R-:W-:Y:S01]  /*8300*/  IMAD.HI.U32 R3, R8, R172, RZ ;  /* 0x000000ac08037227 */ /* 0x000fe200078e00ff */
[----:B------:R-:W-:-:S02]  /*8310*/  IABS R173, R6 ;  /* 0x0000000600ad7213 */ /* 0x000fc40000000000 */
[----:B------:R-:W-:Y:S01]  /*8320*/  ISETP.GE.AND P6, PT, R175, RZ, PT ;  /* 0x000000ffaf00720c */ /* 0x000fe20003fc6270 */
[----:B------:R-:W-:Y:S01]  /*8330*/  IMAD.MOV R3, RZ, RZ, -R3 ;  /* 0x000000ffff037224 */ /* 0x000fe200078e0a03 */
[----:B------:R-:W-:Y:S01]  /*8340*/  IADD3 R175, R195, 0xae, RZ ;  /* 0x000000aec3af7810 */ /* 0x000fe20007ffe0ff */
[--C-:B------:R-:W-:Y:S01]  /*8350*/  @!P1 IMAD.IADD R168, R168, 0x1, -R9.reuse ;  /* 0x00000001a8a89824 */ /* 0x100fe200078e0a09 */
[----:B------:R-:W-:Y:S01]  /*8360*/  ISETP.GE.AND P1, PT, R176, RZ, PT ;  /* 0x000000ffb000720c */ /* 0x000fe20003f26270 */
[----:B------:R-:W-:Y:S01]  /*8370*/  @!P3 IMAD.IADD R171, R171, 0x1, -R9 ;  /* 0x00000001ababb824 */ /* 0x000fe200078e0a09 */
[----:B------:R-:W-:Y:S01]  /*8380*/  IABS R174, R175 ;  /* 0x000000af00ae7213 */ /* 0x000fe20000000000 */
[----:B------:R-:W-:Y:S01]  /*8390*/  IMAD R172, R9, R3, R172 ;  /* 0x0000000309ac7224 */ /* 0x000fe200078e02ac */
[----:B------:R-:W-:Y:S01]  /*83a0*/  ISETP.GE.AND P3, PT, R7, RZ, PT ;  /* 0x000000ff0700720c */ /* 0x000fe20003f66270 */
[----:B------:R-:W-:Y:S01]  /*83b0*/  @!P5 IMAD.MOV R168, RZ, RZ, -R168 ;  /* 0x000000ffffa8d224 */ /* 0x000fe200078e0aa8 */
[----:B------:R-:W-:Y:S01]  /*83c0*/  ISETP.GT.U32.AND P5, PT, R9, R171, PT ;  /* 0x000000ab0900720c */ /* 0x000fe20003fa4070 */
[----:B------:R-:W-:Y:S01]  /*83d0*/  IMAD.HI.U32 R3, R8, R173, RZ ;  /* 0x000000ad08037227 */ /* 0x000fe200078e00ff */
[----:B------:R-:W-:-:S03]  /*83e0*/  IADD3 R7, R195, 0xb0, RZ ;  /* 0x000000b0c3077810 */ /* 0x000fc60007ffe0ff */
[----:B------:R-:W-:Y:S01]  /*83f0*/  @!P4 IMAD.IADD R169, R169, 0x1, -R9 ;  /* 0x00000001a9a9c824 */ /* 0x000fe200078e0a09 */
[C---:B------:R-:W-:Y:S01]  /*8400*/  ISETP.GT.U32.AND P4, PT, R9.reuse, R172, PT ;  /* 0x000000ac0900720c */ /* 0x040fe20003f84070 */
[----:B------:R-:W-:Y:S01]  /*8410*/  IMAD.MOV R4, RZ, RZ, -R3 ;  /* 0x000000ffff047224 */ /* 0x000fe200078e0a03 */
[----:B------:R-:W-:Y:S01]  /*8420*/  IABS R176, R7 ;  /* 0x0000000700b07213 */ /* 0x000fe20000000000 */
[----:B------:R-:W-:Y:S01]  /*8430*/  @!P0 IMAD.MOV R165, RZ, RZ, -R165 ;  /* 0x000000ffffa58224 */ /* 0x000fe200078e0aa5 */
[C---:B------:R-:W-:Y:S01]  /*8440*/  ISETP.GT.U32.AND P0, PT, R9.reuse, R170, PT ;  /* 0x000000aa0900720c */ /* 0x040fe20003f04070 */
[----:B------:R-:W-:Y:S01]  /*8450*/  IMAD R173, R9, R4, R173 ;  /* 0x0000000409ad7224 */ /* 0x000fe200078e02ad */
[----:B------:R-:W-:Y:S01]  /*8460*/  IADD3 R4, R195, 0xaf, RZ ;  /* 0x000000afc3047810 */ /* 0x000fe20007ffe0ff */
[----:B------:R-:W-:Y:S02]  /*8470*/  @!P5 IMAD.IADD R171, R171, 0x1, -R9 ;  /* 0x00000001ababd824 */ /* 0x000fe400078e0a09 */
[----:B------:R-:W-:Y:S01]  /*8480*/  @!P6 IMAD.MOV R169, RZ, RZ, -R169 ;  /* 0x000000ffffa9e224 */ /* 0x000fe200078e0aa9 */
[----:B------:R-:W-:Y:S01]  /*8490*/  ISETP.GT.U32.AND P5, PT, R9, R173, PT ;  /* 0x000000ad0900720c */ /* 0x000fe20003fa4070 */
[----:B------:R-:W-:-:S04]  /*84a0*/  IMAD.HI.U32 R3, R8, R174, RZ ;  /* 0x000000ae08037227 */ /* 0x000fc800078e00ff */
[--C-:B------:R-:W-:Y:S01]  /*84b0*/  @!P4 IMAD.IADD R172, R172, 0x1, -R9.reuse ;  /* 0x00000001acacc824 */ /* 0x100fe200078e0a09 */
[----:B------:R-:W-:Y:S01]  /*84c0*/  ISETP.GE.AND P4, PT, R6, RZ, PT ;  /* 0x000000ff0600720c */ /* 0x000fe20003f86270 */
[----:B------:R-:W-:Y:S01]  /*84d0*/  @!P0 IMAD.IADD R170, R170, 0x1, -R9 ;  /* 0x00000001aaaa8824 */ /* 0x000fe200078e0a09 */
[----:B------:R-:W-:Y:S01]  /*84e0*/  ISETP.GE.AND P0, PT, R5, RZ, PT ;  /* 0x000000ff0500720c */ /* 0x000fe20003f06270 */
[----:B------:R-:W-:Y:S01]  /*84f0*/  IMAD.MOV R3, RZ, RZ, -R3 ;  /* 0x000000ffff037224 */ /* 0x000fe200078e0a03 */
[----:B------:R-:W-:Y:S01]  /*8500*/  ISETP.GT.U32.AND P6, PT, R9, R172, PT ;  /* 0x000000ac0900720c */ /* 0x000fe20003fc4070 */
[----:B------:R-:W-:Y:S01]  /*8510*/  @!P1 IMAD.MOV R170, RZ, RZ, -R170 ;  /* 0x000000ffffaa9224 */ /* 0x000fe200078e0aaa */
[----:B------:R-:W-:Y:S01]  /*8520*/  ISETP.GE.AND P1, PT, R175, RZ, PT ;  /* 0x000000ffaf00720c */ /* 0x000fe20003f26270 */
[----:B------:R-:W-:Y:S01]  /*8530*/  @!P5 IMAD.IADD R173, R173, 0x1, -R9 ;  /* 0x00000001adadd824 */ /* 0x000fe200078e0a09 */
[----:B------:R-:W-:Y:S01]  /*8540*/  IABS R175, R4 ;  /* 0x0000000400af7213 */ /* 0x000fe20000000000 */
[----:B------:R-:W-:-:S02]  /*8550*/  IMAD R174, R9, R3, R174 ;  /* 0x0000000309ae7224 */ /* 0x000fc400078e02ae */
[----:B------:R-:W-:Y:S01]  /*8560*/  IMAD.HI.U32 R5, R8, R177, RZ ;  /* 0x000000b108057227 */ /* 0x000fe200078e00ff */
[----:B------:R-:W-:-:S03]  /*8570*/  ISETP.GT.U32.AND P5, PT, R9, R173, PT ;  /* 0x000000ad0900720c */ /* 0x000fc60003fa4070 */
[----:B------:R-:W-:-:S04]  /*8580*/  IMAD.HI.U32 R3, R8, R175, RZ ;  /* 0x000000af08037227 */ /* 0x000fc800078e00ff */
[----:B------:R-:W-:Y:S01]  /*8590*/  @!P6 IMAD.IADD R172, R172, 0x1, -R9 ;  /* 0x00000001acace824 */ /* 0x000fe200078e0a09 */
[C---:B------:R-:W-:Y:S01]  /*85a0*/  ISETP.GT.U32.AND P6, PT, R9.reuse, R174, PT ;  /* 0x000000ae0900720c */ /* 0x040fe20003fc4070 */
[----:B------:R-:W-:Y:S02]  /*85b0*/  IMAD.MOV R6, RZ, RZ, -R3 ;  /* 0x000000ffff067224 */ /* 0x000fe400078e0a03 */
[----:B------:R-:W-:Y:S01]  /*85c0*/  @!P0 IMAD.MOV R171, RZ, RZ, -R171 ;  /* 0x000000ffffab8224 */ /* 0x000fe200078e0aab */
[----:B------:R-:W-:Y:S01]  /*85d0*/  ISETP.GE.AND P0, PT, R4, RZ, PT ;  /* 0x000000ff0400720c */ /* 0x000fe20003f06270 */
[----:B------:R-:W-:Y:S02]  /*85e0*/  IMAD R175, R9, R6, R175 ;  /* 0x0000000609af7224 */ /* 0x000fe400078e02af */
[----:B------:R-:W-:Y:S02]  /*85f0*/  @!P5 IMAD.IADD R173, R173, 0x1, -R9 ;  /* 0x00000001adadd824 */ /* 0x000fe400078e0a09 */
[----:B------:R-:W-:Y:S01]  /*8600*/  @!P3 IMAD.MOV R172, RZ, RZ, -R172 ;  /* 0x000000ffffacb224 */ /* 0x000fe200078e0aac */
[----:B------:R-:W-:Y:S01]  /*8610*/  ISETP.GT.U32.AND P5, PT, R9, R175, PT ;  /* 0x000000af0900720c */ /* 0x000fe20003fa4070 */
[----:B------:R-:W-:Y:S01]  /*8620*/  IMAD.HI.U32 R4, R8, R176, RZ ;  /* 0x000000b008047227 */ /* 0x000fe200078e00ff */
[----:B------:R-:W-:-:S02]  /*8630*/  ISETP.GE.AND P3, PT, R7, RZ, PT ;  /* 0x000000ff0700720c */ /* 0x000fc40003f66270 */
[----:B------:R-:W-:Y:S01]  /*8640*/  IADD3 R7, R195, 0xb2, RZ ;  /* 0x000000b2c3077810 */ /* 0x000fe20007ffe0ff */
[----:B------:R-:W-:Y:S02]  /*8650*/  @!P6 IMAD.IADD R174, R174, 0x1, -R9 ;  /* 0x00000001aeaee824 */ /* 0x000fe400078e0a09 */
[----:B------:R-:W-:Y:S01]  /*8660*/  IMAD.MOV R6, RZ, RZ, -R5 ;  /* 0x000000ffff067224 */ /* 0x000fe200078e0a05 */
[----:B------:R-:W-:Y:S01]  /*8670*/  IABS R178, R7 ;  /* 0x0000000700b27213 */ /* 0x000fe20000000000 */
[----:B------:R-:W-:Y:S01]  /*8680*/  IMAD.MOV R4, RZ, RZ, -R4 ;  /* 0x000000ffff047224 */ /* 0x000fe200078e0a04 */
[C---:B------:R-:W-:Y:S01]  /*8690*/  ISETP.GT.U32.AND P6, PT, R9.reuse, R174, PT ;  /* 0x000000ae0900720c */ /* 0x040fe20003fc4070 */
[----:B------:R-:W-:Y:S02]  /*86a0*/  IMAD R177, R9, R6, R177 ;  /* 0x0000000609b17224 */ /* 0x000fe400078e02b1 */
[----:B------:R-:W-:Y:S02]  /*86b0*/  @!P5 IMAD.IADD R175, R175, 0x1, -R9 ;  /* 0x00000001afafd824 */ /* 0x000fe400078e0a09 */
[C---:B------:R-:W-:Y:S01]  /*86c0*/  IMAD R176, R9.reuse, R4, R176 ;  /* 0x0000000409b07224 */ /* 0x040fe200078e02b0 */
[C---:B------:R-:W-:Y:S01]  /*86d0*/  ISETP.GT.U32.AND P5, PT, R9.reuse, R177, PT ;  /* 0x000000b10900720c */ /* 0x040fe20003fa4070 */
[----:B------:R-:W-:Y:S01]  /*86e0*/  @!P4 IMAD.MOV R173, RZ, RZ, -R173 ;  /* 0x000000ffffadc224 */ /* 0x000fe200078e0aad */
[----:B------:R-:W-:Y:S01]  /*86f0*/  ISETP.GT.U32.AND P4, PT, R9, R175, PT ;  /* 0x000000af0900720c */ /* 0x000fe20003f84070 */
[----:B------:R-:W-:-:S04]  /*8700*/  IMAD.HI.U32 R3, R8, R178, RZ ;  /* 0x000000b208037227 */ /* 0x000fc800078e00ff */
[----:B------:R-:W-:Y:S01]  /*8710*/  @!P6 IMAD.IADD R174, R174, 0x1, -R9 ;  /* 0x00000001aeaee824 */ /* 0x000fe200078e0a09 */
[----:B------:R-:W-:Y:S01]  /*8720*/  ISETP.GT.U32.AND P6, PT, R9, R176, PT ;  /* 0x000000b00900720c */ /* 0x000fe20003fc4070 */
[----:B------:R-:W-:Y:S02]  /*8730*/  IMAD.MOV R3, RZ, RZ, -R3 ;  /* 0x000000ffff037224 */ /* 0x000fe400078e0a03 */
[----:B------:R-:W-:-:S04]  /*8740*/  IMAD.HI.U32 R4, R8, R180, RZ ;  /* 0x000000b408047227 */ /* 0x000fc800078e00ff */
[----:B------:R-:W-:Y:S02]  /*8750*/  IMAD R178, R9, R3, R178 ;  /* 0x0000000309b27224 */ /* 0x000fe400078e02b2 */
[--C-:B------:R-:W-:Y:S02]  /*8760*/  @!P4 IMAD.IADD R175, R175, 0x1, -R9.reuse ;  /* 0x00000001afafc824 */ /* 0x100fe400078e0a09 */
[--C-:B------:R-:W-:Y:S01]  /*8770*/  @!P5 IMAD.IADD R177, R177, 0x1, -R9.reuse ;  /* 0x00000001b1b1d824 */ /* 0x100fe200078e0a09 */
[C---:B------:R-:W-:Y:S01]  /*8780*/  ISETP.GT.U32.AND P4, PT, R9.reuse, R178, PT ;  /* 0x000000b20900720c */ /* 0x040fe20003f84070 */
[----:B------:R-:W-:Y:S02]  /*8790*/  @!P6 IMAD.IADD R176, R176, 0x1, -R9 ;  /* 0x00000001b0b0e824 */ /* 0x000fe400078e0a09 */
[----:B------:R-:W-:Y:S01]  /*87a0*/  IMAD.HI.U32 R3, R8, R179, RZ ;  /* 0x000000b308037227 */ /* 0x000fe200078e00ff */
[C---:B------:R-:W-:Y:S02]  /*87b0*/  ISETP.GT.U32.AND P5, PT, R9.reuse, R177, PT ;  /* 0x000000b10900720c */ /* 0x040fe40003fa4070 */
[----:B------:R-:W-:Y:S01]  /*87c0*/  ISETP.GT.U32.AND P6, PT, R9, R176, PT ;  /* 0x000000b00900720c */ /* 0x000fe20003fc4070 */
[----:B------:R-:W-:-:S02]  /*87d0*/  IMAD.MOV R4, RZ, RZ, -R4 ;  /* 0x000000ffff047224 */ /* 0x000fc400078e0a04 */
[----:B------:R-:W-:Y:S02]  /*87e0*/  IMAD.MOV R6, RZ, RZ, -R3 ;  /* 0x000000ffff067224 */ /* 0x000fe400078e0a03 */
[----:B------:R-:W-:Y:S02]  /*87f0*/  IMAD R180, R9, R4, R180 ;  /* 0x0000000409b47224 */ /* 0x000fe400078e02b4 */
[----:B------:R-:W-:Y:S02]  /*8800*/  @!P4 IMAD.IADD R178, R178, 0x1, -R9 ;  /* 0x00000001b2b2c824 */ /* 0x000fe400078e0a09 */
[----:B------:R-:W-:-:S04]  /*8810*/  IMAD.HI.U32 R5, R8, R181, RZ ;  /* 0x000000b508057227 */ /* 0x000fc800078e00ff */
[C---:B------:R-:W-:Y:S02]  /*8820*/  IMAD R179, R9.reuse, R6, R179 ;  /* 0x0000000609b37224 */ /* 0x040fe400078e02b3 */
[----:B------:R-:W-:Y:S01]  /*8830*/  @!P0 IMAD.MOV R175, RZ, RZ, -R175 ;  /* 0x000000ffffaf8224 */ /* 0x000fe200078e0aaf */
[----:B------:R-:W-:Y:S01]  /*8840*/  ISETP.GT.U32.AND P0, PT, R9, R178, PT ;  /* 0x000000b20900720c */ /* 0x000fe20003f04070 */
[----:B------:R-:W-:Y:S01]  /*8850*/  @!P5 IMAD.IADD R177, R177, 0x1, -R9 ;  /* 0x00000001b1b1d824 */ /* 0x000fe200078e0a09 */
[----:B------:R-:W-:Y:S01]  /*8860*/  ISETP.GT.U32.AND P5, PT, R9, R180, PT ;  /* 0x000000b40900720c */ /* 0x000fe20003fa4070 */
[----:B------:R-:W-:Y:S01]  /*8870*/  IMAD.MOV R6, RZ, RZ, -R5 ;  /* 0x000000ffff067224 */ /* 0x000fe200078e0a05 */
[----:B------:R-:W-:Y:S01]  /*8880*/  IADD3 R5, R195, 0xb6, RZ ;  /* 0x000000b6c3057810 */ /* 0x000fe20007ffe0ff */
[----:B------:R-:W-:Y:S01]  /*8890*/  @!P1 IMAD.MOV R174, RZ, RZ, -R174 ;  /* 0x000000ffffae9224 */ /* 0x000fe200078e0aae */
[----:B------:R-:W-:Y:S01]  /*88a0*/  ISETP.GE.AND P1, PT, R182, RZ, PT ;  /* 0x000000ffb600720c */ /* 0x000fe20003f26270 */
[----:B------:R-:W-:Y:S01]  /*88b0*/  @!P6 IMAD.IADD R176, R176, 0x1, -R9 ;  /* 0x00000001b0b0e824 */ /* 0x000fe200078e0a09 */
[----:B------:R-:W-:Y:S01]  /*88c0*/  ISETP.GE.AND P6, PT, R7, RZ, PT ;  /* 0x000000ff0700720c */ /* 0x000fe20003fc6270 */
[----:B------:R-:W-:Y:S01]  /*88d0*/  IMAD R181, R9, R6, R181 ;  /* 0x0000000609b57224 */ /* 0x000fe200078e02b5 */
[----:B------:R-:W-:Y:S01]  /*88e0*/  IABS R182, R5 ;  /* 0x0000000500b67213 */ /* 0x000fe20000000000 */
[----:B------:R-:W-:Y:S01]  /*88f0*/  @!P3 IMAD.MOV R176, RZ, RZ, -R176 ;  /* 0x000000ffffb0b224 */ /* 0x000fe200078e0ab0 */
[----:B------:R-:W-:Y:S01]  /*8900*/  IADD3 R6, R195, 0xb7, RZ ;  /* 0x000000b7c3067810 */ /* 0x000fe20007ffe0ff */
[----:B------:R-:W-:Y:S01]  /*8910*/  @!P0 IMAD.IADD R178, R178, 0x1, -R9 ;  /* 0x00000001b2b28824 */ /* 0x000fe200078e0a09 */
[----:B------:R-:W-:Y:S01]  /*8920*/  ISETP.GE.AND P3, PT, R183, RZ, PT ;  /* 0x000000ffb700720c */ /* 0x000fe20003f66270 */
[----:B------:R-:W-:Y:S01]  /*8930*/  IMAD.HI.U32 R3, R8, R182, RZ ;  /* 0x000000b608037227 */ /* 0x000fe200078e00ff */
[----:B------:R-:W-:-:S02]  /*8940*/  IABS R183, R6 ;  /* 0x0000000600b77213 */ /* 0x000fc40000000000 */
[----:B------:R-:W-:Y:S01]  /*8950*/  ISETP.GT.U32.AND P4, PT, R9, R179, PT ;  /* 0x000000b30900720c */ /* 0x000fe20003f84070 */
[----:B------:R-:W-:Y:S01]  /*8960*/  @!P5 IMAD.IADD R180, R180, 0x1, -R9 ;  /* 0x00000001b4b4d824 */ /* 0x000fe200078e0a09 */
[----:B------:R-:W-:Y:S01]  /*8970*/  IADD3 R7, R195, 0xb8, RZ ;  /* 0x000000b8c3077810 */ /* 0x000fe20007ffe0ff */
[----:B------:R-:W-:Y:S01]  /*8980*/  IMAD.MOV R3, RZ, RZ, -R3 ;  /* 0x000000ffff037224 */ /* 0x000fe200078e0a03 */
[----:B------:R-:W-:Y:S01]  /*8990*/  ISETP.GE.AND P0, PT, R184, RZ, PT ;  /* 0x000000ffb800720c */ /* 0x000fe20003f06270 */
[----:B------:R-:W-:Y:S01]  /*89a0*/  @!P1 IMAD.MOV R177, RZ, RZ, -R177 ;  /* 0x000000ffffb19224 */ /* 0x000fe200078e0ab1 */
[C---:B------:R-:W-:Y:S01]  /*89b0*/  ISETP.GT.U32.AND P1, PT, R9.reuse, R181, PT ;  /* 0x000000b50900720c */ /* 0x040fe20003f24070 */
[----:B------:R-:W-:Y:S01]  /*89c0*/  @!P6 IMAD.MOV R178, RZ, RZ, -R178 ;  /* 0x000000ffffb2e224 */ /* 0x000fe200078e0ab2 */
[C---:B------:R-:W-:Y:S01]  /*89d0*/  ISETP.GT.U32.AND P6, PT, R9.reuse, R180, PT ;  /* 0x000000b40900720c */ /* 0x040fe20003fc4070 */
[----:B------:R-:W-:Y:S01]  /*89e0*/  IMAD R182, R9, R3, R182 ;  /* 0x0000000309b67224 */ /* 0x000fe200078e02b6 */
[----:B------:R-:W-:Y:S01]  /*89f0*/  IABS R184, R7 ;  /* 0x0000000700b87213 */ /* 0x000fe20000000000 */
[----:B------:R-:W-:-:S04]  /*8a00*/  IMAD.HI.U32 R3, R8, R183, RZ ;  /* 0x000000b708037227 */ /* 0x000fc800078e00ff */
[----:B------:R-:W-:Y:S02]  /*8a10*/  IMAD.MOV R4, RZ, RZ, -R3 ;  /* 0x000000ffff047224 */ /* 0x000fe400078e0a03 */
[----:B------:R-:W-:Y:S01]  /*8a20*/  @!P4 IMAD.IADD R179, R179, 0x1, -R9 ;  /* 0x00000001b3b3c824 */ /* 0x000fe200078e0a09 */
[----:B------:R-:W-:Y:S01]  /*8a30*/  ISETP.GE.AND P4, PT, R185, RZ, PT ;  /* 0x000000ffb900720c */ /* 0x000fe20003f86270 */
[----:B------:R-:W-:Y:S01]  /*8a40*/  IMAD R183, R9, R4, R183 ;  /* 0x0000000409b77224 */ /* 0x000fe200078e02b7 */
[----:B------:R-:W-:Y:S01]  /*8a50*/  IABS R185, R189 ;  /* 0x000000bd00b97213 */ /* 0x000fe20000000000 */
[--C-:B------:R-:W-:Y:S01]  /*8a60*/  @!P1 IMAD.IADD R181, R181, 0x1, -R9.reuse ;  /* 0x00000001b5b59824 */ /* 0x100fe200078e0a09 */
[C---:B------:R-:W-:Y:S01]  /*8a70*/  ISETP.GT.U32.AND P5, PT, R9.reuse, R179, PT ;  /* 0x000000b30900720c */ /* 0x040fe20003fa4070 */
[----:B------:R-:W-:Y:S01]  /*8a80*/  @!P6 IMAD.IADD R180, R180, 0x1, -R9 ;  /* 0x00000001b4b4e824 */ /* 0x000fe200078e0a09 */
[C---:B------:R-:W-:Y:S01]  /*8a90*/  ISETP.GT.U32.AND P6, PT, R9.reuse, R183, PT ;  /* 0x000000b70900720c */ /* 0x040fe20003fc4070 */
[----:B------:R-:W-:Y:S01]  /*8aa0*/  IMAD.HI.U32 R4, R8, R185, RZ ;  /* 0x000000b908047227 */ /* 0x000fe200078e00ff */
[----:B------:R-:W-:-:S03]  /*8ab0*/  ISETP.GT.U32.AND P1, PT, R9, R181, PT ;  /* 0x000000b50900720c */ /* 0x000fc60003f24070 */
[----:B------:R-:W-:Y:S02]  /*8ac0*/  IMAD.MOV R4, RZ, RZ, -R4 ;  /* 0x000000ffff047224 */ /* 0x000fe400078e0a04 */
[----:B------:R-:W-:-:S04]  /*8ad0*/  IMAD.HI.U32 R3, R8, R184, RZ ;  /* 0x000000b808037227 */ /* 0x000fc800078e00ff */
[--C-:B------:R-:W-:Y:S01]  /*8ae0*/  @!P5 IMAD.IADD R179, R179, 0x1, -R9.reuse ;  /* 0x00000001b3b3d824 */ /* 0x100fe200078e0a09 */
[----:B------:R-:W-:Y:S01]  /*8af0*/  ISETP.GT.U32.AND P5, PT, R9, R182, PT ;  /* 0x000000b60900720c */ /* 0x000fe20003fa4070 */
[--C-:B------:R-:W-:Y:S02]  /*8b00*/  @!P6 IMAD.IADD R183, R183, 0x1, -R9.reuse ;  /* 0x00000001b7b7e824 */ /* 0x100fe400078e0a09 */
[----:B------:R-:W-:Y:S01]  /*8b10*/  @!P1 IMAD.IADD R181, R181, 0x1, -R9 ;  /* 0x00000001b5b59824 */ /* 0x000fe200078e0a09 */
[----:B------:R-:W-:Y:S01]  /*8b20*/  ISETP.GE.AND P1, PT, R5, RZ, PT ;  /* 0x000000ff0500720c */ /* 0x000fe20003f26270 */
[----:B------:R-:W-:Y:S01]  /*8b30*/  IMAD.HI.U32 R5, R8, R186, RZ ;  /* 0x000000ba08057227 */ /* 0x000fe200078e00ff */
[----:B------:R-:W-:-:S03]  /*8b40*/  ISETP.GT.U32.AND P6, PT, R9, R183, PT ;  /* 0x000000b70900720c */ /* 0x000fc60003fc4070 */
[----:B------:R-:W-:Y:S02]  /*8b50*/  IMAD.MOV R5, RZ, RZ, -R5 ;  /* 0x000000ffff057224 */ /* 0x000fe400078e0a05 */
[C---:B------:R-:W-:Y:S02]  /*8b60*/  IMAD R185, R9.reuse, R4, R185 ;  /* 0x0000000409b97224 */ /* 0x040fe400078e02b9 */
[----:B------:R-:W-:Y:S02]  /*8b70*/  IMAD.MOV R3, RZ, RZ, -R3 ;  /* 0x000000ffff037224 */ /* 0x000fe400078e0a03 */
[----:B------:R-:W-:Y:S01]  /*8b80*/  IMAD R186, R9, R5, R186 ;  /* 0x0000000509ba7224 */ /* 0x000fe200078e02ba */
[----:B------:R-:W-:Y:S01]  /*8b90*/  IADD3 R5, R195, 0xbb, RZ ;  /* 0x000000bbc3057810 */ /* 0x000fe20007ffe0ff */
[----:B------:R-:W-:Y:S01]  /*8ba0*/  @!P4 IMAD.MOV R181, RZ, RZ, -R181 ;  /* 0x000000ffffb5c224 */ /* 0x000fe200078e0ab5 */
[C---:B------:R-:W-:Y:S01]  /*8bb0*/  ISETP.GT.U32.AND P4, PT, R9.reuse, R185, PT ;  /* 0x000000b90900720c */ /* 0x040fe20003f84070 */
[----:B------:R-:W-:Y:S01]  /*8bc0*/  IMAD R184, R9, R3, R184 ;  /* 0x0000000309b87224 */ /* 0x000fe200078e02b8 */
[----:B------:R-:W-:Y:S01]  /*8bd0*/  IABS R187, R5 ;  /* 0x0000000500bb7213 */ /* 0x000fe20000000000 */
[--C-:B------:R-:W-:Y:S01]  /*8be0*/  @!P6 IMAD.IADD R183, R183, 0x1, -R9.reuse ;  /* 0x00000001b7b7e824 */ /* 0x100fe200078e0a09 */
[C---:B------:R-:W-:Y:S01]  /*8bf0*/  ISETP.GT.U32.AND P6, PT, R9.reuse, R186, PT ;  /* 0x000000ba0900720c */ /* 0x040fe20003fc4070 */
[----:B------:R-:W-:Y:S01]  /*8c00*/  @!P0 IMAD.MOV R180, RZ, RZ, -R180 ;  /* 0x000000ffffb48224 */ /* 0x000fe200078e0ab4 */
[----:B------:R-:W-:Y:S01]  /*8c10*/  ISETP.GT.U32.AND P0, PT, R9, R184, PT ;  /* 0x000000b80900720c */ /* 0x000fe20003f04070 */
[----:B------:R-:W-:Y:S01]  /*8c20*/  @!P5 IMAD.IADD R182, R182, 0x1, -R9 ;  /* 0x00000001b6b6d824 */ /* 0x000fe200078e0a09 */
[----:B------:R-:W-:Y:S01]  /*8c30*/  ISETP.GE.AND P5, PT, R6, RZ, PT ;  /* 0x000000ff0600720c */ /* 0x000fe20003fa6270 */
[----:B------:R-:W-:Y:S01]  /*8c40*/  IMAD.HI.U32 R3, R8, R187, RZ ;  /* 0x000000bb08037227 */ /* 0x000fe200078e00ff */
[----:B------:R-:W-:-:S03]  /*8c50*/  IADD3 R6, R195, 0xbc, RZ ;  /* 0x000000bcc3067810 */ /* 0x000fc60007ffe0ff */
[----:B------:R-:W-:Y:S01]  /*8c60*/  @!P4 IMAD.IADD R185, R185, 0x1, -R9 ;  /* 0x00000001b9b9c824 */ /* 0x000fe200078e0a09 */
[----:B------:R-:W-:Y:S01]  /*8c70*/  IABS R188, R6 ;  /* 0x0000000600bc7213 */ /* 0x000fe20000000000 */
[----:B------:R-:W-:Y:S02]  /*8c80*/  IMAD.MOV R4, RZ, RZ, -R3 ;  /* 0x000000ffff047224 */ /* 0x000fe400078e0a03 */
[----:B------:R-:W-:Y:S01]  /*8c90*/  @!P6 IMAD.IADD R186, R186, 0x1, -R9 ;  /* 0x00000001babae824 */ /* 0x000fe200078e0a09 */
[----:B------:R-:W-:Y:S01]  /*8ca0*/  ISETP.GT.U32.AND P6, PT, R9, R185, PT ;  /* 0x000000b90900720c */ /* 0x000fe20003fc4070 */
[----:B------:R-:W-:-:S04]  /*8cb0*/  IMAD.HI.U32 R3, R8, R188, RZ ;  /* 0x000000bc08037227 */ /* 0x000fc800078e00ff */
[----:B------:R-:W-:Y:S01]  /*8cc0*/  @!P3 IMAD.MOV R179, RZ, RZ, -R179 ;  /* 0x000000ffffb3b224 */ /* 0x000fe200078e0ab3 */
[----:B------:R-:W-:Y:S01]  /*8cd0*/  ISETP.GT.U32.AND P3, PT, R9, R182, PT ;  /* 0x000000b60900720c */ /* 0x000fe20003f64070 */
[----:B------:R-:W-:Y:S01]  /*8ce0*/  @!P0 IMAD.IADD R184, R184, 0x1, -R9 ;  /* 0x00000001b8b88824 */ /* 0x000fe200078e0a09 */
[----:B------:R-:W-:Y:S01]  /*8cf0*/  ISETP.GE.AND P0, PT, R189, RZ, PT ;  /* 0x000000ffbd00720c */ /* 0x000fe20003f06270 */
[----:B------:R-:W-:Y:S02]  /*8d00*/  IMAD.MOV R3, RZ, RZ, -R3 ;  /* 0x000000ffff037224 */ /* 0x000fe400078e0a03 */
[C---:B------:R-:W-:Y:S01]  /*8d10*/  IMAD R187, R9.reuse, R4, R187 ;  /* 0x0000000409bb7224 */ /* 0x040fe200078e02bb */
[C---:B------:R-:W-:Y:S01]  /*8d20*/  ISETP.GT.U32.AND P4, PT, R9.reuse, R184, PT ;  /* 0x000000b80900720c */ /* 0x040fe20003f84070 */
[----:B------:R-:W-:Y:S02]  /*8d30*/  IMAD R188, R9, R3, R188 ;  /* 0x0000000309bc7224 */ /* 0x000fe400078e02bc */
[----:B------:R-:W-:-:S02]  /*8d40*/  @!P6 IMAD.IADD R185, R185, 0x1, -R9 ;  /* 0x00000001b9b9e824 */ /* 0x000fc400078e0a09 */
[----:B------:R-:W-:Y:S01]  /*8d50*/  @!P5 IMAD.MOV R183, RZ, RZ, -R183 ;  /* 0x000000ffffb7d224 */ /* 0x000fe200078e0ab7 */
[----:B------:R-:W-:Y:S01]  /*8d60*/  ISETP.GT.U32.AND P6, PT, R9, R188, PT ;  /* 0x000000bc0900720c */ /* 0x000fe20003fc4070 */
[----:B------:R-:W-:Y:S01]  /*8d70*/  @!P3 IMAD.IADD R182, R182, 0x1, -R9 ;  /* 0x00000001b6b6b824 */ /* 0x000fe200078e0a09 */
[----:B------:R-:W-:Y:S01]  /*8d80*/  ISETP.GE.AND P3, PT, R7, RZ, PT ;  /* 0x000000ff0700720c */ /* 0x000fe20003f66270 */
[----:B------:R-:W-:Y:S01]  /*8d90*/  @!P0 IMAD.MOV R185, RZ, RZ, -R185 ;  /* 0x000000ffffb98224 */ /* 0x000fe200078e0ab9 */
[----:B------:R-:W-:Y:S01]  /*8da0*/  IADD3 R7, R195, 0xbd, RZ ;  /* 0x000000bdc3077810 */ /* 0x000fe20007ffe0ff */
[----:B------:R-:W-:Y:S01]  /*8db0*/  @!P1 IMAD.MOV R182, RZ, RZ, -R182 ;  /* 0x000000ffffb69224 */ /* 0x000fe200078e0ab6 */
[C---:B------:R-:W-:Y:S01]  /*8dc0*/  ISETP.GT.U32.AND P1, PT, R9.reuse, R186, PT ;  /* 0x000000ba0900720c */ /* 0x040fe20003f24070 */
[----:B------:R-:W-:Y:S01]  /*8dd0*/  @!P4 IMAD.IADD R184, R184, 0x1, -R9 ;  /* 0x00000001b8b8c824 */ /* 0x000fe200078e0a09 */
[----:B------:R-:W-:Y:S01]  /*8de0*/  ISETP.GT.U32.AND P4, PT, R9, R187, PT ;  /* 0x000000bb0900720c */ /* 0x000fe20003f84070 */
[----:B-1----:R-:W-:Y:S01]  /*8df0*/  IMAD R0, R2, 0x2, R0 ;  /* 0x0000000202007824 */ /* 0x002fe200078e0200 */
[----:B------:R-:W-:-:S02]  /*8e00*/  IABS R189, R7 ;  /* 0x0000000700bd7213 */ /* 0x000fc40000000000 */
[----:B------:R-:W-:Y:S01]  /*8e10*/  ISETP.GE.AND P0, PT, R6, RZ, PT ;  /* 0x000000ff0600720c */ /* 0x000fe20003f06270 */
        /* <DEDUP_REMOVED lines=10> */
[----:B------:R-:W-:Y:S01]  /*8ec0*/  IADD3 R5, R195, 0xc0, RZ ;  /* 0x000000c0c3057810 */ /* 0x000fe20007ffe0ff */
[----:B------:R-:W-:Y:S01]  /*8ed0*/  IMAD.MOV R4, RZ, RZ, -R3 ;  /* 0x000000ffff047224 */ /* 0x000fe200078e0a03 */
[C---:B------:R-:W-:Y:S01]  /*8ee0*/  ISETP.GT.U32.AND P5, PT, R9.reuse, R187, PT ;  /* 0x000000bb0900720c */ /* 0x040fe20003fa4070 */
[--C-:B------:R-:W-:Y:S02]  /*8ef0*/  @!P6 IMAD.IADD R188, R188, 0x1, -R9.reuse ;  /* 0x00000001bcbce824 */ /* 0x100fe400078e0a09 */
[----:B------:R-:W-:Y:S02]  /*8f00*/  IMAD R190, R9, R4, R190 ;  /* 0x0000000409be7224 */ /* 0x000fe400078e02be */
[--C-:B------:R-:W-:Y:S01]  /*8f10*/  @!P1 IMAD.IADD R186, R186, 0x1, -R9.reuse ;  /* 0x00000001baba9824 */ /* 0x100fe200078e0a09 */
[----:B------:R-:W-:Y:S01]  /*8f20*/  ISETP.GE.AND P1, PT, R191, RZ, PT ;  /* 0x000000ffbf00720c */ /* 0x000fe20003f26270 */
[----:B------:R-:W-:Y:S01]  /*8f30*/  @!P3 IMAD.MOV R184, RZ, RZ, -R184 ;  /* 0x000000ffffb8b224 */ /* 0x000fe200078e0ab8 */
[C---:B------:R-:W-:Y:S01]  /*8f40*/  ISETP.GT.U32.AND P6, PT, R9.reuse, R190, PT ;  /* 0x000000be0900720c */ /* 0x040fe20003fc4070 */
[----:B------:R-:W-:Y:S01]  /*8f50*/  @!P0 IMAD.MOV R188, RZ, RZ, -R188 ;  /* 0x000000ffffbc8224 */ /* 0x000fe200078e0abc */
[----:B------:R-:W-:Y:S01]  /*8f60*/  IABS R191, R193 ;  /* 0x000000c100bf7213 */ /* 0x000fe20000000000 */
[----:B------:R-:W-:Y:S01]  /*8f70*/  IMAD R11, R2, 0x2, R0 ;  /* 0x00000002020b7824 */ /* 0x000fe200078e0200 */
[----:B------:R-:W-:Y:S01]  /*8f80*/  ISETP.GT.U32.AND P3, PT, R9, R189, PT ;  /* 0x000000bd0900720c */ /* 0x000fe20003f64070 */
[----:B------:R-:W-:Y:S01]  /*8f90*/  @!P5 IMAD.IADD R187, R187, 0x1, -R9 ;  /* 0x00000001bbbbd824 */ /* 0x000fe200078e0a09 */
[----:B------:R-:W-:Y:S01]  /*8fa0*/  ISETP.GE.AND P5, PT, R192, RZ, PT ;  /* 0x000000ffc000720c */ /* 0x000fe20003fa6270 */
[----:B------:R-:W-:Y:S01]  /*8fb0*/  IMAD.HI.U32 R3, R8, R191, RZ ;  /* 0x000000bf08037227 */ /* 0x000fe200078e00ff */
[----:B------:R-:W-:Y:S01]  /*8fc0*/  IABS R192, R5 ;  /* 0x0000000500c07213 */ /* 0x000fe20000000000 */
[----:B------:R2:W-:Y:S02]  /*8fd0*/  STL [R1+0x74], R11 ;  /* 0x0000740b01007387 */ /* 0x0005e40000100800 */
[----:B------:R-:W-:-:S02]  /*8fe0*/  IMAD.MOV R4, RZ, RZ, -R3 ;  /* 0x000000ffff047224 */ /* 0x000fc400078e0a03 */
[----:B------:R-:W-:Y:S02]  /*8ff0*/  @!P6 IMAD.IADD R190, R190, 0x1, -R9 ;  /* 0x00000001bebee824 */ /* 0x000fe400078e0a09 */
[----:B------:R-:W-:-:S03]  /*9000*/  IMAD.HI.U32 R3, R8, R192, RZ ;  /* 0x000000c008037227 */ /* 0x000fc600078e00ff */
[----:B------:R-:W-:Y:S01]  /*9010*/  ISETP.GT.U32.AND P6, PT, R9, R190, PT ;  /* 0x000000be0900720c */ /* 0x000fe20003fc4070 */
[----:B------:R-:W-:Y:S01]  /*9020*/  @!P4 IMAD.MOV R187, RZ, RZ, -R187 ;  /* 0x000000ffffbbc224 */ /* 0x000fe200078e0abb */
[----:B------:R-:W-:Y:S01]  /*9030*/  ISETP.GE.AND P4, PT, R193, RZ, PT ;  /* 0x000000ffc100720c */ /* 0x000fe20003f86270 */
[----:B------:R-:W-:Y:S01]  /*9040*/  IMAD.MOV R3, RZ, RZ, -R3 ;  /* 0x000000ffff037224 */ /* 0x000fe200078e0a03 */
[----:B------:R-:W-:Y:S01]  /*9050*/  IABS R193, R6 ;  /* 0x0000000600c17213 */ /* 0x000fe20000000000 */
[----:B------:R-:W-:Y:S02]  /*9060*/  @!P3 IMAD.IADD R189, R189, 0x1, -R9 ;  /* 0x00000001bdbdb824 */ /* 0x000fe400078e0a09 */
[C---:B------:R-:W-:Y:S02]  /*9070*/  IMAD R192, R9.reuse, R3, R192 ;  /* 0x0000000309c07224 */ /* 0x040fe400078e02c0 */
[----:B------:R-:W-:Y:S01]  /*9080*/  IMAD.HI.U32 R3, R8, R193, RZ ;  /* 0x000000c108037227 */ /* 0x000fe200078e00ff */
[----:B------:R-:W-:-:S03]  /*9090*/  ISETP.GT.U32.AND P3, PT, R9, R189, PT ;  /* 0x000000bd0900720c */ /* 0x000fc60003f64070 */
[----:B------:R-:W-:Y:S02]  /*90a0*/  IMAD R191, R9, R4, R191 ;  /* 0x0000000409bf7224 */ /* 0x000fe400078e02bf */
[----:B------:R-:W-:Y:S02]  /*90b0*/  IMAD.MOV R4, RZ, RZ, -R3 ;  /* 0x000000ffff047224 */ /* 0x000fe400078e0a03 */
[----:B------:R-:W-:Y:S01]  /*90c0*/  @!P1 IMAD.MOV R186, RZ, RZ, -R186 ;  /* 0x000000ffffba9224 */ /* 0x000fe200078e0aba */
[----:B------:R-:W-:Y:S01]  /*90d0*/  ISETP.GE.AND P1, PT, R7, RZ, PT ;  /* 0x000000ff0700720c */ /* 0x000fe20003f26270 */
[----:B------:R-:W-:Y:S01]  /*90e0*/  @!P6 IMAD.IADD R190, R190, 0x1, -R9 ;  /* 0x00000001bebee824 */ /* 0x000fe200078e0a09 */
[----:B------:R-:W-:Y:S01]  /*90f0*/  IADD3 R7, R195, 0xc2, RZ ;  /* 0x000000c2c3077810 */ /* 0x000fe20007ffe0ff */
[C---:B------:R-:W-:Y:S01]  /*9100*/  IMAD R193, R9.reuse, R4, R193 ;  /* 0x0000000409c17224 */ /* 0x040fe200078e02c1 */
[----:B------:R-:W-:Y:S01]  /*9110*/  ISETP.GT.U32.AND P0, PT, R9, R191, PT ;  /* 0x000000bf0900720c */ /* 0x000fe20003f04070 */
[----:B------:R-:W-:Y:S01]  /*9120*/  @!P5 IMAD.MOV R190, RZ, RZ, -R190 ;  /* 0x000000ffffbed224 */ /* 0x000fe200078e0abe */
[----:B------:R-:W-:Y:S01]  /*9130*/  IABS R194, R7 ;  /* 0x0000000700c27213 */ /* 0x000fe20000000000 */
[----:B------:R-:W-:Y:S01]  /*9140*/  @!P3 IMAD.IADD R189, R189, 0x1, -R9 ;  /* 0x00000001bdbdb824 */ /* 0x000fe200078e0a09 */
[----:B------:R-:W-:-:S02]  /*9150*/  ISETP.GT.U32.AND P5, PT, R9, R193, PT ;  /* 0x000000c10900720c */ /* 0x000fc40003fa4070 */
[----:B------:R-:W-:Y:S01]  /*9160*/  ISETP.GE.AND P3, PT, R5, RZ, PT ;  /* 0x000000ff0500720c */ /* 0x000fe20003f66270 */
[----:B------:R-:W-:Y:S01]  /*9170*/  IMAD.HI.U32 R3, R8, R194, RZ ;  /* 0x000000c208037227 */ /* 0x000fe200078e00ff */
[----:B------:R-:W-:Y:S02]  /*9180*/  IADD3 R5, R195, 0xc3, RZ ;  /* 0x000000c3c3057810 */ /* 0x000fe40007ffe0ff */
[----:B------:R-:W-:Y:S01]  /*9190*/  ISETP.GE.AND P6, PT, R6, RZ, PT ;  /* 0x000000ff0600720c */ /* 0x000fe20003fc6270 */
[----:B------:R-:W-:Y:S01]  /*91a0*/  IMAD.MOV R3, RZ, RZ, -R3 ;  /* 0x000000ffff037224 */ /* 0x000fe200078e0a03 */
[----:B------:R-:W-:Y:S01]  /*91b0*/  IABS R198, R5 ;  /* 0x0000000500c67213 */ /* 0x000fe20000000000 */
[--C-:B------:R-:W-:Y:S01]  /*91c0*/  @!P0 IMAD.IADD R191, R191, 0x1, -R9.reuse ;  /* 0x00000001bfbf8824 */ /* 0x100fe200078e0a09 */
[----:B------:R-:W-:Y:S01]  /*91d0*/  IADD3 R6, R195, 0xc4, RZ ;  /* 0x000000c4c3067810 */ /* 0x000fe20007ffe0ff */
[----:B------:R-:W-:Y:S02]  /*91e0*/  IMAD R194, R9, R3, R194 ;  /* 0x0000000309c27224 */ /* 0x000fe400078e02c2 */
[----:B------:R-:W-:Y:S01]  /*91f0*/  @!P5 IMAD.IADD R193, R193, 0x1, -R9 ;  /* 0x00000001c1c1d824 */ /* 0x000fe200078e0a09 */
[----:B------:R-:W-:Y:S01]  /*9200*/  IABS R199, R6 ;  /* 0x0000000600c77213 */ /* 0x000fe20000000000 */
[----:B------:R-:W-:Y:S01]  /*9210*/  IMAD.HI.U32 R3, R8, R198, RZ ;  /* 0x000000c608037227 */ /* 0x000fe200078e00ff */
[----:B------:R-:W-:-:S02]  /*9220*/  ISETP.GT.U32.AND P0, PT, R9, R191, PT ;  /* 0x000000bf0900720c */ /* 0x000fc40003f04070 */
[C---:B------:R-:W-:Y:S01]  /*9230*/  ISETP.GT.U32.AND P5, PT, R9.reuse, R193, PT ;  /* 0x000000c10900720c */ /* 0x040fe20003fa4070 */
[----:B------:R-:W-:Y:S01]  /*9240*/  @!P1 IMAD.MOV R189, RZ, RZ, -R189 ;  /* 0x000000ffffbd9224 */ /* 0x000fe200078e0abd */
[----:B------:R-:W-:Y:S01]  /*9250*/  ISETP.GT.U32.AND P1, PT, R9, R192, PT ;  /* 0x000000c00900720c */ /* 0x000fe20003f24070 */
[----:B------:R-:W-:Y:S02]  /*9260*/  IMAD.MOV R4, RZ, RZ, -R3 ;  /* 0x000000ffff047224 */ /* 0x000fe400078e0a03 */
[----:B------:R-:W-:-:S04]  /*9270*/  IMAD.HI.U32 R3, R8, R199, RZ ;  /* 0x000000c708037227 */ /* 0x000fc800078e00ff */
[----:B------:R-:W-:Y:S02]  /*9280*/  IMAD R198, R9, R4, R198 ;  /* 0x0000000409c67224 */ /* 0x000fe400078e02c6 */
[----:B------:R-:W-:Y:S02]  /*9290*/  IMAD.MOV R4, RZ, RZ, -R3 ;  /* 0x000000ffff047224 */ /* 0x000fe400078e0a03 */
[----:B------:R-:W-:Y:S01]  /*92a0*/  @!P0 IMAD.IADD R191, R191, 0x1, -R9 ;  /* 0x00000001bfbf8824 */ /* 0x000fe200078e0a09 */
[----:B------:R-:W-:Y:S01]  /*92b0*/  ISETP.GE.AND P0, PT, R7, RZ, PT ;  /* 0x000000ff0700720c */ /* 0x000fe20003f06270 */
[----:B------:R-:W-:Y:S01]  /*92c0*/  IMAD R199, R9, R4, R199 ;  /* 0x0000000409c77224 */ /* 0x000fe200078e02c7 */
[----:B------:R-:W-:Y:S01]  /*92d0*/  IADD3 R7, R195, 0xc5, RZ ;  /* 0x000000c5c3077810 */ /* 0x000fe20007ffe0ff */
[--C-:B------:R-:W-:Y:S02]  /*92e0*/  @!P1 IMAD.IADD R192, R192, 0x1, -R9.reuse ;  /* 0x00000001c0c09824 */ /* 0x100fe400078e0a09 */
[----:B------:R-:W-:Y:S01]  /*92f0*/  @!P5 IMAD.IADD R193, R193, 0x1, -R9 ;  /* 0x00000001c1c1d824 */ /* 0x000fe200078e0a09 */
[C---:B------:R-:W-:Y:S01]  /*9300*/  ISETP.GT.U32.AND P5, PT, R9.reuse, R199, PT ;  /* 0x000000c70900720c */ /* 0x040fe20003fa4070 */
[----:B------:R-:W-:Y:S01]  /*9310*/  @!P4 IMAD.MOV R191, RZ, RZ, -R191 ;  /* 0x000000ffffbfc224 */ /* 0x000fe200078e0abf */
[C---:B------:R-:W-:Y:S01]  /*9320*/  ISETP.GT.U32.AND P1, PT, R9.reuse, R192, PT ;  /* 0x000000c00900720c */ /* 0x040fe20003f24070 */
[----:B------:R-:W-:Y:S01]  /*9330*/  @!P6 IMAD.MOV R193, RZ, RZ, -R193 ;  /* 0x000000ffffc1e224 */ /* 0x000fe200078e0ac1 */
[----:B------:R-:W-:Y:S01]  /*9340*/  IABS R200, R7 ;  /* 0x0000000700c87213 */ /* 0x000fe20000000000 */
[----:B------:R-:W-:Y:S01]  /*9350*/  IMAD.HI.U32 R4, R8, R202, RZ ;  /* 0x000000ca08047227 */ /* 0x000fe200078e00ff */
[----:B------:R-:W-:-:S03]  /*9360*/  ISETP.GT.U32.AND P4, PT, R9, R194, PT ;  /* 0x000000c20900720c */ /* 0x000fc60003f84070 */
[----:B------:R-:W-:-:S04]  /*9370*/  IMAD.HI.U32 R3, R8, R200, RZ ;  /* 0x000000c808037227 */ /* 0x000fc800078e00ff */
[----:B------:R-:W-:Y:S01]  /*9380*/  @!P5 IMAD.IADD R199, R199, 0x1, -R9 ;  /* 0x00000001c7c7d824 */ /* 0x000fe200078e0a09 */
[----:B------:R-:W-:Y:S01]  /*9390*/  ISETP.GE.AND P5, PT, R6, RZ, PT ;  /* 0x000000ff0600720c */ /* 0x000fe20003fa6270 */
[----:B------:R-:W-:Y:S02]  /*93a0*/  IMAD.MOV R3, RZ, RZ, -R3 ;  /* 0x000000ffff037224 */ /* 0x000fe400078e0a03 */
[--C-:B------:R-:W-:Y:S01]  /*93b0*/  @!P1 IMAD.IADD R192, R192, 0x1, -R9.reuse ;  /* 0x00000001c0c09824 */ /* 0x100fe200078e0a09 */
[C---:B------:R-:W-:Y:S01]  /*93c0*/  ISETP.GT.U32.AND P1, PT, R9.reuse, R198, PT ;  /* 0x000000c60900720c */ /* 0x040fe20003f24070 */
[C---:B------:R-:W-:Y:S01]  /*93d0*/  IMAD R200, R9.reuse, R3, R200 ;  /* 0x0000000309c87224 */ /* 0x040fe200078e02c8 */
[----:B------:R-:W-:Y:S01]  /*93e0*/  ISETP.GT.U32.AND P6, PT, R9, R199, PT ;  /* 0x000000c70900720c */ /* 0x000fe20003fc4070 */
[----:B------:R-:W-:Y:S02]  /*93f0*/  @!P4 IMAD.IADD R194, R194, 0x1, -R9 ;  /* 0x00000001c2c2c824 */ /* 0x000fe400078e0a09 */
[----:B------:R-:W-:-:S03]  /*9400*/  IMAD.HI.U32 R3, R8, R201, RZ ;  /* 0x000000c908037227 */ /* 0x000fc600078e00ff */
[C---:B------:R-:W-:Y:S01]  /*9410*/  ISETP.GT.U32.AND P4, PT, R9.reuse, R194, PT ;  /* 0x000000c20900720c */ /* 0x040fe20003f84070 */
[----:B------:R-:W-:Y:S02]  /*9420*/  IMAD.MOV R6, RZ, RZ, -R3 ;  /* 0x000000ffff067224 */ /* 0x000fe400078e0a03 */
[----:B------:R-:W-:Y:S02]  /*9430*/  IMAD.MOV R4, RZ, RZ, -R4 ;  /* 0x000000ffff047224 */ /* 0x000fe400078e0a04 */
[----:B------:R-:W-:Y:S02]  /*9440*/  IMAD R201, R9, R6, R201 ;  /* 0x0000000609c97224 */ /* 0x000fe400078e02c9 */
[--C-:B------:R-:W-:Y:S02]  /*9450*/  @!P1 IMAD.IADD R198, R198, 0x1, -R9.reuse ;  /* 0x00000001c6c69824 */ /* 0x100fe400078e0a09 */
[--C-:B------:R-:W-:Y:S01]  /*9460*/  @!P6 IMAD.IADD R199, R199, 0x1, -R9.reuse ;  /* 0x00000001c7c7e824 */ /* 0x100fe200078e0a09 */
[C---:B------:R-:W-:Y:S01]  /*9470*/  ISETP.GT.U32.AND P6, PT, R9.reuse, R201, PT ;  /* 0x000000c90900720c */ /* 0x040fe20003fc4070 */
[C---:B------:R-:W-:Y:S01]  /*9480*/  IMAD R202, R9.reuse, R4, R202 ;  /* 0x0000000409ca7224 */ /* 0x040fe200078e02ca */
[C---:B------:R-:W-:Y:S01]  /*9490*/  ISETP.GT.U32.AND P1, PT, R9.reuse, R198, PT ;  /* 0x000000c60900720c */ /* 0x040fe20003f24070 */
[----:B------:R-:W-:Y:S01]  /*94a0*/  @!P4 IMAD.IADD R194, R194, 0x1, -R9 ;  /* 0x00000001c2c2c824 */ /* 0x000fe200078e0a09 */
[----:B------:R-:W-:Y:S01]  /*94b0*/  ISETP.GT.U32.AND P4, PT, R9, R200, PT ;  /* 0x000000c80900720c */ /* 0x000fe20003f84070 */
[----:B------:R-:W-:Y:S01]  /*94c0*/  @!P3 IMAD.MOV R192, RZ, RZ, -R192 ;  /* 0x000000ffffc0b224 */ /* 0x000fe200078e0ac0 */
[----:B------:R-:W-:Y:S01]  /*94d0*/  ISETP.GE.AND P3, PT, R5, RZ, PT ;  /* 0x000000ff0500720c */ /* 0x000fe20003f66270 */
[----:B------:R-:W-:Y:S01]  /*94e0*/  @!P0 IMAD.MOV R194, RZ, RZ, -R194 ;  /* 0x000000ffffc28224 */ /* 0x000fe200078e0ac2 */
[----:B------:R-:W-:Y:S01]  /*94f0*/  IADD3 R5, R195, 0xc8, RZ ;  /* 0x000000c8c3057810 */ /* 0x000fe20007ffe0ff */
[----:B------:R-:W-:Y:S01]  /*9500*/  @!P5 IMAD.MOV R199, RZ, RZ, -R199 ;  /* 0x000000ffffc7d224 */ /* 0x000fe200078e0ac7 */
[----:B------:R-:W-:-:S02]  /*9510*/  ISETP.GT.U32.AND P0, PT, R9, R202, PT ;  /* 0x000000ca0900720c */ /* 0x000fc40003f04070 */
[----:B------:R-:W-:Y:S01]  /*9520*/  IABS R203, R5 ;  /* 0x0000000500cb7213 */ /* 0x000fe20000000000 */
[--C-:B------:R-:W-:Y:S01]  /*9530*/  @!P6 IMAD.IADD R201, R201, 0x1, -R9.reuse ;  /* 0x00000001c9c9e824 */ /* 0x100fe200078e0a09 */
[----:B------:R-:W-:Y:S01]  /*9540*/  ISETP.GE.AND P5, PT, R206, RZ, PT ;  /* 0x000000ffce00720c */ /* 0x000fe20003fa6270 */
[----:B------:R-:W-:Y:S01]  /*9550*/  @!P1 IMAD.IADD R198, R198, 0x1, -R9 ;  /* 0x00000001c6c69824 */ /* 0x000fe200078e0a09 */
[----:B------:R-:W-:Y:S01]  /*9560*/  ISETP.GE.AND P1, PT, R7, RZ, PT ;  /* 0x000000ff0700720c */ /* 0x000fe20003f26270 */
[----:B------:R-:W-:Y:S01]  /*9570*/  IMAD.HI.U32 R3, R8, R203, RZ ;  /* 0x000000cb08037227 */ /* 0x000fe200078e00ff */
[----:B------:R-:W-:Y:S02]  /*9580*/  ISETP.GT.U32.AND P6, PT, R9, R201, PT ;  /* 0x000000c90900720c */ /* 0x000fe40003fc4070 */
[----:B------:R-:W-:Y:S01]  /*9590*/  IADD3 R7, R195, 0xc9, RZ ;  /* 0x000000c9c3077810 */ /* 0x000fe20007ffe0ff */
[----:B------:R-:W-:Y:S01]  /*95a0*/  IMAD.MOV R6, RZ, RZ, -R3 ;  /* 0x000000ffff067224 */ /* 0x000fe200078e0a03 */
[----:B------:R-:W-:Y:S01]  /*95b0*/  IABS R206, R211 ;  /* 0x000000d300ce7213 */ /* 0x000fe20000000000 */
[----:B------:R-:W-:Y:S01]  /*95c0*/  @!P0 IMAD.IADD R202, R202, 0x1, -R9 ;  /* 0x00000001caca8824 */ /* 0x000fe200078e0a09 */
[----:B------:R-:W-:Y:S01]  /*95d0*/  IABS R204, R7 ;  /* 0x0000000700cc7213 */ /* 0x000fe20000000000 */
[----:B------:R-:W-:Y:S01]  /*95e0*/  @!P3 IMAD.MOV R198, RZ, RZ, -R198 ;  /* 0x000000ffffc6b224 */ /* 0x000fe200078e0ac6 */
[----:B------:R-:W-:Y:S01]  /*95f0*/  ISETP.GE.AND P3, PT, R205, RZ, PT ;  /* 0x000000ffcd00720c */ /* 0x000fe20003f66270 */
[C---:B------:R-:W-:Y:S01]  /*9600*/  IMAD R203, R9.reuse, R6, R203 ;  /* 0x0000000609cb7224 */ /* 0x040fe200078e02cb */
[----:B------:R-:W-:Y:S01]  /*9610*/  IABS R205, R210 ;  /* 0x000000d200cd7213 */ /* 0x000fe20000000000 */
[----:B------:R-:W-:Y:S01]  /*9620*/  @!P4 IMAD.IADD R200, R200, 0x1, -R9 ;  /* 0x00000001c8c8c824 */ /* 0x000fe200078e0a09 */
[----:B------:R-:W-:Y:S01]  /*9630*/  ISETP.GT.U32.AND P0, PT, R9, R202, PT ;  /* 0x000000ca0900720c */ /* 0x000fe20003f04070 */
[----:B------:R-:W-:Y:S01]  /*9640*/  IMAD.HI.U32 R4, R8, R204, RZ ;  /* 0x000000cc08047227 */ /* 0x000fe200078e00ff */
[----:B------:R-:W-:-:S02]  /*9650*/  IADD3 R6, R195, 0xce, RZ ;  /* 0x000000cec3067810 */ /* 0x000fc40007ffe0ff */
[----:B------:R-:W-:Y:S01]  /*9660*/  ISETP.GT.U32.AND P4, PT, R9, R200, PT ;  /* 0x000000c80900720c */ /* 0x000fe20003f84070 */
[----:B------:R-:W-:Y:S01]  /*9670*/  @!P6 IMAD.IADD R201, R201, 0x1, -R9 ;  /* 0x00000001c9c9e824 */ /* 0x000fe200078e0a09 */
[----:B------:R-:W-:Y:S01]  /*9680*/  ISETP.GT.U32.AND P6, PT, R9, R203, PT ;  /* 0x000000cb0900720c */ /* 0x000fe20003fc4070 */
[----:B------:R-:W-:Y:S01]  /*9690*/  IMAD.MOV R4, RZ, RZ, -R4 ;  /* 0x000000ffff047224 */ /* 0x000fe200078e0a04 */
[----:B------:R-:W-:Y:S01]  /*96a0*/  IABS R209, R6 ;  /* 0x0000000600d17213 */ /* 0x000fe20000000000 */
[----:B------:R-:W-:-:S04]  /*96b0*/  IMAD.HI.U32 R3, R8, R205, RZ ;  /* 0x000000cd08037227 */ /* 0x000fc800078e00ff */
[C---:B------:R-:W-:Y:S02]  /*96c0*/  IMAD R204, R9.reuse, R4, R204 ;  /* 0x0000000409cc7224 */ /* 0x040fe400078e02cc */
[----:B------:R-:W-:Y:S02]  /*96d0*/  IMAD.MOV R4, RZ, RZ, -R3 ;  /* 0x000000ffff047224 */ /* 0x000fe400078e0a03 */
[----:B------:R-:W-:Y:S01]  /*96e0*/  @!P0 IMAD.IADD R202, R202, 0x1, -R9 ;  /* 0x00000001caca8824 */ /* 0x000fe200078e0a09 */
[C---:B------:R-:W-:Y:S01]  /*96f0*/  ISETP.GT.U32.AND P0, PT, R9.reuse, R204, PT ;  /* 0x000000cc0900720c */ /* 0x040fe20003f04070 */
[----:B------:R-:W-:Y:S02]  /*9700*/  IMAD R205, R9, R4, R205 ;  /* 0x0000000409cd7224 */ /* 0x000fe400078e02cd */
[--C-:B------:R-:W-:Y:S02]  /*9710*/  @!P6 IMAD.IADD R203, R203, 0x1, -R9.reuse ;  /* 0x00000001cbcbe824 */ /* 0x100fe400078e0a09 */
[----:B------:R-:W-:Y:S01]  /*9720*/  @!P4 IMAD.IADD R200, R200, 0x1, -R9 ;  /* 0x00000001c8c8c824 */ /* 0x000fe200078e0a09 */
[----:B------:R-:W-:Y:S01]  /*9730*/  ISETP.GT.U32.AND P6, PT, R9, R205, PT ;  /* 0x000000cd0900720c */ /* 0x000fe20003fc4070 */
[----:B------:R-:W-:Y:S01]  /*9740*/  IMAD.HI.U32 R3, R8, R206, RZ ;  /* 0x000000ce08037227 */ /* 0x000fe200078e00ff */
[----:B------:R-:W-:-:S02]  /*9750*/  ISETP.GE.AND P4, PT, R5, RZ, PT ;  /* 0x000000ff0500720c */ /* 0x000fc40003f86270 */
[----:B------:R-:W-:Y:S01]  /*9760*/  IADD3 R5, R195, 0xcd, RZ ;  /* 0x000000cdc3057810 */ /* 0x000fe20007ffe0ff */
[----:B------:R-:W-:Y:S01]  /*9770*/  @!P1 IMAD.MOV R200, RZ, RZ, -R200 ;  /* 0x000000ffffc89224 */ /* 0x000fe200078e0ac8 */
[----:B------:R-:W-:Y:S01]  /*9780*/  ISETP.GT.U32.AND P1, PT, R9, R203, PT ;  /* 0x000000cb0900720c */ /* 0x000fe20003f24070 */
[----:B------:R-:W-:Y:S01]  /*9790*/  IMAD.HI.U32 R4, R8, R207, RZ ;  /* 0x000000cf08047227 */ /* 0x000fe200078e00ff */
[----:B------:R-:W-:-:S03]  /*97a0*/  IABS R208, R5 ;  /* 0x0000000500d07213 */ /* 0x000fc60000000000 */
[----:B------:R-:W-:Y:S01]  /*97b0*/  @!P0 IMAD.IADD R204, R204, 0x1, -R9 ;  /* 0x00000001cccc8824 */ /* 0x000fe200078e0a09 */
[----:B------:R-:W-:Y:S01]  /*97c0*/  ISETP.GE.AND P0, PT, R7, RZ, PT ;  /* 0x000000ff0700720c */ /* 0x000fe20003f06270 */
[----:B------:R-:W-:Y:S01]  /*97d0*/  IMAD.MOV R3, RZ, RZ, -R3 ;  /* 0x000000ffff037224 */ /* 0x000fe200078e0a03 */
[----:B------:R-:W-:Y:S01]  /*97e0*/  IADD3 R7, R195, 0xcf, RZ ;  /* 0x000000cfc3077810 */ /* 0x000fe20007ffe0ff */
[----:B------:R-:W-:Y:S02]  /*97f0*/  IMAD.MOV R4, RZ, RZ, -R4 ;  /* 0x000000ffff047224 */ /* 0x000fe400078e0a04 */
[----:B------:R-:W-:Y:S01]  /*9800*/  @!P6 IMAD.IADD R205, R205, 0x1, -R9 ;  /* 0x00000001cdcde824 */ /* 0x000fe200078e0a09 */
[C---:B------:R-:W-:Y:S01]  /*9810*/  ISETP.GT.U32.AND P6, PT, R9.reuse, R204, PT ;  /* 0x000000cc0900720c */ /* 0x040fe20003fc4070 */
[----:B------:R-:W-:Y:S02]  /*9820*/  IMAD R206, R9, R3, R206 ;  /* 0x0000000309ce7224 */ /* 0x000fe400078e02ce */
[----:B------:R-:W-:-:S04]  /*9830*/  IMAD.HI.U32 R3, R8, R208, RZ ;  /* 0x000000d008037227 */ /* 0x000fc800078e00ff */
[C---:B------:R-:W-:Y:S02]  /*9840*/  IMAD R207, R9.reuse, R4, R207 ;  /* 0x0000000409cf7224 */ /* 0x040fe400078e02cf */
[----:B------:R-:W-:Y:S01]  /*9850*/  @!P3 IMAD.MOV R201, RZ, RZ, -R201 ;  /* 0x000000ffffc9b224 */ /* 0x000fe200078e0ac9 */
[----:B------:R-:W-:Y:S01]  /*9860*/  ISETP.GT.U32.AND P3, PT, R9, R205, PT ;  /* 0x000000cd0900720c */ /* 0x000fe20003f64070 */
[----:B------:R-:W-:Y:S01]  /*9870*/  @!P1 IMAD.IADD R203, R203, 0x1, -R9 ;  /* 0x00000001cbcb9824 */ /* 0x000fe200078e0a09 */
[C---:B------:R-:W-:Y:S01]  /*9880*/  ISETP.GT.U32.AND P1, PT, R9.reuse, R206, PT ;  /* 0x000000ce0900720c */ /* 0x040fe20003f24070 */
[----:B------:R-:W-:Y:S02]  /*9890*/  IMAD.MOV R3, RZ, RZ, -R3 ;  /* 0x000000ffff037224 */ /* 0x000fe400078e0a03 */
[----:B------:R-:W-:Y:S01]  /*98a0*/  @!P5 IMAD.MOV R202, RZ, RZ, -R202 ;  /* 0x000000ffffcad224 */ /* 0x000fe200078e0aca */
[C---:B------:R-:W-:Y:S01]  /*98b0*/  ISETP.GT.U32.AND P5, PT, R9.reuse, R207, PT ;  /* 0x000000cf0900720c */ /* 0x040fe20003fa4070 */
[----:B------:R-:W-:Y:S01]  /*98c0*/  @!P4 IMAD.MOV R203, RZ, RZ, -R203 ;  /* 0x000000ffffcbc224 */ /* 0x000fe200078e0acb */
[----:B------:R-:W-:Y:S01]  /*98d0*/  ISETP.GE.AND P4, PT, R210, RZ, PT ;  /* 0x000000ffd200720c */ /* 0x000fe20003f86270 */
[----:B------:R-:W-:Y:S01]  /*98e0*/  IMAD R208, R9, R3, R208 ;  /* 0x0000000309d07224 */ /* 0x000fe200078e02d0 */
[----:B------:R-:W-:Y:S01]  /*98f0*/  IABS R210, R7 ;  /* 0x0000000700d27213 */ /* 0x000fe20000000000 */
[----:B------:R-:W-:-:S04]  /*9900*/  IMAD.HI.U32 R3, R8, R209, RZ ;  /* 0x000000d108037227 */ /* 0x000fc800078e00ff */
[----:B------:R-:W-:Y:S01]  /*9910*/  @!P6 IMAD.IADD R204, R204, 0x1, -R9 ;  /* 0x00000001cccce824 */ /* 0x000fe200078e0a09 */
[----:B------:R-:W-:Y:S01]  /*9920*/  ISETP.GT.U32.AND P6, PT, R9, R208, PT ;  /* 0x000000d00900720c */ /* 0x000fe20003fc4070 */
[----:B------:R-:W-:Y:S02]  /*9930*/  IMAD.MOV R4, RZ, RZ, -R3 ;  /* 0x000000ffff047224 */ /* 0x000fe400078e0a03 */
[--C-:B------:R-:W-:Y:S01]  /*9940*/  @!P3 IMAD.IADD R205, R205, 0x1, -R9.reuse ;  /* 0x00000001cdcdb824 */ /* 0x100fe200078e0a09 */
[----:B------:R-:W-:Y:S01]  /*9950*/  ISETP.GE.AND P3, PT, R211, RZ, PT ;  /* 0x000000ffd300720c */ /* 0x000fe20003f66270 */
[----:B------:R-:W-:Y:S01]  /*9960*/  @!P1 IMAD.IADD R206, R206, 0x1, -R9 ;  /* 0x00000001cece9824 */ /* 0x000fe200078e0a09 */
[----:B------:R-:W-:Y:S01]  /*9970*/  IABS R211, R216 ;  /* 0x000000d800d37213 */ /* 0x000fe20000000000 */
[----:B------:R-:W-:Y:S01]  /*9980*/  IMAD R209, R9, R4, R209 ;  /* 0x0000000409d17224 */ /* 0x000fe200078e02d1 */
[----:B------:R-:W-:Y:S01]  /*9990*/  ISETP.GE.AND P1, PT, R212, RZ, PT ;  /* 0x000000ffd400720c */ /* 0x000fe20003f26270 */
[----:B------:R-:W-:Y:S01]  /*99a0*/  @!P5 IMAD.IADD R207, R207, 0x1, -R9 ;  /* 0x00000001cfcfd824 */ /* 0x000fe200078e0a09 */
[C---:B------:R-:W-:Y:S01]  /*99b0*/  ISETP.GT.U32.AND P5, PT, R9.reuse, R206, PT ;  /* 0x000000ce0900720c */ /* 0x040fe20003fa4070 */
[----:B------:R-:W-:Y:S01]  /*99c0*/  @!P4 IMAD.MOV R205, RZ, RZ, -R205 ;  /* 0x000000ffffcdc224 */ /* 0x000fe200078e0acd */
[C---:B------:R-:W-:Y:S01]  /*99d0*/  ISETP.GT.U32.AND P4, PT, R9.reuse, R209, PT ;  /* 0x000000d10900720c */ /* 0x040fe20003f84070 */
[----:B------:R-:W-:Y:S01]  /*99e0*/  @!P0 IMAD.MOV R204, RZ, RZ, -R204 ;  /* 0x000000ffffcc8224 */ /* 0x000fe200078e0acc */
[----:B------:R-:W-:Y:S01]  /*99f0*/  ISETP.GT.U32.AND P0, PT, R9, R207, PT ;  /* 0x000000cf0900720c */ /* 0x000fe20003f04070 */
[----:B------:R-:W-:Y:S01]  /*9a00*/  IMAD.HI.U32 R3, R8, R210, RZ ;  /* 0x000000d208037227 */ /* 0x000fe200078e00ff */
[----:B------:R-:W-:-:S03]  /*9a10*/  IABS R212, R219 ;  /* 0x000000db00d47213 */ /* 0x000fc60000000000 */
[----:B------:R-:W-:Y:S02]  /*9a20*/  @!P6 IMAD.IADD R208, R208, 0x1, -R9 ;  /* 0x00000001d0d0e824 */ /* 0x000fe400078e0a09 */
[----:B------:R-:W-:Y:S02]  /*9a30*/  IMAD.MOV R4, RZ, RZ, -R3 ;  /* 0x000000ffff047224 */ /* 0x000fe400078e0a03 */
[----:B------:R-:W-:Y:S01]  /*9a40*/  IMAD.HI.U32 R3, R8, R211, RZ ;  /* 0x000000d308037227 */ /* 0x000fe200078e00ff */
[----:B------:R-:W-:-:S03]  /*9a50*/  ISETP.GT.U32.AND P6, PT, R9, R208, PT ;  /* 0x000000d00900720c */ /* 0x000fc60003fc4070 */
[----:B------:R-:W-:Y:S02]  /*9a60*/  IMAD R210, R9, R4, R210 ;  /* 0x0000000409d27224 */ /* 0x000fe400078e02d2 */
[----:B------:R-:W-:Y:S02]  /*9a70*/  IMAD.MOV R4, RZ, RZ, -R3 ;  /* 0x000000ffff047224 */ /* 0x000fe400078e0a03 */
[--C-:B------:R-:W-:Y:S01]  /*9a80*/  @!P5 IMAD.IADD R206, R206, 0x1, -R9.reuse ;  /* 0x00000001ceced824 */ /* 0x100fe200078e0a09 */
[----:B------:R-:W-:Y:S01]  /*9a90*/  ISETP.GE.AND P5, PT, R5, RZ, PT ;  /* 0x000000ff0500720c */ /* 0x000fe20003fa6270 */
[--C-:B------:R-:W-:Y:S01]  /*9aa0*/  @!P4 IMAD.IADD R209, R209, 0x1, -R9.reuse ;  /* 0x00000001d1d1c824 */ /* 0x100fe200078e0a09 */
[----:B------:R-:W-:Y:S01]  /*9ab0*/  IADD3 R5, R195, 0xd4, RZ ;  /* 0x000000d4c3057810 */ /* 0x000fe20007ffe0ff */
[----:B------:R-:W-:Y:S01]  /*9ac0*/  @!P0 IMAD.IADD R207, R207, 0x1, -R9 ;  /* 0x00000001cfcf8824 */ /* 0x000fe200078e0a09 */
[----:B------:R-:W-:Y:S01]  /*9ad0*/  ISETP.GE.AND P0, PT, R6, RZ, PT ;  /* 0x000000ff0600720c */ /* 0x000fe20003f06270 */
[C---:B------:R-:W-:Y:S01]  /*9ae0*/  IMAD R211, R9.reuse, R4, R211 ;  /* 0x0000000409d37224 */ /* 0x040fe200078e02d3 */
        /* <DEDUP_REMOVED lines=17> */
[----:B------:R-:W-:Y:S01]  /*9c00*/  IMAD.MOV R4, RZ, RZ, -R4 ;  /* 0x000000ffff047224 */ /* 0x000fe200078e0a04 */
[C---:B------:R-:W-:Y:S01]  /*9c10*/  ISETP.GT.U32.AND P1, PT, R9.reuse, R211, PT ;  /* 0x000000d30900720c */ /* 0x040fe20003f24070 */
[----:B------:R-:W-:Y:S01]  /*9c20*/  IMAD.HI.U32 R3, R8, R213, RZ ;  /* 0x000000d508037227 */ /* 0x000fe200078e00ff */
[----:B------:R-:W-:-:S03]  /*9c30*/  ISETP.GT.U32.AND P6, PT, R9, R210, PT ;  /* 0x000000d20900720c */ /* 0x000fc60003fc4070 */
[----:B------:R-:W-:Y:S02]  /*9c40*/  IMAD R214, R9, R4, R214 ;  /* 0x0000000409d67224 */ /* 0x000fe400078e02d6 */
[----:B------:R-:W-:Y:S02]  /*9c50*/  @!P0 IMAD.MOV R209, RZ, RZ, -R209 ;  /* 0x000000ffffd18224 */ /* 0x000fe400078e0ad1 */
[----:B------:R-:W-:Y:S02]  /*9c60*/  @!P3 IMAD.IADD R212, R212, 0x1, -R9 ;  /* 0x00000001d4d4b824 */ /* 0x000fe400078e0a09 */
[----:B------:R-:W-:Y:S02]  /*9c70*/  IMAD.MOV R6, RZ, RZ, -R3 ;  /* 0x000000ffff067224 */ /* 0x000fe400078e0a03 */
[----:B------:R-:W-:Y:S01]  /*9c80*/  @!P1 IMAD.IADD R211, R211, 0x1, -R9 ;  /* 0x00000001d3d39824 */ /* 0x000fe200078e0a09 */
[C---:B------:R-:W-:Y:S01]  /*9c90*/  ISETP.GT.U32.AND P0, PT, R9.reuse, R212, PT ;  /* 0x000000d40900720c */ /* 0x040fe20003f04070 */
[----:B------:R-:W-:Y:S01]  /*9ca0*/  IMAD.HI.U32 R3, R8, R215, RZ ;  /* 0x000000d708037227 */ /* 0x000fe200078e00ff */
[----:B------:R-:W-:-:S03]  /*9cb0*/  ISETP.GT.U32.AND P1, PT, R9, R214, PT ;  /* 0x000000d60900720c */ /* 0x000fc60003f24070 */
[----:B------:R-:W-:Y:S01]  /*9cc0*/  @!P5 IMAD.MOV R208, RZ, RZ, -R208 ;  /* 0x000000ffffd0d224 */ /* 0x000fe200078e0ad0 */
[----:B------:R-:W-:Y:S01]  /*9cd0*/  ISETP.GE.AND P5, PT, R216, RZ, PT ;  /* 0x000000ffd800720c */ /* 0x000fe20003fa6270 */
[----:B------:R-:W-:Y:S01]  /*9ce0*/  @!P6 IMAD.IADD R210, R210, 0x1, -R9 ;  /* 0x00000001d2d2e824 */ /* 0x000fe200078e0a09 */
[----:B------:R-:W-:Y:S01]  /*9cf0*/  ISETP.GE.AND P6, PT, R219, RZ, PT ;  /* 0x000000ffdb00720c */ /* 0x000fe20003fc6270 */
[C---:B------:R-:W-:Y:S01]  /*9d00*/  IMAD R213, R9.reuse, R6, R213 ;  /* 0x0000000609d57224 */ /* 0x040fe200078e02d5 */
[----:B------:R-:W-:Y:S01]  /*9d10*/  IABS R216, R7 ;  /* 0x0000000700d87213 */ /* 0x000fe20000000000 */
[----:B------:R-:W-:Y:S01]  /*9d20*/  IMAD.MOV R6, RZ, RZ, -R3 ;  /* 0x000000ffff067224 */ /* 0x000fe200078e0a03 */
[----:B------:R-:W-:Y:S01]  /*9d30*/  IABS R219, R223 ;  /* 0x000000df00db7213 */ /* 0x000fe20000000000 */
[----:B------:R-:W-:Y:S01]  /*9d40*/  @!P0 IMAD.IADD R212, R212, 0x1, -R9 ;  /* 0x00000001d4d48824 */ /* 0x000fe200078e0a09 */
[C---:B------:R-:W-:Y:S01]  /*9d50*/  ISETP.GT.U32.AND P3, PT, R9.reuse, R213, PT ;  /* 0x000000d50900720c */ /* 0x040fe20003f64070 */
[----:B------:R-:W-:Y:S01]  /*9d60*/  IMAD R215, R9, R6, R215 ;  /* 0x0000000609d77224 */ /* 0x000fe200078e02d7 */
[----:B------:R-:W-:Y:S01]  /*9d70*/  IADD3 R6, R195, 0xd6, RZ ;  /* 0x000000d6c3067810 */ /* 0x000fe20007ffe0ff */
[----:B------:R-:W-:Y:S01]  /*9d80*/  IMAD.HI.U32 R3, R8, R216, RZ ;  /* 0x000000d808037227 */ /* 0x000fe200078e00ff */
[----:B------:R-:W-:-:S02]  /*9d90*/  ISETP.GE.AND P0, PT, R217, RZ, PT ;  /* 0x000000ffd900720c */ /* 0x000fc40003f06270 */
[----:B------:R-:W-:Y:S01]  /*9da0*/  IABS R217, R6 ;  /* 0x0000000600d97213 */ /* 0x000fe20000000000 */
[----:B------:R-:W-:Y:S02]  /*9db0*/  @!P1 IMAD.IADD R214, R214, 0x1, -R9 ;  /* 0x00000001d6d69824 */ /* 0x000fe400078e0a09 */
[----:B------:R-:W-:Y:S02]  /*9dc0*/  IMAD.MOV R3, RZ, RZ, -R3 ;  /* 0x000000ffff037224 */ /* 0x000fe400078e0a03 */
[----:B------:R-:W-:Y:S01]  /*9dd0*/  @!P6 IMAD.MOV R212, RZ, RZ, -R212 ;  /* 0x000000ffffd4e224 */ /* 0x000fe200078e0ad4 */
[C---:B------:R-:W-:Y:S01]  /*9de0*/  ISETP.GT.U32.AND P6, PT, R9.reuse, R214, PT ;  /* 0x000000d60900720c */ /* 0x040fe20003fc4070 */
[----:B------:R-:W-:Y:S02]  /*9df0*/  IMAD R216, R9, R3, R216 ;  /* 0x0000000309d87224 */ /* 0x000fe400078e02d8 */
[----:B------:R-:W-:-:S04]  /*9e00*/  IMAD.HI.U32 R3, R8, R217, RZ ;  /* 0x000000d908037227 */ /* 0x000fc800078e00ff */
[----:B------:R-:W-:Y:S01]  /*9e10*/  @!P3 IMAD.IADD R213, R213, 0x1, -R9 ;  /* 0x00000001d5d5b824 */ /* 0x000fe200078e0a09 */
[----:B------:R-:W-:Y:S01]  /*9e20*/  ISETP.GE.AND P3, PT, R5, RZ, PT ;  /* 0x000000ff0500720c */ /* 0x000fe20003f66270 */
[----:B------:R-:W-:Y:S01]  /*9e30*/  IMAD.MOV R4, RZ, RZ, -R3 ;  /* 0x000000ffff047224 */ /* 0x000fe200078e0a03 */
[----:B------:R-:W-:Y:S01]  /*9e40*/  IADD3 R5, R195, 0xd9, RZ ;  /* 0x000000d9c3057810 */ /* 0x000fe20007ffe0ff */
[----:B------:R-:W-:Y:S01]  /*9e50*/  @!P5 IMAD.MOV R211, RZ, RZ, -R211 ;  /* 0x000000ffffd3d224 */ /* 0x000fe200078e0ad3 */
[C---:B------:R-:W-:Y:S01]  /*9e60*/  ISETP.GT.U32.AND P1, PT, R9.reuse, R213, PT ;  /* 0x000000d50900720c */ /* 0x040fe20003f24070 */
[C---:B------:R-:W-:Y:S01]  /*9e70*/  IMAD R217, R9.reuse, R4, R217 ;  /* 0x0000000409d97224 */ /* 0x040fe200078e02d9 */
[C---:B------:R-:W-:Y:S01]  /*9e80*/  ISETP.GT.U32.AND P5, PT, R9.reuse, R215, PT ;  /* 0x000000d70900720c */ /* 0x040fe20003fa4070 */
[----:B------:R-:W-:Y:S01]  /*9e90*/  @!P6 IMAD.IADD R214, R214, 0x1, -R9 ;  /* 0x00000001d6d6e824 */ /* 0x000fe200078e0a09 */
[----:B------:R-:W-:Y:S01]  /*9ea0*/  IABS R220, R5 ;  /* 0x0000000500dc7213 */ /* 0x000fe20000000000 */
[----:B------:R-:W-:Y:S01]  /*9eb0*/  @!P4 IMAD.MOV R210, RZ, RZ, -R210 ;  /* 0x000000ffffd2c224 */ /* 0x000fe200078e0ad2 */
[----:B------:R-:W-:Y:S01]  /*9ec0*/  ISETP.GT.U32.AND P6, PT, R9, R217, PT ;  /* 0x000000d90900720c */ /* 0x000fe20003fc4070 */
[----:B------:R-:W-:Y:S01]  /*9ed0*/  @!P0 IMAD.MOV R214, RZ, RZ, -R214 ;  /* 0x000000ffffd68224 */ /* 0x000fe200078e0ad6 */
[----:B------:R-:W-:-:S02]  /*9ee0*/  ISETP.GE.AND P4, PT, R218, RZ, PT ;  /* 0x000000ffda00720c */ /* 0x000fc40003f86270 */
[----:B------:R-:W-:-:S03]  /*9ef0*/  IABS R218, R222 ;  /* 0x000000de00da7213 */ /* 0x000fc60000000000 */
[----:B------:R-:W-:Y:S01]  /*9f00*/  @!P1 IMAD.IADD R213, R213, 0x1, -R9 ;  /* 0x00000001d5d59824 */ /* 0x000fe200078e0a09 */
[----:B------:R-:W-:Y:S01]  /*9f10*/  ISETP.GT.U32.AND P1, PT, R9, R216, PT ;  /* 0x000000d80900720c */ /* 0x000fe20003f24070 */
[----:B------:R-:W-:-:S04]  /*9f20*/  IMAD.HI.U32 R3, R8, R218, RZ ;  /* 0x000000da08037227 */ /* 0x000fc800078e00ff */
[--C-:B------:R-:W-:Y:S02]  /*9f30*/  @!P5 IMAD.IADD R215, R215, 0x1, -R9.reuse ;  /* 0x00000001d7d7d824 */ /* 0x100fe400078e0a09 */
[----:B------:R-:W-:Y:S02]  /*9f40*/  @!P6 IMAD.IADD R217, R217, 0x1, -R9 ;  /* 0x00000001d9d9e824 */ /* 0x000fe400078e0a09 */
[----:B------:R-:W-:Y:S01]  /*9f50*/  IMAD.MOV R4, RZ, RZ, -R3 ;  /* 0x000000ffff047224 */ /* 0x000fe200078e0a03 */
[C---:B------:R-:W-:Y:S01]  /*9f60*/  ISETP.GT.U32.AND P5, PT, R9.reuse, R215, PT ;  /* 0x000000d70900720c */ /* 0x040fe20003fa4070 */
[----:B------:R-:W-:Y:S01]  /*9f70*/  @!P4 IMAD.MOV R213, RZ, RZ, -R213 ;  /* 0x000000ffffd5c224 */ /* 0x000fe200078e0ad5 */
[C---:B------:R-:W-:Y:S01]  /*9f80*/  ISETP.GT.U32.AND P6, PT, R9.reuse, R217, PT ;  /* 0x000000d90900720c */ /* 0x040fe20003fc4070 */
[----:B------:R-:W-:Y:S02]  /*9f90*/  IMAD R218, R9, R4, R218 ;  /* 0x0000000409da7224 */ /* 0x000fe400078e02da */
[----:B------:R-:W-:-:S03]  /*9fa0*/  IMAD.HI.U32 R4, R8, R220, RZ ;  /* 0x000000dc08047227 */ /* 0x000fc600078e00ff */
[C---:B------:R-:W-:Y:S01]  /*9fb0*/  ISETP.GT.U32.AND P0, PT, R9.reuse, R218, PT ;  /* 0x000000da0900720c */ /* 0x040fe20003f04070 */
[----:B------:R-:W-:Y:S01]  /*9fc0*/  @!P1 IMAD.IADD R216, R216, 0x1, -R9 ;  /* 0x00000001d8d89824 */ /* 0x000fe200078e0a09 */
[----:B------:R-:W-:Y:S01]  /*9fd0*/  ISETP.GE.AND P1, PT, R6, RZ, PT ;  /* 0x000000ff0600720c */ /* 0x000fe20003f26270 */
[----:B------:R-:W-:Y:S02]  /*9fe0*/  IMAD.MOV R4, RZ, RZ, -R4 ;  /* 0x000000ffff047224 */ /* 0x000fe400078e0a04 */
[----:B------:R-:W-:Y:S01]  /*9ff0*/  IMAD.HI.U32 R3, R8, R219, RZ ;  /* 0x000000db08037227 */ /* 0x000fe200078e00ff */
[----:B------:R-:W-:-:S03]  /*a000*/  ISETP.GT.U32.AND P4, PT, R9, R216, PT ;  /* 0x000000d80900720c */ /* 0x000fc60003f84070 */
[----:B------:R-:W-:Y:S02]  /*a010*/  IMAD R220, R9, R4, R220 ;  /* 0x0000000409dc7224 */ /* 0x000fe400078e02dc */
[--C-:B------:R-:W-:Y:S01]  /*a020*/  @!P5 IMAD.IADD R215, R215, 0x1, -R9.reuse ;  /* 0x00000001d7d7d824 */ /* 0x100fe200078e0a09 */
[----:B------:R-:W-:Y:S01]  /*a030*/  ISETP.GE.AND P5, PT, R7, RZ, PT ;  /* 0x000000ff0700720c */ /* 0x000fe20003fa6270 */
[----:B------:R-:W-:Y:S01]  /*a040*/  @!P6 IMAD.IADD R217, R217, 0x1, -R9 ;  /* 0x00000001d9d9e824 */ /* 0x000fe200078e0a09 */
[----:B------:R-:W-:Y:S01]  /*a050*/  ISETP.GT.U32.AND P6, PT, R9, R220, PT ;  /* 0x000000dc0900720c */ /* 0x000fe20003fc4070 */
[----:B------:R-:W-:Y:S01]  /*a060*/  IMAD.MOV R6, RZ, RZ, -R3 ;  /* 0x000000ffff067224 */ /* 0x000fe200078e0a03 */
[----:B------:R-:W-:Y:S01]  /*a070*/  IADD3 R7, R195, 0xdb, RZ ;  /* 0x000000dbc3077810 */ /* 0x000fe20007ffe0ff */
[----:B------:R-:W-:Y:S02]  /*a080*/  @!P3 IMAD.MOV R215, RZ, RZ, -R215 ;  /* 0x000000ffffd7b224 */ /* 0x000fe400078e0ad7 */
[----:B------:R-:W-:Y:S01]  /*a090*/  IMAD R219, R9, R6, R219 ;  /* 0x0000000609db7224 */ /* 0x000fe200078e02db */
[----:B------:R-:W-:Y:S01]  /*a0a0*/  IADD3 R6, R195, 0xdc, RZ ;  /* 0x000000dcc3067810 */ /* 0x000fe20007ffe0ff */
[--C-:B------:R-:W-:Y:S01]  /*a0b0*/  @!P4 IMAD.IADD R216, R216, 0x1, -R9.reuse ;  /* 0x00000001d8d8c824 */ /* 0x100fe200078e0a09 */
[----:B------:R-:W-:Y:S01]  /*a0c0*/  ISETP.GE.AND P4, PT, R222, RZ, PT ;  /* 0x000000ffde00720c */ /* 0x000fe20003f86270 */
[--C-:B------:R-:W-:Y:S01]  /*a0d0*/  @!P0 IMAD.IADD R218, R218, 0x1, -R9.reuse ;  /* 0x00000001dada8824 */ /* 0x100fe200078e0a09 */
[C---:B------:R-:W-:Y:S01]  /*a0e0*/  ISETP.GT.U32.AND P3, PT, R9.reuse, R219, PT ;  /* 0x000000db0900720c */ /* 0x040fe20003f64070 */
[----:B------:R-:W-:Y:S01]  /*a0f0*/  @!P5 IMAD.MOV R216, RZ, RZ, -R216 ;  /* 0x000000ffffd8d224 */ /* 0x000fe200078e0ad8 */
[----:B------:R-:W-:Y:S01]  /*a100*/  IABS R222, R7 ;  /* 0x0000000700de7213 */ /* 0x000fe20000000000 */
[----:B------:R-:W-:Y:S01]  /*a110*/  @!P6 IMAD.IADD R220, R220, 0x1, -R9 ;  /* 0x00000001dcdce824 */ /* 0x000fe200078e0a09 */
[----:B------:R-:W-:Y:S01]  /*a120*/  ISETP.GT.U32.AND P5, PT, R9, R218, PT ;  /* 0x000000da0900720c */ /* 0x000fe20003fa4070 */
[----:B------:R-:W-:Y:S01]  /*a130*/  IMAD.HI.U32 R3, R8, R221, RZ ;  /* 0x000000dd08037227 */ /* 0x000fe200078e00ff */
[----:B------:R-:W-:-:S02]  /*a140*/  ISETP.GE.AND P0, PT, R223, RZ, PT ;  /* 0x000000ffdf00720c */ /* 0x000fc40003f06270 */
[----:B------:R-:W-:Y:S01]  /*a150*/  IABS R223, R6 ;  /* 0x0000000600df7213 */ /* 0x000fe20000000000 */
[----:B------:R-:W-:Y:S01]  /*a160*/  @!P1 IMAD.MOV R217, RZ, RZ, -R217 ;  /* 0x000000ffffd99224 */ /* 0x000fe200078e0ad9 */
[----:B------:R-:W-:Y:S01]  /*a170*/  ISETP.GT.U32.AND P1, PT, R9, R220, PT ;  /* 0x000000dc0900720c */ /* 0x000fe20003f24070 */
[----:B------:R-:W-:Y:S01]  /*a180*/  IMAD.MOV R4, RZ, RZ, -R3 ;  /* 0x000000ffff047224 */ /* 0x000fe200078e0a03 */
[----:B------:R-:W-:Y:S01]  /*a190*/  ISETP.GE.AND P6, PT, R5, RZ, PT ;  /* 0x000000ff0500720c */ /* 0x000fe20003fc6270 */
[----:B------:R-:W-:Y:S01]  /*a1a0*/  IMAD.HI.U32 R3, R8, R222, RZ ;  /* 0x000000de08037227 */ /* 0x000fe200078e00ff */
[----:B------:R-:W-:-:S03]  /*a1b0*/  IADD3 R5, R195, 0xde, RZ ;  /* 0x000000dec3057810 */ /* 0x000fc60007ffe0ff */
[----:B------:R-:W-:Y:S01]  /*a1c0*/  @!P3 IMAD.IADD R219, R219, 0x1, -R9 ;  /* 0x00000001dbdbb824 */ /* 0x000fe200078e0a09 */
[----:B------:R-:W-:Y:S01]  /*a1d0*/  IABS R225, R5 ;  /* 0x0000000500e17213 */ /* 0x000fe20000000000 */
[C---:B------:R-:W-:Y:S02]  /*a1e0*/  IMAD R221, R9.reuse, R4, R221 ;  /* 0x0000000409dd7224 */ /* 0x040fe400078e02dd */
[----:B------:R-:W-:Y:S01]  /*a1f0*/  IMAD.MOV R3, RZ, RZ, -R3 ;  /* 0x000000ffff037224 */ /* 0x000fe200078e0a03 */
[C---:B------:R-:W-:Y:S01]  /*a200*/  ISETP.GT.U32.AND P3, PT, R9.reuse, R219, PT ;  /* 0x000000db0900720c */ /* 0x040fe20003f64070 */
[--C-:B------:R-:W-:Y:S01]  /*a210*/  @!P5 IMAD.IADD R218, R218, 0x1, -R9.reuse ;  /* 0x00000001dadad824 */ /* 0x100fe200078e0a09 */
[C---:B------:R-:W-:Y:S01]  /*a220*/  ISETP.GT.U32.AND P5, PT, R9.reuse, R221, PT ;  /* 0x000000dd0900720c */ /* 0x040fe20003fa4070 */
[----:B------:R-:W-:Y:S02]  /*a230*/  IMAD R222, R9, R3, R222 ;  /* 0x0000000309de7224 */ /* 0x000fe400078e02de */
[----:B------:R-:W-:-:S02]  /*a240*/  @!P1 IMAD.IADD R220, R220, 0x1, -R9 ;  /* 0x00000001dcdc9824 */ /* 0x000fc400078e0a09 */
[----:B------:R-:W-:Y:S01]  /*a250*/  IMAD.HI.U32 R3, R8, R223, RZ ;  /* 0x000000df08037227 */ /* 0x000fe200078e00ff */
[----:B------:R-:W-:-:S03]  /*a260*/  ISETP.GT.U32.AND P1, PT, R9, R222, PT ;  /* 0x000000de0900720c */ /* 0x000fc60003f24070 */
[----:B------:R-:W-:Y:S02]  /*a270*/  IMAD.MOV R4, RZ, RZ, -R3 ;  /* 0x000000ffff047224 */ /* 0x000fe400078e0a03 */
[--C-:B------:R-:W-:Y:S01]  /*a280*/  @!P3 IMAD.IADD R219, R219, 0x1, -R9.reuse ;  /* 0x00000001dbdbb824 */ /* 0x100fe200078e0a09 */
[----:B------:R-:W-:Y:S01]  /*a290*/  ISETP.GE.AND P3, PT, R224, RZ, PT ;  /* 0x000000ffe000720c */ /* 0x000fe20003f66270 */
[----:B------:R-:W-:Y:S01]  /*a2a0*/  @!P5 IMAD.IADD R221, R221, 0x1, -R9 ;  /* 0x00000001ddddd824 */ /* 0x000fe200078e0a09 */
[----:B------:R-:W-:Y:S01]  /*a2b0*/  IABS R224, R227 ;  /* 0x000000e300e07213 */ /* 0x000fe20000000000 */
[----:B------:R-:W-:Y:S01]  /*a2c0*/  @!P4 IMAD.MOV R218, RZ, RZ, -R218 ;  /* 0x000000ffffdac224 */ /* 0x000fe200078e0ada */
[----:B------:R-:W-:Y:S01]  /*a2d0*/  ISETP.GE.AND P5, PT, R7, RZ, PT ;  /* 0x000000ff0700720c */ /* 0x000fe20003fa6270 */
[----:B------:R-:W-:Y:S01]  /*a2e0*/  IMAD R223, R9, R4, R223 ;  /* 0x0000000409df7224 */ /* 0x000fe200078e02df */
[----:B------:R-:W-:Y:S01]  /*a2f0*/  IADD3 R7, R195, 0xe0, RZ ;  /* 0x000000e0c3077810 */ /* 0x000fe20007ffe0ff */
[----:B------:R-:W-:Y:S01]  /*a300*/  @!P1 IMAD.IADD R222, R222, 0x1, -R9 ;  /* 0x00000001dede9824 */ /* 0x000fe200078e0a09 */
[----:B------:R-:W-:Y:S01]  /*a310*/  ISETP.GT.U32.AND P1, PT, R9, R221, PT ;  /* 0x000000dd0900720c */ /* 0x000fe20003f24070 */
[----:B------:R-:W-:-:S03]  /*a320*/  IMAD.HI.U32 R3, R8, R224, RZ ;  /* 0x000000e008037227 */ /* 0x000fc600078e00ff */
[----:B------:R-:W-:Y:S01]  /*a330*/  ISETP.GT.U32.AND P4, PT, R9, R222, PT ;  /* 0x000000de0900720c */ /* 0x000fe20003f84070 */
[----:B------:R-:W-:Y:S02]  /*a340*/  IMAD.MOV R3, RZ, RZ, -R3 ;  /* 0x000000ffff037224 */ /* 0x000fe400078e0a03 */
[----:B------:R-:W-:-:S04]  /*a350*/  IMAD.HI.U32 R4, R8, R226, RZ ;  /* 0x000000e208047227 */ /* 0x000fc800078e00ff */
[----:B------:R-:W-:Y:S02]  /*a360*/  IMAD R224, R9, R3, R224 ;  /* 0x0000000309e07224 */ /* 0x000fe400078e02e0 */
[----:B------:R-:W-:Y:S02]  /*a370*/  @!P1 IMAD.IADD R221, R221, 0x1, -R9 ;  /* 0x00000001dddd9824 */ /* 0x000fe400078e0a09 */
[----:B------:R-:W-:Y:S01]  /*a380*/  IMAD.HI.U32 R3, R8, R225, RZ ;  /* 0x000000e108037227 */ /* 0x000fe200078e00ff */
[----:B------:R-:W-:-:S03]  /*a390*/  ISETP.GT.U32.AND P1, PT, R9, R224, PT ;  /* 0x000000e00900720c */ /* 0x000fc60003f24070 */
[----:B------:R-:W-:Y:S01]  /*a3a0*/  @!P4 IMAD.IADD R222, R222, 0x1, -R9 ;  /* 0x00000001dedec824 */ /* 0x000fe200078e0a09 */
[----:B------:R-:W-:Y:S01]  /*a3b0*/  ISETP.GE.AND P4, PT, R227, RZ, PT ;  /* 0x000000ffe300720c */ /* 0x000fe20003f86270 */
[----:B------:R-:W-:Y:S01]  /*a3c0*/  @!P6 IMAD.MOV R220, RZ, RZ, -R220 ;  /* 0x000000ffffdce224 */ /* 0x000fe200078e0adc */
[----:B------:R-:W-:Y:S01]  /*a3d0*/  IABS R227, R7 ;  /* 0x0000000700e37213 */ /* 0x000fe20000000000 */
[----:B------:R-:W-:Y:S01]  /*a3e0*/  @!P0 IMAD.MOV R219, RZ, RZ, -R219 ;  /* 0x000000ffffdb8224 */ /* 0x000fe200078e0adb */
[----:B------:R-:W-:Y:S01]  /*a3f0*/  ISETP.GE.AND P6, PT, R6, RZ, PT ;  /* 0x000000ff0600720c */ /* 0x000fe20003fc6270 */
[----:B------:R-:W-:Y:S01]  /*a400*/  IMAD.MOV R6, RZ, RZ, -R3 ;  /* 0x000000ffff067224 */ /* 0x000fe200078e0a03 */
[----:B------:R-:W-:Y:S01]  /*a410*/  ISETP.GT.U32.AND P0, PT, R9, R223, PT ;  /* 0x000000df0900720c */ /* 0x000fe20003f04070 */
[----:B------:R-:W-:Y:S02]  /*a420*/  IMAD.MOV R4, RZ, RZ, -R4 ;  /* 0x000000ffff047224 */ /* 0x000fe400078e0a04 */
[----:B------:R-:W-:-:S02]  /*a430*/  @!P1 IMAD.IADD R224, R224, 0x1, -R9 ;  /* 0x00000001e0e09824 */ /* 0x000fc400078e0a09 */
[----:B------:R-:W-:-:S03]  /*a440*/  IMAD.HI.U32 R3, R8, R227, RZ ;  /* 0x000000e308037227 */ /* 0x000fc600078e00ff */
[C---:B------:R-:W-:Y:S01]  /*a450*/  ISETP.GT.U32.AND P1, PT, R9.reuse, R224, PT ;  /* 0x000000e00900720c */ /* 0x040fe20003f24070 */
[C---:B------:R-:W-:Y:S02]  /*a460*/  IMAD R226, R9.reuse, R4, R226 ;  /* 0x0000000409e27224 */ /* 0x040fe400078e02e2 */
[----:B------:R-:W-:Y:S02]  /*a470*/  IMAD.MOV R4, RZ, RZ, -R3 ;  /* 0x000000ffff047224 */ /* 0x000fe400078e0a03 */
[----:B------:R-:W-:Y:S01]  /*a480*/  IMAD R225, R9, R6, R225 ;  /* 0x0000000609e17224 */ /* 0x000fe200078e02e1 */
[----:B------:R-:W-:Y:S01]  /*a490*/  IADD3 R6, R195, 0xe2, RZ ;  /* 0x000000e2c3067810 */ /* 0x000fe20007ffe0ff */
[----:B------:R-:W-:Y:S01]  /*a4a0*/  IMAD R227, R9, R4, R227 ;  /* 0x0000000409e37224 */ /* 0x000fe200078e02e3 */
[----:B------:R-:W-:Y:S01]  /*a4b0*/  IADD3 R4, R195, 0xe4, RZ ;  /* 0x000000e4c3047810 */ /* 0x000fe20007ffe0ff */
[--C-:B------:R-:W-:Y:S01]  /*a4c0*/  @!P0 IMAD.IADD R223, R223, 0x1, -R9.reuse ;  /* 0x00000001dfdf8824 */ /* 0x100fe200078e0a09 */
        /* <DEDUP_REMOVED lines=8> */
[----:B------:R-:W-:-:S02]  /*a550*/  IABS R231, R6 ;  /* 0x0000000600e77213 */ /* 0x000fc40000000000 */
[----:B------:R-:W-:Y:S01]  /*a560*/  IADD3 R5, R195, 0xe3, RZ ;  /* 0x000000e3c3057810 */ /* 0x000fe20007ffe0ff */
[----:B------:R-:W-:Y:S01]  /*a570*/  IMAD.MOV R230, RZ, RZ, -R3 ;  /* 0x000000ffffe67224 */ /* 0x000fe200078e0a03 */
[----:B------:R-:W-:Y:S01]  /*a580*/  IABS R234, R4 ;  /* 0x0000000400ea7213 */ /* 0x000fe20000000000 */
[----:B------:R-:W-:Y:S01]  /*a590*/  IMAD.HI.U32 R3, R8, R231, RZ ;  /* 0x000000e708037227 */ /* 0x000fe200078e00ff */
[----:B------:R-:W-:-:S03]  /*a5a0*/  IABS R233, R5 ;  /* 0x0000000500e97213 */ /* 0x000fc60000000000 */
[--C-:B------:R-:W-:Y:S02]  /*a5b0*/  @!P1 IMAD.IADD R227, R227, 0x1, -R9.reuse ;  /* 0x00000001e3e39824 */ /* 0x100fe400078e0a09 */
[--C-:B------:R-:W-:Y:S01]  /*a5c0*/  @!P5 IMAD.IADD R225, R225, 0x1, -R9.reuse ;  /* 0x00000001e1e1d824 */ /* 0x100fe200078e0a09 */
[----:B------:R-:W-:Y:S01]  /*a5d0*/  ISETP.GE.AND P5, PT, R228, RZ, PT ;  /* 0x000000ffe400720c */ /* 0x000fe20003fa6270 */
[----:B------:R-:W-:Y:S01]  /*a5e0*/  @!P3 IMAD.IADD R223, R223, 0x1, -R9 ;  /* 0x00000001dfdfb824 */ /* 0x000fe200078e0a09 */
[C---:B------:R-:W-:Y:S01]  /*a5f0*/  ISETP.GT.U32.AND P3, PT, R9.reuse, R226, PT ;  /* 0x000000e20900720c */ /* 0x040fe20003f64070 */
[C---:B------:R-:W-:Y:S01]  /*a600*/  IMAD R228, R9.reuse, R230, R229 ;  /* 0x000000e609e47224 */ /* 0x040fe200078e02e5 */
[----:B------:R-:W-:Y:S01]  /*a610*/  ISETP.GT.U32.AND P1, PT, R9, R227, PT ;  /* 0x000000e30900720c */ /* 0x000fe20003f24070 */
[----:B------:R-:W-:Y:S02]  /*a620*/  IMAD.MOV R230, RZ, RZ, -R3 ;  /* 0x000000ffffe67224 */ /* 0x000fe400078e0a03 */
[----:B------:R-:W-:-:S04]  /*a630*/  IMAD.HI.U32 R3, R8, R233, RZ ;  /* 0x000000e908037227 */ /* 0x000fc800078e00ff */
[----:B------:R-:W-:Y:S02]  /*a640*/  IMAD R229, R9, R230, R231 ;  /* 0x000000e609e57224 */ /* 0x000fe400078e02e7 */
[----:B------:R-:W-:Y:S01]  /*a650*/  IMAD.MOV R230, RZ, RZ, -R3 ;  /* 0x000000ffffe67224 */ /* 0x000fe200078e0a03 */
[----:B------:R-:W-:Y:S01]  /*a660*/  IADD3 R3, R195, 0xe5, RZ ;  /* 0x000000e5c3037810 */ /* 0x000fe20007ffe0ff */
[----:B------:R-:W-:Y:S01]  /*a670*/  @!P3 IMAD.IADD R226, R226, 0x1, -R9 ;  /* 0x00000001e2e2b824 */ /* 0x000fe200078e0a09 */
[C---:B------:R-:W-:Y:S01]  /*a680*/  ISETP.GT.U32.AND P3, PT, R9.reuse, R225, PT ;  /* 0x000000e10900720c */ /* 0x040fe20003f64070 */
[----:B------:R-:W-:Y:S02]  /*a690*/  IMAD R230, R9, R230, R233 ;  /* 0x000000e609e67224 */ /* 0x000fe400078e02e9 */
[----:B------:R-:W-:Y:S02]  /*a6a0*/  @!P1 IMAD.IADD R227, R227, 0x1, -R9 ;  /* 0x00000001e3e39824 */ /* 0x000fe400078e0a09 */
[----:B------:R-:W-:Y:S01]  /*a6b0*/  IMAD.MOV.U32 R231, RZ, RZ, R234 ;  /* 0x000000ffffe77224 */ /* 0x000fe200078e00ea */
[C---:B------:R-:W-:Y:S01]  /*a6c0*/  ISETP.GT.U32.AND P1, PT, R9.reuse, R230, PT ;  /* 0x000000e60900720c */ /* 0x040fe20003f24070 */
[----:B------:R-:W-:Y:S01]  /*a6d0*/  @!P4 IMAD.MOV R224, RZ, RZ, -R224 ;  /* 0x000000ffffe0c224 */ /* 0x000fe200078e0ae0 */
[----:B------:R-:W-:Y:S01]  /*a6e0*/  ISETP.GT.U32.AND P4, PT, R9, R228, PT ;  /* 0x000000e40900720c */ /* 0x000fe20003f84070 */
[----:B------:R-:W-:-:S04]  /*a6f0*/  IMAD.HI.U32 R233, R8, R231, RZ ;  /* 0x000000e708e97227 */ /* 0x000fc800078e00ff */
[----:B------:R-:W-:Y:S01]  /*a700*/  @!P6 IMAD.MOV R223, RZ, RZ, -R223 ;  /* 0x000000ffffdfe224 */ /* 0x000fe200078e0adf */
[----:B------:R-:W-:Y:S01]  /*a710*/  ISETP.GT.U32.AND P6, PT, R9, R226, PT ;  /* 0x000000e20900720c */ /* 0x000fe20003fc4070 */
[----:B------:R-:W-:Y:S01]  /*a720*/  IMAD.MOV R234, RZ, RZ, -R233 ;  /* 0x000000ffffea7224 */ /* 0x000fe200078e0ae9 */
[----:B------:R-:W-:Y:S01]  /*a730*/  IABS R233, R3 ;  /* 0x0000000300e97213 */ /* 0x000fe20000000000 */
[--C-:B------:R-:W-:Y:S01]  /*a740*/  @!P3 IMAD.IADD R225, R225, 0x1, -R9.reuse ;  /* 0x00000001e1e1b824 */ /* 0x100fe200078e0a09 */
[----:B------:R-:W-:Y:S01]  /*a750*/  ISETP.GE.AND P3, PT, R7, RZ, PT ;  /* 0x000000ff0700720c */ /* 0x000fe20003f66270 */
[----:B------:R-:W-:Y:S01]  /*a760*/  @!P1 IMAD.IADD R230, R230, 0x1, -R9 ;  /* 0x00000001e6e69824 */ /* 0x000fe200078e0a09 */
[----:B------:R-:W-:Y:S01]  /*a770*/  IADD3 R7, R195, 0xe6, RZ ;  /* 0x000000e6c3077810 */ /* 0x000fe20007ffe0ff */
[C---:B------:R-:W-:Y:S02]  /*a780*/  IMAD R231, R9.reuse, R234, R231 ;  /* 0x000000ea09e77224 */ /* 0x040fe400078e02e7 */
[----:B------:R-:W-:Y:S01]  /*a790*/  IMAD.MOV.U32 R234, RZ, RZ, R233 ;  /* 0x000000ffffea7224 */ /* 0x000fe200078e00e9 */
[----:B------:R-:W-:Y:S01]  /*a7a0*/  IABS R235, R7 ;  /* 0x0000000700eb7213 */ /* 0x000fe20000000000 */
[----:B------:R-:W-:Y:S01]  /*a7b0*/  @!P4 IMAD.IADD R228, R228, 0x1, -R9 ;  /* 0x00000001e4e4c824 */ /* 0x000fe200078e0a09 */
[----:B------:R-:W-:Y:S01]  /*a7c0*/  ISETP.GE.AND P4, PT, R232, RZ, PT ;  /* 0x000000ffe800720c */ /* 0x000fe20003f86270 */
[----:B------:R-:W-:Y:S01]  /*a7d0*/  @!P0 IMAD.MOV R225, RZ, RZ, -R225 ;  /* 0x000000ffffe18224 */ /* 0x000fe200078e0ae1 */
[----:B------:R-:W-:Y:S01]  /*a7e0*/  ISETP.GT.U32.AND P0, PT, R9, R230, PT ;  /* 0x000000e60900720c */ /* 0x000fe20003f04070 */
[----:B------:R-:W-:-:S04]  /*a7f0*/  IMAD.HI.U32 R232, R8, R234, RZ ;  /* 0x000000ea08e87227 */ /* 0x000fc800078e00ff */
[----:B------:R-:W-:Y:S01]  /*a800*/  @!P6 IMAD.IADD R226, R226, 0x1, -R9 ;  /* 0x00000001e2e2e824 */ /* 0x000fe200078e0a09 */
[C---:B------:R-:W-:Y:S01]  /*a810*/  ISETP.GT.U32.AND P6, PT, R9.reuse, R229, PT ;  /* 0x000000e50900720c */ /* 0x040fe20003fc4070 */
[----:B------:R-:W-:Y:S02]  /*a820*/  IMAD.MOV R232, RZ, RZ, -R232 ;  /* 0x000000ffffe87224 */ /* 0x000fe400078e0ae8 */
[----:B------:R-:W-:Y:S02]  /*a830*/  IMAD.MOV.U32 R233, RZ, RZ, R235 ;  /* 0x000000ffffe97224 */ /* 0x000fe400078e00eb */
[C---:B------:R-:W-:Y:S02]  /*a840*/  IMAD R232, R9.reuse, R232, R234 ;  /* 0x000000e809e87224 */ /* 0x040fe400078e02ea */
[----:B------:R-:W-:Y:S02]  /*a850*/  @!P0 IMAD.IADD R230, R230, 0x1, -R9 ;  /* 0x00000001e6e68824 */ /* 0x000fe400078e0a09 */
[----:B------:R-:W-:Y:S01]  /*a860*/  @!P5 IMAD.MOV R226, RZ, RZ, -R226 ;  /* 0x000000ffffe2d224 */ /* 0x000fe200078e0ae2 */
[C---:B------:R-:W-:Y:S01]  /*a870*/  ISETP.GT.U32.AND P0, PT, R9.reuse, R232, PT ;  /* 0x000000e80900720c */ /* 0x040fe20003f04070 */
[----:B------:R-:W-:Y:S01]  /*a880*/  @!P3 IMAD.MOV R227, RZ, RZ, -R227 ;  /* 0x000000ffffe3b224 */ /* 0x000fe200078e0ae3 */
[----:B------:R-:W-:Y:S01]  /*a890*/  ISETP.GT.U32.AND P5, PT, R9, R231, PT ;  /* 0x000000e70900720c */ /* 0x000fe20003fa4070 */
[----:B------:R-:W-:Y:S01]  /*a8a0*/  @!P6 IMAD.IADD R229, R229, 0x1, -R9 ;  /* 0x00000001e5e5e824 */ /* 0x000fe200078e0a09 */
[----:B------:R-:W-:-:S02]  /*a8b0*/  ISETP.GT.U32.AND P6, PT, R9, R228, PT ;  /* 0x000000e40900720c */ /* 0x000fc40003fc4070 */
[----:B------:R-:W-:Y:S02]  /*a8c0*/  ISETP.GE.AND P3, PT, R6, RZ, PT ;  /* 0x000000ff0600720c */ /* 0x000fe40003f66270 */
[----:B------:R-:W-:Y:S02]  /*a8d0*/  ISETP.GT.U32.AND P1, PT, R9, R229, PT ;  /* 0x000000e50900720c */ /* 0x000fe40003f24070 */
[----:B------:R-:W-:-:S03]  /*a8e0*/  IADD3 R6, R195, 0xe9, RZ ;  /* 0x000000e9c3067810 */ /* 0x000fc60007ffe0ff */
[--C-:B------:R-:W-:Y:S01]  /*a8f0*/  @!P0 IMAD.IADD R232, R232, 0x1, -R9.reuse ;  /* 0x00000001e8e88824 */ /* 0x100fe200078e0a09 */
[----:B------:R-:W-:Y:S01]  /*a900*/  IABS R236, R6 ;  /* 0x0000000600ec7213 */ /* 0x000fe20000000000 */
[--C-:B------:R-:W-:Y:S02]  /*a910*/  @!P5 IMAD.IADD R231, R231, 0x1, -R9.reuse ;  /* 0x00000001e7e7d824 */ /* 0x100fe400078e0a09 */
[--C-:B------:R-:W-:Y:S01]  /*a920*/  @!P6 IMAD.IADD R228, R228, 0x1, -R9.reuse ;  /* 0x00000001e4e4e824 */ /* 0x100fe200078e0a09 */
[----:B------:R-:W-:Y:S01]  /*a930*/  ISETP.GE.AND P6, PT, R5, RZ, PT ;  /* 0x000000ff0500720c */ /* 0x000fe20003fc6270 */
[----:B------:R-:W-:Y:S01]  /*a940*/  IMAD.HI.U32 R5, R8, R233, RZ ;  /* 0x000000e908057227 */ /* 0x000fe200078e00ff */
[C---:B------:R-:W-:Y:S02]  /*a950*/  ISETP.GT.U32.AND P0, PT, R9.reuse, R232, PT ;  /* 0x000000e80900720c */ /* 0x040fe40003f04070 */
        /* <DEDUP_REMOVED lines=12> */
[----:B------:R-:W-:Y:S01]  /*aa20*/  IADD3 R7, R195, 0xe8, RZ ;  /* 0x000000e8c3077810 */ /* 0x000fe20007ffe0ff */
[----:B------:R-:W-:Y:S01]  /*aa30*/  @!P5 IMAD.IADD R231, R231, 0x1, -R9 ;  /* 0x00000001e7e7d824 */ /* 0x000fe200078e0a09 */
[----:B------:R-:W-:Y:S01]  /*aa40*/  ISETP.GT.U32.AND P0, PT, R9, R233, PT ;  /* 0x000000e90900720c */ /* 0x000fe20003f04070 */
[----:B------:R-:W-:Y:S01]  /*aa50*/  IMAD.HI.U32 R241, R8, R234, RZ ;  /* 0x000000ea08f17227 */ /* 0x000fe200078e00ff */
[----:B------:R-:W-:-:S02]  /*aa60*/  IABS R235, R7 ;  /* 0x0000000700eb7213 */ /* 0x000fc40000000000 */
[C---:B------:R-:W-:Y:S01]  /*aa70*/  IADD3 R5, R195.reuse, 0xeb, RZ ;  /* 0x000000ebc3057810 */ /* 0x040fe20007ffe0ff */
[----:B------:R-:W-:Y:S01]  /*aa80*/  IMAD.MOV R241, RZ, RZ, -R241 ;  /* 0x000000fffff17224 */ /* 0x000fe200078e0af1 */
[----:B------:R-:W-:Y:S01]  /*aa90*/  IADD3 R4, R195, 0xea, RZ ;  /* 0x000000eac3047810 */ /* 0x000fe20007ffe0ff */
[----:B------:R-:W-:Y:S01]  /*aaa0*/  IMAD.HI.U32 R240, R8, R235, RZ ;  /* 0x000000eb08f07227 */ /* 0x000fe200078e00ff */
[----:B------:R-:W-:Y:S02]  /*aab0*/  IABS R238, R5 ;  /* 0x0000000500ee7213 */ /* 0x000fe40000000000 */
[----:B------:R-:W-:Y:S01]  /*aac0*/  IABS R237, R4 ;  /* 0x0000000400ed7213 */ /* 0x000fe20000000000 */
[----:B------:R-:W-:Y:S01]  /*aad0*/  IMAD R234, R9, R241, R234 ;  /* 0x000000f109ea7224 */ /* 0x000fe200078e02ea */
[----:B------:R-:W-:Y:S01]  /*aae0*/  ISETP.GE.AND P5, PT, R7, RZ, PT ;  /* 0x000000ff0700720c */ /* 0x000fe20003fa6270 */
[----:B------:R-:W-:Y:S01]  /*aaf0*/  @!P0 IMAD.IADD R233, R233, 0x1, -R9 ;  /* 0x00000001e9e98824 */ /* 0x000fe200078e0a09 */
[----:B------:R-:W-:Y:S01]  /*ab00*/  IABS R241, R249 ;  /* 0x000000f900f17213 */ /* 0x000fe20000000000 */
[----:B------:R-:W-:Y:S01]  /*ab10*/  IMAD.MOV R240, RZ, RZ, -R240 ;  /* 0x000000fffff07224 */ /* 0x000fe200078e0af0 */
[C---:B------:R-:W-:Y:S01]  /*ab20*/  ISETP.GT.U32.AND P0, PT, R9.reuse, R234, PT ;  /* 0x000000ea0900720c */ /* 0x040fe20003f04070 */
[----:B------:R-:W-:Y:S01]  /*ab30*/  @!P1 IMAD.MOV R231, RZ, RZ, -R231 ;  /* 0x000000ffffe79224 */ /* 0x000fe200078e0ae7 */
[C---:B------:R-:W-:Y:S01]  /*ab40*/  ISETP.GT.U32.AND P1, PT, R9.reuse, R233, PT ;  /* 0x000000e90900720c */ /* 0x040fe20003f24070 */
[----:B------:R-:W-:-:S02]  /*ab50*/  IMAD R235, R9, R240, R235 ;  /* 0x000000f009eb7224 */ /* 0x000fc400078e02eb */
[----:B------:R-:W-:Y:S01]  /*ab60*/  @!P6 IMAD.MOV R230, RZ, RZ, -R230 ;  /* 0x000000ffffe6e224 */ /* 0x000fe200078e0ae6 */
[----:B------:R-:W-:Y:S01]  /*ab70*/  ISETP.GE.AND P6, PT, R3, RZ, PT ;  /* 0x000000ff0300720c */ /* 0x000fe20003fc6270 */
[----:B------:R-:W-:-:S04]  /*ab80*/  IMAD.HI.U32 R239, R8, R236, RZ ;  /* 0x000000ec08ef7227 */ /* 0x000fc800078e00ff */
[----:B------:R-:W-:-:S04]  /*ab90*/  IMAD.HI.U32 R3, R8, R238, RZ ;  /* 0x000000ee08037227 */ /* 0x000fc800078e00ff */
[----:B------:R-:W-:Y:S02]  /*aba0*/  @!P0 IMAD.IADD R234, R234, 0x1, -R9 ;  /* 0x00000001eaea8824 */ /* 0x000fe400078e0a09 */
[----:B------:R-:W-:Y:S01]  /*abb0*/  @!P4 IMAD.MOV R232, RZ, RZ, -R232 ;  /* 0x000000ffffe8c224 */ /* 0x000fe200078e0ae8 */
[C---:B------:R-:W-:Y:S01]  /*abc0*/  ISETP.GT.U32.AND P4, PT, R9.reuse, R235, PT ;  /* 0x000000eb0900720c */ /* 0x040fe20003f84070 */
[----:B------:R-:W-:Y:S01]  /*abd0*/  IMAD.HI.U32 R7, R8, R237, RZ ;  /* 0x000000ed08077227 */ /* 0x000fe200078e00ff */
[----:B------:R-:W-:-:S03]  /*abe0*/  ISETP.GT.U32.AND P0, PT, R9, R234, PT ;  /* 0x000000ea0900720c */ /* 0x000fc60003f04070 */
[----:B------:R-:W-:Y:S02]  /*abf0*/  IMAD.MOV R239, RZ, RZ, -R239 ;  /* 0x000000ffffef7224 */ /* 0x000fe400078e0aef */
[----:B------:R-:W-:Y:S02]  /*ac00*/  IMAD.MOV R3, RZ, RZ, -R3 ;  /* 0x000000ffff037224 */ /* 0x000fe400078e0a03 */
[----:B------:R-:W-:Y:S02]  /*ac10*/  IMAD.MOV R7, RZ, RZ, -R7 ;  /* 0x000000ffff077224 */ /* 0x000fe400078e0a07 */
[C---:B------:R-:W-:Y:S02]  /*ac20*/  IMAD R236, R9.reuse, R239, R236 ;  /* 0x000000ef09ec7224 */ /* 0x040fe400078e02ec */
[----:B------:R-:W-:Y:S01]  /*ac30*/  IMAD R238, R9, R3, R238 ;  /* 0x0000000309ee7224 */ /* 0x000fe200078e02ee */
[----:B------:R-:W-:Y:S01]  /*ac40*/  IADD3 R3, R195, 0xec, RZ ;  /* 0x000000ecc3037810 */ /* 0x000fe20007ffe0ff */
[----:B------:R-:W-:Y:S01]  /*ac50*/  IMAD R237, R9, R7, R237 ;  /* 0x0000000709ed7224 */ /* 0x000fe200078e02ed */
[----:B------:R-:W-:Y:S01]  /*ac60*/  IADD3 R7, R195, 0xed, RZ ;  /* 0x000000edc3077810 */ /* 0x000fe20007ffe0ff */
[--C-:B------:R-:W-:Y:S01]  /*ac70*/  @!P1 IMAD.IADD R233, R233, 0x1, -R9.reuse ;  /* 0x00000001e9e99824 */ /* 0x100fe200078e0a09 */
[----:B------:R-:W-:Y:S01]  /*ac80*/  ISETP.GT.U32.AND P1, PT, R9, R236, PT ;  /* 0x000000ec0900720c */ /* 0x000fe20003f24070 */
[--C-:B------:R-:W-:Y:S01]  /*ac90*/  @!P0 IMAD.IADD R234, R234, 0x1, -R9.reuse ;  /* 0x00000001eaea8824 */ /* 0x100fe200078e0a09 */
[----:B------:R-:W-:Y:S01]  /*aca0*/  IABS R239, R3 ;  /* 0x0000000300ef7213 */ /* 0x000fe20000000000 */
[----:B------:R-:W-:Y:S01]  /*acb0*/  @!P4 IMAD.IADD R235, R235, 0x1, -R9 ;  /* 0x00000001ebebc824 */ /* 0x000fe200078e0a09 */
[C---:B------:R-:W-:Y:S01]  /*acc0*/  ISETP.GT.U32.AND P0, PT, R9.reuse, R237, PT ;  /* 0x000000ed0900720c */ /* 0x040fe20003f04070 */
[----:B------:R-:W-:Y:S01]  /*acd0*/  IMAD.HI.U32 R244, R8, R241, RZ ;  /* 0x000000f108f47227 */ /* 0x000fe200078e00ff */
[----:B------:R-:W-:-:S02]  /*ace0*/  ISETP.GT.U32.AND P4, PT, R9, R238, PT ;  /* 0x000000ee0900720c */ /* 0x000fc40003f84070 */
[----:B------:R-:W-:Y:S01]  /*acf0*/  IABS R240, R7 ;  /* 0x0000000700f07213 */ /* 0x000fe20000000000 */
[----:B------:R-:W-:-:S04]  /*ad00*/  IMAD.HI.U32 R243, R8, R239, RZ ;  /* 0x000000ef08f37227 */ /* 0x000fc800078e00ff */
[----:B------:R-:W-:Y:S02]  /*ad10*/  IMAD.MOV R243, RZ, RZ, -R243 ;  /* 0x000000fffff37224 */ /* 0x000fe400078e0af3 */
[----:B------:R-:W-:Y:S02]  /*ad20*/  @!P1 IMAD.IADD R236, R236, 0x1, -R9 ;  /* 0x00000001ecec9824 */ /* 0x000fe400078e0a09 */
[----:B------:R-:W-:Y:S02]  /*ad30*/  IMAD R239, R9, R243, R239 ;  /* 0x000000f309ef7224 */ /* 0x000fe400078e02ef */
[--C-:B------:R-:W-:Y:S01]  /*ad40*/  @!P0 IMAD.IADD R237, R237, 0x1, -R9.reuse ;  /* 0x00000001eded8824 */ /* 0x100fe200078e0a09 */
[C---:B------:R-:W-:Y:S01]  /*ad50*/  ISETP.GT.U32.AND P0, PT, R9.reuse, R235, PT ;  /* 0x000000eb0900720c */ /* 0x040fe20003f04070 */
[----:B------:R-:W-:Y:S01]  /*ad60*/  @!P4 IMAD.IADD R238, R238, 0x1, -R9 ;  /* 0x00000001eeeec824 */ /* 0x000fe200078e0a09 */
[C---:B------:R-:W-:Y:S01]  /*ad70*/  ISETP.GT.U32.AND P4, PT, R9.reuse, R236, PT ;  /* 0x000000ec0900720c */ /* 0x040fe20003f84070 */
[----:B------:R-:W-:Y:S01]  /*ad80*/  IMAD.HI.U32 R245, R8, R240, RZ ;  /* 0x000000f008f57227 */ /* 0x000fe200078e00ff */
[----:B------:R-:W-:-:S03]  /*ad90*/  ISETP.GT.U32.AND P1, PT, R9, R239, PT ;  /* 0x000000ef0900720c */ /* 0x000fc60003f24070 */
[----:B------:R-:W-:Y:S02]  /*ada0*/  IMAD.MOV R245, RZ, RZ, -R245 ;  /* 0x000000fffff57224 */ /* 0x000fe400078e0af5 */
[----:B------:R-:W-:Y:S02]  /*adb0*/  IMAD.MOV R244, RZ, RZ, -R244 ;  /* 0x000000fffff47224 */ /* 0x000fe400078e0af4 */
[C---:B------:R-:W-:Y:S02]  /*adc0*/  IMAD R240, R9.reuse, R245, R240 ;  /* 0x000000f509f07224 */ /* 0x040fe400078e02f0 */
[C---:B------:R-:W-:Y:S02]  /*add0*/  IMAD R241, R9.reuse, R244, R241 ;  /* 0x000000f409f17224 */ /* 0x040fe400078e02f1 */
[----:B------:R-:W-:Y:S01]  /*ade0*/  @!P3 IMAD.MOV R233, RZ, RZ, -R233 ;  /* 0x000000ffffe9b224 */ /* 0x000fe200078e0ae9 */
[----:B------:R-:W-:Y:S01]  /*adf0*/  ISETP.GT.U32.AND P3, PT, R9, R237, PT ;  /* 0x000000ed0900720c */ /* 0x000fe20003f64070 */
[--C-:B------:R-:W-:Y:S01]  /*ae00*/  @!P0 IMAD.IADD R235, R235, 0x1, -R9.reuse ;  /* 0x00000001ebeb8824 */ /* 0x100fe200078e0a09 */
[C---:B------:R-:W-:Y:S01]  /*ae10*/  ISETP.GT.U32.AND P0, PT, R9.reuse, R240, PT ;  /* 0x000000f00900720c */ /* 0x040fe20003f04070 */
[--C-:B------:R-:W-:Y:S01]  /*ae20*/  @!P4 IMAD.IADD R236, R236, 0x1, -R9.reuse ;  /* 0x00000001ececc824 */ /* 0x100fe200078e0a09 */
[----:B------:R-:W-:Y:S01]  /*ae30*/  ISETP.GT.U32.AND P4, PT, R9, R241, PT ;  /* 0x000000f10900720c */ /* 0x000fe20003f84070 */
[----:B------:R-:W-:-:S02]  /*ae40*/  @!P1 IMAD.IADD R239, R239, 0x1, -R9 ;  /* 0x00000001efef9824 */ /* 0x000fc400078e0a09 */
[----:B------:R-:W-:Y:S01]  /*ae50*/  IMAD.MOV R243, RZ, RZ, -R246 ;  /* 0x000000fffff37224 */ /* 0x000fe200078e0af6 */
[----:B------:R-:W-:Y:S01]  /*ae60*/  IADD3 R246, R195, 0xf1, RZ ;  /* 0x000000f1c3f67810 */ /* 0x000fe20007ffe0ff */
[----:B------:R-:W-:Y:S01]  /*ae70*/  @!P6 IMAD.MOV R234, RZ, RZ, -R234 ;  /* 0x000000ffffeae224 */ /* 0x000fe200078e0aea */
[C---:B------:R-:W-:Y:S01]  /*ae80*/  ISETP.GT.U32.AND P1, PT, R9.reuse, R239, PT ;  /* 0x000000ef0900720c */ /* 0x040fe20003f24070 */
[C---:B------:R-:W-:Y:S01]  /*ae90*/  IMAD R242, R9.reuse, R243, R242 ;  /* 0x000000f309f27224 */ /* 0x040fe200078e02f2 */
[----:B------:R-:W-:Y:S01]  /*aea0*/  ISETP.GT.U32.AND P6, PT, R9, R238, PT ;  /* 0x000000ee0900720c */ /* 0x000fe20003fc4070 */
[--C-:B------:R-:W-:Y:S01]  /*aeb0*/  @!P3 IMAD.IADD R237, R237, 0x1, -R9.reuse ;  /* 0x00000001ededb824 */ /* 0x100fe200078e0a09 */
[----:B------:R-:W-:Y:S01]  /*aec0*/  IABS R244, R246 ;  /* 0x000000f600f47213 */ /* 0x000fe20000000000 */
[--C-:B------:R-:W-:Y:S01]  /*aed0*/  @!P0 IMAD.IADD R240, R240, 0x1, -R9.reuse ;  /* 0x00000001f0f08824 */ /* 0x100fe200078e0a09 */
[----:B------:R-:W-:Y:S01]  /*aee0*/  ISETP.GE.AND P3, PT, R6, RZ, PT ;  /* 0x000000ff0600720c */ /* 0x000fe20003f66270 */
[----:B------:R-:W-:Y:S01]  /*aef0*/  @!P4 IMAD.IADD R241, R241, 0x1, -R9 ;  /* 0x00000001f1f1c824 */ /* 0x000fe200078e0a09 */
[----:B------:R-:W-:Y:S01]  /*af00*/  ISETP.GE.AND P4, PT, R3, RZ, PT ;  /* 0x000000ff0300720c */ /* 0x000fe20003f86270 */
[----:B------:R-:W-:Y:S01]  /*af10*/  IMAD.HI.U32 R245, R8, R244, RZ ;  /* 0x000000f408f57227 */ /* 0x000fe200078e00ff */
[----:B------:R-:W-:-:S02]  /*af20*/  IABS R243, R247 ;  /* 0x000000f700f37213 */ /* 0x000fc40000000000 */
[----:B------:R-:W-:Y:S01]  /*af30*/  ISETP.GE.AND P0, PT, R5, RZ, PT ;  /* 0x000000ff0500720c */ /* 0x000fe20003f06270 */
[----:B------:R-:W-:Y:S01]  /*af40*/  @!P5 IMAD.MOV R235, RZ, RZ, -R235 ;  /* 0x000000ffffebd224 */ /* 0x000fe200078e0aeb */
[----:B------:R-:W-:Y:S01]  /*af50*/  ISETP.GT.U32.AND P5, PT, R9, R240, PT ;  /* 0x000000f00900720c */ /* 0x000fe20003fa4070 */
[----:B------:R-:W-:Y:S01]  /*af60*/  @!P1 IMAD.IADD R239, R239, 0x1, -R9 ;  /* 0x00000001efef9824 */ /* 0x000fe200078e0a09 */
[----:B------:R-:W-:Y:S01]  /*af70*/  ISETP.GE.AND P1, PT, R4, RZ, PT ;  /* 0x000000ff0400720c */ /* 0x000fe20003f26270 */
[----:B------:R-:W-:Y:S01]  /*af80*/  IMAD.MOV R5, RZ, RZ, -R245 ;  /* 0x000000ffff057224 */ /* 0x000fe200078e0af5 */
[----:B------:R-:W-:Y:S01]  /*af90*/  IADD3 R3, R195, 0xf2, RZ ;  /* 0x000000f2c3037810 */ /* 0x000fe20007ffe0ff */
[----:B------:R-:W-:-:S03]  /*afa0*/  IMAD.HI.U32 R6, R8, R243, RZ ;  /* 0x000000f308067227 */ /* 0x000fc600078e00ff */
[----:B------:R-:W-:Y:S01]  /*afb0*/  IABS R245, R3 ;  /* 0x0000000300f57213 */ /* 0x000fe20000000000 */
[----:B------:R-:W-:Y:S01]  /*afc0*/  @!P6 IMAD.IADD R238, R238, 0x1, -R9 ;  /* 0x00000001eeeee824 */ /* 0x000fe200078e0a09 */
[C---:B------:R-:W-:Y:S01]  /*afd0*/  ISETP.GT.U32.AND P6, PT, R9.reuse, R242, PT ;  /* 0x000000f20900720c */ /* 0x040fe20003fc4070 */
[----:B------:R-:W-:Y:S01]  /*afe0*/  IMAD R244, R9, R5, R244 ;  /* 0x0000000509f47224 */ /* 0x000fe200078e02f4 */
[C---:B------:R-:W-:Y:S01]  /*aff0*/  IADD3 R5, R195.reuse, 0xf4, RZ ;  /* 0x000000f4c3057810 */ /* 0x040fe20007ffe0ff */
[----:B------:R-:W-:Y:S01]  /*b000*/  IMAD.MOV R4, RZ, RZ, -R6 ;  /* 0x000000ffff047224 */ /* 0x000fe200078e0a06 */
[----:B------:R-:W-:Y:S01]  /*b010*/  IADD3 R6, R195, 0xf6, RZ ;  /* 0x000000f6c3067810 */ /* 0x000fe20007ffe0ff */
[----:B------:R-:W-:Y:S01]  /*b020*/  @!P3 IMAD.MOV R236, RZ, RZ, -R236 ;  /* 0x000000ffffecb224 */ /* 0x000fe200078e0aec */
[C---:B------:R-:W-:Y:S01]  /*b030*/  ISETP.GT.U32.AND P3, PT, R9.reuse, R241, PT ;  /* 0x000000f10900720c */ /* 0x040fe20003f64070 */
[----:B------:R-:W-:Y:S01]  /*b040*/  @!P4 IMAD.MOV R239, RZ, RZ, -R239 ;  /* 0x000000ffffefc224 */ /* 0x000fe200078e0aef */
[C---:B------:R-:W-:Y:S01]  /*b050*/  ISETP.GT.U32.AND P4, PT, R9.reuse, R244, PT ;  /* 0x000000f40900720c */ /* 0x040fe20003f84070 */
[----:B------:R-:W-:-:S02]  /*b060*/  IMAD R243, R9, R4, R243 ;  /* 0x0000000409f37224 */ /* 0x000fc400078e02f3 */
[----:B------:R-:W-:Y:S01]  /*b070*/  @!P5 IMAD.IADD R240, R240, 0x1, -R9 ;  /* 0x00000001f0f0d824 */ /* 0x000fe200078e0a09 */
[----:B------:R-:W-:Y:S01]  /*b080*/  ISETP.GE.AND P5, PT, R249, RZ, PT ;  /* 0x000000fff900720c */ /* 0x000fe20003fa6270 */
[----:B------:R-:W-:Y:S01]  /*b090*/  @!P1 IMAD.MOV R237, RZ, RZ, -R237 ;  /* 0x000000ffffed9224 */ /* 0x000fe200078e0aed */
[----:B------:R-:W-:Y:S01]  /*b0a0*/  ISETP.GT.U32.AND P1, PT, R9, R243, PT ;  /* 0x000000f30900720c */ /* 0x000fe20003f24070 */
[----:B------:R-:W-:Y:S01]  /*b0b0*/  @!P0 IMAD.MOV R238, RZ, RZ, -R238 ;  /* 0x000000ffffee8224 */ /* 0x000fe200078e0aee */
[----:B------:R-:W-:Y:S01]  /*b0c0*/  ISETP.GE.AND P0, PT, R7, RZ, PT ;  /* 0x000000ff0700720c */ /* 0x000fe20003f06270 */
[--C-:B------:R-:W-:Y:S01]  /*b0d0*/  @!P6 IMAD.IADD R242, R242, 0x1, -R9.reuse ;  /* 0x00000001f2f2e824 */ /* 0x100fe200078e0a09 */
[----:B------:R-:W-:Y:S01]  /*b0e0*/  IABS R249, R6 ;  /* 0x0000000600f97213 */ /* 0x000fe20000000000 */
[--C-:B------:R-:W-:Y:S01]  /*b0f0*/  @!P3 IMAD.IADD R241, R241, 0x1, -R9.reuse ;  /* 0x00000001f1f1b824 */ /* 0x100fe200078e0a09 */
[----:B------:R-:W-:Y:S01]  /*b100*/  ISETP.GE.AND P3, PT, R248, RZ, PT ;  /* 0x000000fff800720c */ /* 0x000fe20003f66270 */
[----:B------:R-:W-:Y:S01]  /*b110*/  @!P4 IMAD.IADD R244, R244, 0x1, -R9 ;  /* 0x00000001f4f4c824 */ /* 0x000fe200078e0a09 */
[----:B------:R-:W-:Y:S01]  /*b120*/  ISETP.GT.U32.AND P6, PT, R9, R242, PT ;  /* 0x000000f20900720c */ /* 0x000fe20003fc4070 */
[----:B------:R-:W-:Y:S01]  /*b130*/  IMAD.HI.U32 R4, R8, R245, RZ ;  /* 0x000000f508047227 */ /* 0x000fe200078e00ff */
[----:B------:R-:W-:-:S02]  /*b140*/  ISETP.GE.AND P4, PT, R3, RZ, PT ;  /* 0x000000ff0300720c */ /* 0x000fc40003f86270 */
[----:B------:R-:W-:Y:S01]  /*b150*/  IADD3 R3, R195, 0xf5, RZ ;  /* 0x000000f5c3037810 */ /* 0x000fe20007ffe0ff */
[----:B------:R-:W-:Y:S01]  /*b160*/  @!P5 IMAD.MOV R241, RZ, RZ, -R241 ;  /* 0x000000fffff1d224 */ /* 0x000fe200078e0af1 */
[----:B------:R-:W-:Y:S01]  /*b170*/  ISETP.GT.U32.AND P5, PT, R9, R244, PT ;  /* 0x000000f40900720c */ /* 0x000fe20003fa4070 */
[----:B------:R-:W-:Y:S01]  /*b180*/  @!P1 IMAD.IADD R243, R243, 0x1, -R9 ;  /* 0x00000001f3f39824 */ /* 0x000fe200078e0a09 */
[----:B------:R-:W-:Y:S01]  /*b190*/  ISETP.GE.AND P1, PT, R246, RZ, PT ;  /* 0x000000fff600720c */ /* 0x000fe20003f26270 */
[----:B------:R-:W-:Y:S01]  /*b1a0*/  IMAD.MOV R4, RZ, RZ, -R4 ;  /* 0x000000ffff047224 */ /* 0x000fe200078e0a04 */
[----:B------:R-:W-:Y:S01]  /*b1b0*/  IABS R248, R3 ;  /* 0x0000000300f87213 */ /* 0x000fe20000000000 */
[----:B------:R-:W-:Y:S01]  /*b1c0*/  @!P0 IMAD.MOV R240, RZ, RZ, -R240 ;  /* 0x000000fffff08224 */ /* 0x000fe200078e0af0 */
[C---:B------:R-:W-:Y:S01]  /*b1d0*/  ISETP.GT.U32.AND P0, PT, R9.reuse, R243, PT ;  /* 0x000000f30900720c */ /* 0x040fe20003f04070 */
[----:B------:R-:W-:Y:S01]  /*b1e0*/  IMAD R245, R9, R4, R245 ;  /* 0x0000000409f57224 */ /* 0x000fe200078e02f5 */
[----:B------:R-:W-:Y:S01]  /*b1f0*/  IADD3 R4, R195, 0xf3, RZ ;  /* 0x000000f3c3047810 */ /* 0x000fe20007ffe0ff */
[----:B------:R-:W-:Y:S01]  /*b200*/  @!P6 IMAD.IADD R242, R242, 0x1, -R9 ;  /* 0x00000001f2f2e824 */ /* 0x000fe200078e0a09 */
[----:B------:R-:W-:-:S02]  /*b210*/  ISETP.GE.AND P6, PT, R247, RZ, PT ;  /* 0x000000fff700720c */ /* 0x000fc40003fc6270 */
[----:B------:R-:W-:Y:S01]  /*b220*/  IABS R246, R4 ;  /* 0x0000000400f67213 */ /* 0x000fe20000000000 */
[----:B------:R-:W-:Y:S01]  /*b230*/  @!P5 IMAD.IADD R244, R244, 0x1, -R9 ;  /* 0x00000001f4f4d824 */ /* 0x000fe200078e0a09 */
[----:B------:R-:W-:Y:S01]  /*b240*/  IABS R247, R5 ;  /* 0x0000000500f77213 */ /* 0x000fe20000000000 */
[----:B------:R-:W-:Y:S01]  /*b250*/  @!P3 IMAD.MOV R242, RZ, RZ, -R242 ;  /* 0x000000fffff2b224 */ /* 0x000fe200078e0af2 */
[----:B------:R-:W-:Y:S01]  /*b260*/  ISETP.GE.AND P5, PT, R3, RZ, PT ;  /* 0x000000ff0300720c */ /* 0x000fe20003fa6270 */
[----:B------:R-:W-:Y:S01]  /*b270*/  IMAD.HI.U32 R3, R8, R246, RZ ;  /* 0x000000f608037227 */ /* 0x000fe200078e00ff */
[----:B------:R-:W-:Y:S02]  /*b280*/  ISETP.GE.AND P3, PT, R4, RZ, PT ;  /* 0x000000ff0400720c */ /* 0x000fe40003f66270 */
[----:B------:R-:W-:Y:S01]  /*b290*/  IABS R7, R197 ;  /* 0x000000c500077213 */ /* 0x000fe20000000000 */
[----:B------:R-:W-:-:S04]  /*b2a0*/  IMAD.HI.U32 R4, R8, R247, RZ ;  /* 0x000000f708047227 */ /* 0x000fc800078e00ff */
[----:B------:R-:W-:Y:S01]  /*b2b0*/  @!P0 IMAD.IADD R243, R243, 0x1, -R9 ;  /* 0x00000001f3f38824 */ /* 0x000fe200078e0a09 */
[----:B------:R-:W-:Y:S01]  /*b2c0*/  ISETP.GE.AND P0, PT, R5, RZ, PT ;  /* 0x000000ff0500720c */ /* 0x000fe20003f06270 */
[----:B------:R-:W-:Y:S02]  /*b2d0*/  IMAD.MOV R3, RZ, RZ, -R3 ;  /* 0x000000ffff037224 */ /* 0x000fe400078e0a03 */
[----:B------:R-:W-:Y:S02]  /*b2e0*/  IMAD.MOV R4, RZ, RZ, -R4 ;  /* 0x000000ffff047224 */ /* 0x000fe400078e0a04 */
[----:B------:R-:W-:-:S04]  /*b2f0*/  IMAD.HI.U32 R5, R8, R248, RZ ;  /* 0x000000f808057227 */ /* 0x000fc800078e00ff */
[C---:B------:R-:W-:Y:S02]  /*b300*/  IMAD R246, R9.reuse, R3, R246 ;  /* 0x0000000309f67224 */ /* 0x040fe400078e02f6 */
[----:B------:R-:W-:Y:S02]  /*b310*/  IMAD R247, R9, R4, R247 ;  /* 0x0000000409f77224 */ /* 0x000fe400078e02f7 */
[----:B------:R-:W-:Y:S02]  /*b320*/  IMAD.MOV R3, RZ, RZ, -R5 ;  /* 0x000000ffff037224 */ /* 0x000fe400078e0a05 */
[----:B------:R-:W-:-:S04]  /*b330*/  IMAD.HI.U32 R4, R8, R250, RZ ;  /* 0x000000fa08047227 */ /* 0x000fc800078e00ff */
[----:B------:R-:W-:Y:S02]  /*b340*/  IMAD R248, R9, R3, R248 ;  /* 0x0000000309f87224 */ /* 0x000fe400078e02f8 */
[----:B------:R-:W-:Y:S01]  /*b350*/  IMAD.MOV R3, RZ, RZ, -R4 ;  /* 0x000000ffff037224 */ /* 0x000fe200078e0a04 */
[----:B------:R-:W-:Y:S01]  /*b360*/  IADD3 R4, R195, 0xf9, RZ ;  /* 0x000000f9c3047810 */ /* 0x000fe20007ffe0ff */
[----:B------:R-:W-:Y:S01]  /*b370*/  @!P1 IMAD.MOV R244, RZ, RZ, -R244 ;  /* 0x000000fffff49224 */ /* 0x000fe200078e0af4 */
[----:B------:R-:W-:Y:S01]  /*b380*/  ISETP.GE.AND P1, PT, R6, RZ, PT ;  /* 0x000000ff0600720c */ /* 0x000fe20003f26270 */
[----:B------:R-:W-:Y:S01]  /*b390*/  IMAD R250, R9, R3, R250 ;  /* 0x0000000309fa7224 */ /* 0x000fe200078e02fa */
[----:B------:R-:W-:Y:S01]  /*b3a0*/  IADD3 R3, R195, 0xfa, RZ ;  /* 0x000000fac3037810 */ /* 0x000fe20007ffe0ff */
[C---:B------:R-:W-:Y:S01]  /*b3b0*/  IMAD.HI.U32 R6, R8.reuse, R249, RZ ;  /* 0x000000f908067227 */ /* 0x040fe200078e00ff */
[----:B------:R-:W-:Y:S02]  /*b3c0*/  IABS R252, R4 ;  /* 0x0000000400fc7213 */ /* 0x000fe40000000000 */
[----:B------:R-:W-:Y:S01]  /*b3d0*/  IABS R3, R3 ;  /* 0x0000000300037213 */ /* 0x000fe20000000000 */
[----:B------:R-:W-:-:S04]  /*b3e0*/  IMAD.HI.U32 R4, R8, R251, RZ ;  /* 0x000000fb08047227 */ /* 0x000fc800078e00ff */
[----:B------:R-:W-:Y:S02]  /*b3f0*/  IMAD.MOV R5, RZ, RZ, -R6 ;  /* 0x000000ffff057224 */ /* 0x000fe400078e0a06 */
[----:B------:R-:W-:Y:S02]  /*b400*/  IMAD.MOV R4, RZ, RZ, -R4 ;  /* 0x000000ffff047224 */ /* 0x000fe400078e0a04 */
[----:B------:R-:W-:Y:S02]  /*b410*/  IMAD R249, R9, R5, R249 ;  /* 0x0000000509f97224 */ /* 0x000fe400078e02f9 */
[----:B------:R-:W-:-:S04]  /*b420*/  IMAD.HI.U32 R6, R8, R3, RZ ;  /* 0x0000000308067227 */ /* 0x000fc800078e00ff */
[----:B------:R-:W-:-:S04]  /*b430*/  IMAD.HI.U32 R5, R8, R252, RZ ;  /* 0x000000fc08057227 */ /* 0x000fc800078e00ff */
[C---:B------:R-:W-:Y:S02]  /*b440*/  IMAD R251, R9.reuse, R4, R251 ;  /* 0x0000000409fb7224 */ /* 0x040fe400078e02fb */
[----:B------:R-:W-:Y:S01]  /*b450*/  IMAD.MOV R4, RZ, RZ, -R6 ;  /* 0x000000ffff047224 */ /* 0x000fe200078e0a06 */
[----:B------:R-:W-:Y:S01]  /*b460*/  IABS R6, R12 ;  /* 0x0000000c00067213 */ /* 0x000fe20000000000 */
[----:B------:R-:W-:Y:S02]  /*b470*/  IMAD.MOV R5, RZ, RZ, -R5 ;  /* 0x000000ffff057224 */ /* 0x000fe400078e0a05 */
[C---:B------:R-:W-:Y:S01]  /*b480*/  IMAD R3, R9.reuse, R4, R3 ;  /* 0x0000000409037224 */ /* 0x040fe200078e0203 */
[----:B------:R-:W-:Y:S01]  /*b490*/  IABS R4, R14 ;  /* 0x0000000e00047213 */ /* 0x000fe20000000000 */
[----:B------:R-:W-:Y:S01]  /*b4a0*/  IMAD R252, R9, R5, R252 ;  /* 0x0000000509fc7224 */ /* 0x000fe200078e02fc */
[----:B------:R-:W-:Y:S01]  /*b4b0*/  IABS R5, R13 ;  /* 0x0000000d00057213 */ /* 0x000fe20000000000 */
[----:B-1----:R-:W-:-:S04]  /*b4c0*/  IMAD.HI.U32 R0, R8, R6, RZ ;  /* 0x0000000608007227 */ /* 0x002fc800078e00ff */
[----:B------:R-:W-:-:S04]  /*b4d0*/  IMAD.HI.U32 R16, R8, R4, RZ ;  /* 0x0000000408107227 */ /* 0x000fc800078e00ff */
[----:B------:R-:W-:-:S04]  /*b4e0*/  IMAD.HI.U32 R10, R8, R5, RZ ;  /* 0x00000005080a7227 */ /* 0x000fc800078e00ff */
[----:B------:R-:W-:Y:S02]  /*b4f0*/  IMAD.MOV R16, RZ, RZ, -R16 ;  /* 0x000000ffff107224 */ /* 0x000fe400078e0a10 */
[----:B------:R-:W-:Y:S02]  /*b500*/  IMAD.MOV R10, RZ, RZ, -R10 ;  /* 0x000000ffff0a7224 */ /* 0x000fe400078e0a0a */
[----:B------:R-:W-:Y:S02]  /*b510*/  IMAD.MOV R0, RZ, RZ, -R0 ;  /* 0x000000ffff007224 */ /* 0x000fe400078e0a00 */
[C---:B------:R-:W-:Y:S02]  /*b520*/  IMAD R4, R9.reuse, R16, R4 ;  /* 0x0000001009047224 */ /* 0x040fe400078e0204 */
[----:B------:R-:W3:Y:S01]  /*b530*/  LDL.LU R16, [R1+0xef0] ;  /* 0x000ef00001107983 */ /* 0x000ee20000300800 */
[C---:B------:R-:W-:Y:S02]  /*b540*/  IMAD R5, R9.reuse, R10, R5 ;  /* 0x0000000a09057224 */ /* 0x040fe400078e0205 */
[C---:B------:R-:W-:Y:S01]  /*b550*/  IMAD R6, R9.reuse, R0, R6 ;  /* 0x0000000009067224 */ /* 0x040fe200078e0206 */
[----:B------:R-:W4:Y:S01]  /*b560*/  LDL.LU R10, [R1+0xeec] ;  /* 0x000eec00010a7983 */ /* 0x000f220000300800 */
[----:B------:R-:W-:Y:S01]  /*b570*/  @!P6 IMAD.MOV R243, RZ, RZ, -R243 ;  /* 0x000000fffff3e224 */ /* 0x000fe200078e0af3 */
[----:B------:R-:W-:Y:S01]  /*b580*/  ISETP.GT.U32.AND P6, PT, R9, R245, PT ;  /* 0x000000f50900720c */ /* 0x000fe20003fc4070 */
[----:B------:R-:W-:Y:S01]  /*b590*/  IMAD.HI.U32 R15, R8, R7, RZ ;  /* 0x00000007080f7227 */ /* 0x000fe200078e00ff */
[----:B------:R-:W3:Y:S03]  /*b5a0*/  LDL.LU R0, [R1+0xee8] ;  /* 0x000ee80001007983 */ /* 0x000ee60000300800 */
[----:B------:R-:W-:-:S08]  /*b5b0*/  IMAD.MOV R15, RZ, RZ, -R15 ;  /* 0x000000ffff0f7224 */ /* 0x000fd000078e0a0f */
[----:B------:R-:W-:-:S05]  /*b5c0*/  @!P6 IMAD.IADD R245, R245, 0x1, -R9 ;  /* 0x00000001f5f5e824 */ /* 0x000fca00078e0a09 */
[----:B------:R-:W-:-:S13]  /*b5d0*/  ISETP.GT.U32.AND P6, PT, R9, R245, PT ;  /* 0x000000f50900720c */ /* 0x000fda0003fc4070 */
[----:B------:R-:W-:Y:S01]  /*b5e0*/  @!P6 IMAD.IADD R245, R245, 0x1, -R9 ;  /* 0x00000001f5f5e824 */ /* 0x000fe200078e0a09 */
[----:B------:R-:W-:-:S03]  /*b5f0*/  ISETP.GT.U32.AND P6, PT, R9, R246, PT ;  /* 0x000000f60900720c */ /* 0x000fc60003fc4070 */
[----:B------:R-:W-:Y:S01]  /*b600*/  @!P4 IMAD.MOV R245, RZ, RZ, -R245 ;  /* 0x000000fffff5c224 */ /* 0x000fe200078e0af5 */
[----:B------:R-:W-:-:S09]  /*b610*/  ISETP.GT.U32.AND P4, PT, R9, R247, PT ;  /* 0x000000f70900720c */ /* 0x000fd20003f84070 */
[----:B------:R-:W-:-:S04]  /*b620*/  @!P6 IMAD.IADD R246, R246, 0x1, -R9 ;  /* 0x00000001f6f6e824 */ /* 0x000fc800078e0a09 */
[----:B------:R-:W-:Y:S01]  /*b630*/  @!P4 IMAD.IADD R247, R247, 0x1, -R9 ;  /* 0x00000001f7f7c824 */ /* 0x000fe200078e0a09 */
[----:B------:R-:W-:-:S04]  /*b640*/  ISETP.GT.U32.AND P6, PT, R9, R246, PT ;  /* 0x000000f60900720c */ /* 0x000fc80003fc4070 */
[----:B------:R-:W-:-:S09]  /*b650*/  ISETP.GT.U32.AND P4, PT, R9, R247, PT ;  /* 0x000000f70900720c */ /* 0x000fd20003f84070 */
[----:B------:R-:W-:Y:S01]  /*b660*/  @!P6 IMAD.IADD R246, R246, 0x1, -R9 ;  /* 0x00000001f6f6e824 */ /* 0x000fe200078e0a09 */
[----:B------:R-:W-:-:S03]  /*b670*/  ISETP.GT.U32.AND P6, PT, R9, R248, PT ;  /* 0x000000f80900720c */ /* 0x000fc60003fc4070 */
[----:B------:R-:W-:Y:S01]  /*b680*/  @!P3 IMAD.MOV R246, RZ, RZ, -R246 ;  /* 0x000000fffff6b224 */ /* 0x000fe200078e0af6 */
[----:B------:R-:W-:Y:S01]  /*b690*/  ISETP.GT.U32.AND P3, PT, R9, R249, PT ;  /* 0x000000f90900720c */ /* 0x000fe20003f64070 */
[----:B------:R-:W-:Y:S01]  /*b6a0*/  @!P4 IMAD.IADD R247, R247, 0x1, -R9 ;  /* 0x00000001f7f7c824 */ /* 0x000fe200078e0a09 */
[----:B------:R-:W-:-:S07]  /*b6b0*/  ISETP.GT.U32.AND P4, PT, R9, R250, PT ;  /* 0x000000fa0900720c */ /* 0x000fce0003f84070 */
[----:B------:R-:W-:-:S04]  /*b6c0*/  @!P6 IMAD.IADD R248, R248, 0x1, -R9 ;  /* 0x00000001f8f8e824 */ /* 0x000fc800078e0a09 */
[--C-:B------:R-:W-:Y:S01]  /*b6d0*/  @!P3 IMAD.IADD R249, R249, 0x1, -R9.reuse ;  /* 0x00000001f9f9b824 */ /* 0x100fe200078e0a09 */
[C---:B------:R-:W-:Y:S01]  /*b6e0*/  ISETP.GT.U32.AND P6, PT, R9.reuse, R248, PT ;  /* 0x000000f80900720c */ /* 0x040fe20003fc4070 */
[----:B------:R-:W-:Y:S01]  /*b6f0*/  @!P4 IMAD.IADD R250, R250, 0x1, -R9 ;  /* 0x00000001fafac824 */ /* 0x000fe200078e0a09 */
[C---:B------:R-:W-:Y:S02]  /*b700*/  ISETP.GT.U32.AND P3, PT, R9.reuse, R252, PT ;  /* 0x000000fc0900720c */ /* 0x040fe40003f64070 */
[----:B------:R-:W-:-:S09]  /*b710*/  ISETP.GT.U32.AND P4, PT, R9, R3, PT ;  /* 0x000000030900720c */ /* 0x000fd20003f84070 */
[--C-:B------:R-:W-:Y:S01]  /*b720*/  @!P6 IMAD.IADD R248, R248, 0x1, -R9.reuse ;  /* 0x00000001f8f8e824 */ /* 0x100fe200078e0a09 */
[----:B------:R-:W-:Y:S01]  /*b730*/  ISETP.GT.U32.AND P6, PT, R9, R251, PT ;  /* 0x000000fb0900720c */ /* 0x000fe20003fc4070 */
[--C-:B------:R-:W-:Y:S02]  /*b740*/  @!P3 IMAD.IADD R252, R252, 0x1, -R9.reuse ;  /* 0x00000001fcfcb824 */ /* 0x100fe400078e0a09 */
[----:B------:R-:W-:Y:S01]  /*b750*/  @!P4 IMAD.IADD R3, R3, 0x1, -R9 ;  /* 0x000000010303c824 */ /* 0x000fe200078e0a09 */
[C---:B------:R-:W-:Y:S01]  /*b760*/  ISETP.GT.U32.AND P3, PT, R9.reuse, R250, PT ;  /* 0x000000fa0900720c */ /* 0x040fe20003f64070 */
[----:B------:R-:W-:Y:S01]  /*b770*/  @!P0 IMAD.MOV R247, RZ, RZ, -R247 ;  /* 0x000000fffff78224 */ /* 0x000fe200078e0af7 */
[----:B------:R-:W-:Y:S01]  /*b780*/  ISETP.GT.U32.AND P4, PT, R9, R252, PT ;  /* 0x000000fc0900720c */ /* 0x000fe20003f84070 */
[----:B------:R-:W-:-:S06]  /*b790*/  @!P5 IMAD.MOV R248, RZ, RZ, -R248 ;  /* 0x000000fffff8d224 */ /* 0x000fcc00078e0af8 */
[----:B------:R-:W-:Y:S01]  /*b7a0*/  @!P6 IMAD.IADD R251, R251, 0x1, -R9 ;  /* 0x00000001fbfbe824 */ /* 0x000fe200078e0a09 */
[C---:B------:R-:W-:Y:S02]  /*b7b0*/  ISETP.GT.U32.AND P6, PT, R9.reuse, R249, PT ;  /* 0x000000f90900720c */ /* 0x040fe40003fc4070 */
[C---:B------:R-:W-:Y:S02]  /*b7c0*/  ISETP.GT.U32.AND P5, PT, R9.reuse, R3, PT ;  /* 0x000000030900720c */ /* 0x040fe40003fa4070 */
[C---:B------:R-:W-:Y:S01]  /*b7d0*/  ISETP.GT.U32.AND P0, PT, R9.reuse, R251, PT ;  /* 0x000000fb0900720c */ /* 0x040fe20003f04070 */
[----:B--2---:R-:W-:Y:S02]  /*b7e0*/  IMAD R11, R2, 0x2, R11 ;  /* 0x00000002020b7824 */ /* 0x004fe400078e020b */
[----:B------:R-:W-:Y:S02]  /*b7f0*/  IMAD R7, R9, R15, R7 ;  /* 0x0000000f09077224 */ /* 0x000fe400078e0207 */
[--C-:B------:R-:W-:Y:S01]  /*b800*/  @!P3 IMAD.IADD R250, R250, 0x1, -R9.reuse ;  /* 0x00000001fafab824 */ /* 0x100fe200078e0a09 */
[----:B------:R1:W-:Y:S01]  /*b810*/  STL [R1+0x4c], R11 ;  /* 0x00004c0b01007387 */ /* 0x0003e20000100800 */
[----:B------:R-:W-:-:S02]  /*b820*/  @!P4 IMAD.IADD R252, R252, 0x1, -R9 ;  /* 0x00000001fcfcc824 */ /* 0x000fc400078e0a09 */
[--C-:B------:R-:W-:Y:S01]  /*b830*/  @!P6 IMAD.IADD R249, R249, 0x1, -R9.reuse ;  /* 0x00000001f9f9e824 */ /* 0x100fe200078e0a09 */
[----:B------:R-:W-:Y:S01]  /*b840*/  ISETP.GT.U32.AND P6, PT, R9, R4, PT ;  /* 0x000000040900720c */ /* 0x000fe20003fc4070 */
[--C-:B------:R-:W-:Y:S01]  /*b850*/  @!P5 IMAD.IADD R3, R3, 0x1, -R9.reuse ;  /* 0x000000010303d824 */ /* 0x100fe200078e0a09 */
[----:B------:R-:W-:Y:S01]  /*b860*/  ISETP.GT.U32.AND P3, PT, R9, R5, PT ;  /* 0x000000050900720c */ /* 0x000fe20003f64070 */
[----:B------:R-:W-:Y:S01]  /*b870*/  @!P0 IMAD.IADD R251, R251, 0x1, -R9 ;  /* 0x00000001fbfb8824 */ /* 0x000fe200078e0a09 */
[C---:B------:R-:W-:Y:S02]  /*b880*/  ISETP.GT.U32.AND P0, PT, R9.reuse, R6, PT ;  /* 0x000000060900720c */ /* 0x040fe40003f04070 */
[----:B------:R-:W-:Y:S01]  /*b890*/  ISETP.GT.U32.AND P4, PT, R9, R7, PT ;  /* 0x000000070900720c */ /* 0x000fe20003f84070 */
[----:B-1----:R-:W-:Y:S01]  /*b8a0*/  IMAD R11, R2, 0x2, R11 ;  /* 0x00000002020b7824 */ /* 0x002fe200078e020b */
[----:B------:R-:W-:-:S04]  /*b8b0*/  IADD3 R9, R195, 0xf7, RZ ;  /* 0x000000f7c3097810 */ /* 0x000fc80007ffe0ff */
[----:B------:R-:W-:Y:S01]  /*b8c0*/  ISETP.GE.AND P5, PT, R9, RZ, PT ;  /* 0x000000ff0900720c */ /* 0x000fe20003fa6270 */
[----:B------:R1:W-:Y:S01]  /*b8d0*/  STL [R1+0x54], R11 ;  /* 0x0000540b01007387 */ /* 0x0003e20000100800 */
[----:B------:R-:W-:-:S05]  /*b8e0*/  IABS R9, c[0x0][0x17c] ;  /* 0x00005f0000097a13 */ /* 0x000fca0000000000 */
[----:B------:R-:W-:Y:S02]  /*b8f0*/  @!P6 IMAD.IADD R4, R4, 0x1, -R9 ;  /* 0x000000010404e824 */ /* 0x000fe400078e0a09 */
[----:B-1----:R-:W-:Y:S01]  /*b900*/  IMAD R11, R2, 0x2, R11 ;  /* 0x00000002020b7824 */ /* 0x002fe200078e020b */
[----:B------:R-:W-:Y:S02]  /*b910*/  ISETP.GE.AND P6, PT, R196, RZ, PT ;  /* 0x000000ffc400720c */ /* 0x000fe40003fc6270 */
[----:B------:R-:W1:Y:S04]  /*b920*/  S2R R196, SR_TID.X ;  /* 0x0000000000c47919 */ /* 0x000e680000002100 */
[----:B------:R2:W-:Y:S01]  /*b930*/  STL [R1+0x50], R11 ;  /* 0x0000500b01007387 */ /* 0x0005e20000100800 */
[----:B------:R-:W-:Y:S01]  /*b940*/  @!P3 IMAD.IADD R5, R5, 0x1, -R9 ;  /* 0x000000010505b824 */ /* 0x000fe200078e0a09 */
[----:B------:R-:W-:Y:S01]  /*b950*/  IADD3 R9, R195, 0xf9, RZ ;  /* 0x000000f9c3097810 */ /* 0x000fe20007ffe0ff */
[----:B--2---:R-:W-:-:S05]  /*b960*/  IMAD R11, R2, 0x2, R11 ;  /* 0x00000002020b7824 */ /* 0x004fca00078e020b */
[----:B------:R2:W-:Y:S01]  /*b970*/  STL [R1+0x5c], R11 ;  /* 0x00005c0b01007387 */ /* 0x0005e20000100800 */
[----:B------:R-:W-:Y:S02]  /*b980*/  ISETP.GE.AND P3, PT, R9, RZ, PT ;  /* 0x000000ff0900720c */ /* 0x000fe40003f66270 */
[----:B------:R-:W-:Y:S01]  /*b990*/  IABS R9, c[0x0][0x17c] ;  /* 0x00005f0000097a13 */ /* 0x000fe20000000000 */
[----:B--2---:R-:W-:-:S05]  /*b9a0*/  IMAD R11, R2, 0x2, R11 ;  /* 0x00000002020b7824 */ /* 0x004fca00078e020b */
[----:B------:R2:W-:Y:S01]  /*b9b0*/  STL [R1+0x6c], R11 ;  /* 0x00006c0b01007387 */ /* 0x0005e20000100800 */
[----:B------:R-:W-:Y:S01]  /*b9c0*/  @!P0 IMAD.IADD R6, R6, 0x1, -R9 ;  /* 0x0000000106068824 */ /* 0x000fe200078e0a09 */
[----:B------:R-:W-:Y:S01]  /*b9d0*/  IADD3 R9, R195, 0xfa, RZ ;  /* 0x000000fac3097810 */ /* 0x000fe20007ffe0ff */
[----:B--2---:R-:W-:-:S05]  /*b9e0*/  IMAD R11, R2, 0x2, R11 ;  /* 0x00000002020b7824 */ /* 0x004fca00078e020b */
[----:B------:R2:W-:Y:S01]  /*b9f0*/  STL [R1+0x68], R11 ;  /* 0x0000680b01007387 */ /* 0x0005e20000100800 */
[----:B------:R-:W-:Y:S02]  /*ba00*/  ISETP.GE.AND P0, PT, R9, RZ, PT ;  /* 0x000000ff0900720c */ /* 0x000fe40003f06270 */
[----:B------:R-:W-:Y:S01]  /*ba10*/  IABS R9, c[0x0][0x17c] ;  /* 0x00005f0000097a13 */ /* 0x000fe20000000000 */
[----:B--2---:R-:W-:Y:S01]  /*ba20*/  IMAD R11, R2, 0x2, R11 ;  /* 0x00000002020b7824 */ /* 0x004fe200078e020b */
[----:B-1----:R-:W-:-:S04]  /*ba30*/  LOP3.LUT R196, R196, 0x7f, RZ, 0xc0, !PT ;  /* 0x0000007fc4c47812 */ /* 0x002fc800078ec0ff */
[----:B------:R1:W-:Y:S01]  /*ba40*/  STL [R1+0x64], R11 ;  /* 0x0000640b01007387 */ /* 0x0003e20000100800 */
[----:B------:R-:W-:Y:S01]  /*ba50*/  @!P4 IMAD.IADD R7, R7, 0x1, -R9 ;  /* 0x000000010707c824 */ /* 0x000fe200078e0a09 */
[----:B------:R-:W-:Y:S02]  /*ba60*/  ISETP.GE.AND P4, PT, R196, c[0x0][0x180], PT ;  /* 0x00006000c4007a0c */ /* 0x000fe40003f86270 */
[----:B------:R-:W2:Y:S01]  /*ba70*/  S2R R196, SR_TID.X ;  /* 0x0000000000c47919 */ /* 0x000ea20000002100 */
[----:B-1----:R-:W-:Y:S01]  /*ba80*/  IMAD R11, R2, 0x2, R11 ;  /* 0x00000002020b7824 */ /* 0x002fe200078e020b */
[----:B------:R-:W-:-:S04]  /*ba90*/  IABS R15, R195 ;  /* 0x000000c3000f7213 */ /* 0x000fc80000000000 */
[----:B------:R1:W-:Y:S01]  /*baa0*/  STL [R1+0x70], R11 ;  /* 0x0000700b01007387 */ /* 0x0003e20000100800 */
[----:B------:R-:W-:-:S04]  /*bab0*/  IMAD.HI.U32 R8, R8, R15, RZ ;  /* 0x0000000f08087227 */ /* 0x000fc800078e00ff */
[----:B-1----:R-:W-:-:S05]  /*bac0*/  IMAD R11, R2, 0x2, R11 ;  /* 0x00000002020b7824 */ /* 0x002fca00078e020b */
[----:B------:R1:W-:Y:S01]  /*bad0*/  STL [R1+0x60], R11 ;  /* 0x0000600b01007387 */ /* 0x0003e20000100800 */
[----:B------:R-:W-:Y:S02]  /*bae0*/  IMAD.MOV R8, RZ, RZ, -R8 ;  /* 0x000000ffff087224 */ /* 0x000fe400078e0a08 */
[----:B-1----:R-:W-:-:S05]  /*baf0*/  IMAD R11, R2, 0x2, R11 ;  /* 0x00000002020b7824 */ /* 0x002fca00078e020b */
[----:B------:R1:W-:Y:S01]  /*bb00*/  STL [R1+0x58], R11 ;  /* 0x0000580b01007387 */ /* 0x0003e20000100800 */
[C---:B------:R-:W-:Y:S02]  /*bb10*/  IMAD R8, R9.reuse, R8, R15 ;  /* 0x0000000809087224 */ /* 0x040fe400078e020f */
[----:B------:R-:W-:Y:S01]  /*bb20*/  @!P1 IMAD.MOV R249, RZ, RZ, -R249 ;  /* 0x000000fffff99224 */ /* 0x000fe200078e0af9 */
[----:B------:R-:W-:Y:S01]  /*bb30*/  ISETP.GT.U32.AND P1, PT, R9, R4, PT ;  /* 0x000000040900720c */ /* 0x000fe20003f24070 */
[----:B-1----:R-:W-:Y:S02]  /*bb40*/  IMAD R11, R2, 0x2, R11 ;  /* 0x00000002020b7824 */ /* 0x002fe400078e020b */
[----:B------:R-:W-:-:S03]  /*bb50*/  @!P5 IMAD.MOV R250, RZ, RZ, -R250 ;  /* 0x000000fffffad224 */ /* 0x000fc600078e0afa */
[----:B------:R1:W-:Y:S01]  /*bb60*/  STL [R1+0x34], R11 ;  /* 0x0000340b01007387 */ /* 0x0003e20000100800 */
[C---:B------:R-:W-:Y:S01]  /*bb70*/  ISETP.GT.U32.AND P5, PT, R9.reuse, R6, PT ;  /* 0x000000060900720c */ /* 0x040fe20003fa4070 */
[----:B------:R-:W-:Y:S01]  /*bb80*/  @!P6 IMAD.MOV R251, RZ, RZ, -R251 ;  /* 0x000000fffffbe224 */ /* 0x000fe200078e0afb */
[C---:B------:R-:W-:Y:S01]  /*bb90*/  ISETP.GT.U32.AND P6, PT, R9.reuse, R7, PT ;  /* 0x000000070900720c */ /* 0x040fe20003fc4070 */
[----:B------:R-:W-:Y:S02]  /*bba0*/  @!P0 IMAD.MOV R3, RZ, RZ, -R3 ;  /* 0x000000ffff038224 */ /* 0x000fe400078e0a03 */
[----:B-1----:R-:W-:Y:S01]  /*bbb0*/  IMAD R11, R2, 0x2, R11 ;  /* 0x00000002020b7824 */ /* 0x002fe200078e020b */
[----:B--2---:R-:W-:Y:S02]  /*bbc0*/  SHF.R.U32.HI R196, RZ, 0x6, R196 ;  /* 0x00000006ffc47819 */ /* 0x004fe400000116c4 */
[----:B------:R-:W-:Y:S02]  /*bbd0*/  ISETP.GT.U32.AND P0, PT, R9, R8, PT ;  /* 0x000000080900720c */ /* 0x000fe40003f04070 */
[----:B------:R1:W-:Y:S01]  /*bbe0*/  STL [R1+0x38], R11 ;  /* 0x0000380b01007387 */ /* 0x0003e20000100800 */
[----:B------:R-:W-:-:S02]  /*bbf0*/  SGXT.U32 R196, R196, 0x1 ;  /* 0x00000001c4c4781a */ /* 0x000fc40000000000 */
[----:B---3--:R-:W-:Y:S02]  /*bc00*/  SEL R15, R0, RZ, !P4 ;  /* 0x000000ff000f7207 */ /* 0x008fe40006000000 */
[----:B------:R-:W-:Y:S01]  /*bc10*/  ISETP.GT.U32.AND P4, PT, R9, R5, PT ;  /* 0x000000050900720c */ /* 0x000fe20003f84070 */
[----:B-1----:R-:W-:Y:S02]  /*bc20*/  IMAD R11, R2, 0x2, R11 ;  /* 0x00000002020b7824 */ /* 0x002fe400078e020b */
[--C-:B------:R-:W-:Y:S01]  /*bc30*/  @!P1 IMAD.IADD R4, R4, 0x1, -R9.reuse ;  /* 0x0000000104049824 */ /* 0x100fe200078e0a09 */
[----:B------:R-:W-:Y:S02]  /*bc40*/  ISETP.GE.AND P1, PT, R14, RZ, PT ;  /* 0x000000ff0e00720c */ /* 0x000fe40003f26270 */
[----:B------:R1:W-:Y:S01]  /*bc50*/  STL [R1+0x3c], R11 ;  /* 0x00003c0b01007387 */ /* 0x0003e20000100800 */
[----:B------:R-:W-:Y:S01]  /*bc60*/  @!P5 IMAD.IADD R6, R6, 0x1, -R9 ;  /* 0x000000010606d824 */ /* 0x000fe200078e0a09 */
[----:B------:R-:W-:-:S05]  /*bc70*/  ISETP.GE.AND P5, PT, R12, RZ, PT ;  /* 0x000000ff0c00720c */ /* 0x000fca0003fa6270 */
[----:B------:R-:W-:Y:S01]  /*bc80*/  @!P4 IMAD.IADD R5, R5, 0x1, -R9 ;  /* 0x000000010505c824 */ /* 0x000fe200078e0a09 */
[----:B------:R-:W-:Y:S01]  /*bc90*/  ISETP.GE.AND P4, PT, R13, RZ, PT ;  /* 0x000000ff0d00720c */ /* 0x000fe20003f86270 */
[----:B-1----:R-:W-:Y:S01]  /*bca0*/  IMAD R11, R2, 0x2, R11 ;  /* 0x00000002020b7824 */ /* 0x002fe200078e020b */
[C---:B------:R-:W-:Y:S01]  /*bcb0*/  LOP3.LUT R13, R196.reuse, 0x4, RZ, 0xfc, !PT ;  /* 0x00000004c40d7812 */ /* 0x040fe200078efcff */
[--C-:B------:R-:W-:Y:S01]  /*bcc0*/  @!P6 IMAD.IADD R7, R7, 0x1, -R9.reuse ;  /* 0x000000010707e824 */ /* 0x100fe200078e0a09 */
[----:B------:R-:W-:Y:S02]  /*bcd0*/  LOP3.LUT R12, R196, 0x8, RZ, 0xfc, !PT ;  /* 0x00000008c40c7812 */ /* 0x000fe400078efcff */
[----:B------:R1:W-:Y:S01]  /*bce0*/  STL [R1+0x78], R11 ;  /* 0x0000780b01007387 */ /* 0x0003e20000100800 */
[----:B------:R-:W-:Y:S01]  /*bcf0*/  ISETP.GE.AND P6, PT, R13, c[0x0][0x180], PT ;  /* 0x000060000d007a0c */ /* 0x000fe20003fc6270 */
[----:B------:R-:W-:Y:S01]  /*bd00*/  @!P0 IMAD.IADD R8, R8, 0x1, -R9 ;  /* 0x0000000108088824 */ /* 0x000fe200078e0a09 */
[----:B------:R-:W-:Y:S01]  /*bd10*/  ISETP.GE.AND P0, PT, R12, c[0x0][0x180], PT ;  /* 0x000060000c007a0c */ /* 0x000fe20003f06270 */
[----:B------:R-:W-:Y:S01]  /*bd20*/  @!P3 IMAD.MOV R252, RZ, RZ, -R252 ;  /* 0x000000fffffcb224 */ /* 0x000fe200078e0afc */
[----:B------:R-:W-:Y:S01]  /*bd30*/  SEL R12, R0, RZ, !P6 ;  /* 0x000000ff000c7207 */ /* 0x000fe20007000000 */
[----:B-1----:R-:W-:Y:S01]  /*bd40*/  IMAD R11, R2, 0x2, R11 ;  /* 0x00000002020b7824 */ /* 0x002fe200078e020b */
[----:B------:R-:W-:-:S03]  /*bd50*/  ISETP.NE.U32.AND P3, PT, R15, RZ, PT ;  /* 0x000000ff0f00720c */ /* 0x000fc60003f65070 */
[----:B------:R-:W-:Y:S01]  /*bd60*/  IMAD R196, R2, 0x2, R11 ;  /* 0x0000000202c47824 */ /* 0x000fe200078e020b */
[----:B------:R1:W-:Y:S01]  /*bd70*/  STL [R1+0x84], R11 ;  /* 0x0000840b01007387 */ /* 0x0003e20000100800 */
[----:B------:R-:W-:-:S03]  /*bd80*/  @!P1 IMAD.MOV R4, RZ, RZ, -R4 ;  /* 0x000000ffff049224 */ /* 0x000fc600078e0a04 */
[----:B------:R-:W2:Y:S01]  /*bd90*/  LDL.LU R15, [R1+0x24] ;  /* 0x00002400010f7983 */ /* 0x000ea20000300800 */
[----:B------:R-:W-:-:S03]  /*bda0*/  ISETP.NE.U32.AND P1, PT, R12, RZ, PT ;  /* 0x000000ff0c00720c */ /* 0x000fc60003f25070 */
[----:B------:R-:W3:Y:S04]  /*bdb0*/  LDL.LU R14, [R1+0x20] ;  /* 0x00002000010e7983 */ /* 0x000ee80000300800 */
[----:B------:R-:W3:Y:S01]  /*bdc0*/  LDL.LU R13, [R1+0x1c] ;  /* 0x00001c00010d7983 */ /* 0x000ee20000300800 */
[----:B------:R-:W-:-:S03]  /*bdd0*/  @!P5 IMAD.MOV R6, RZ, RZ, -R6 ;  /* 0x000000ffff06d224 */ /* 0x000fc600078e0a06 */
[----:B------:R-:W-:Y:S01]  /*bde0*/  STL [R1+0x88], R196 ;  /* 0x000088c401007387 */ /* 0x000fe20000100800 */
[----:B------:R-:W-:-:S03]  /*bdf0*/  ISETP.GE.AND P5, PT, R197, RZ, PT ;  /* 0x000000ffc500720c */ /* 0x000fc60003fa6270 */
[----:B------:R-:W3:Y:S04]  /*be00*/  LDL.LU R12, [R1+0x18] ;  /* 0x00001800010c7983 */ /* 0x000ee80000300800 */
[----:B-1----:R-:W3:Y:S04]  /*be10*/  LDL.LU R11, [R1+0x14] ;  /* 0x00001400010b7983 */ /* 0x002ee80000300800 */
[----:B------:R-:W3:Y:S04]  /*be20*/  LDL.LU R2, [R1+0x10] ;  /* 0x0000100001027983 */ /* 0x000ee80000300800 */
[----:B------:R1:W-:Y:S04]  /*be30*/  STL [R1+0xe90], R195 ;  /* 0x000e90c301007387 */ /* 0x0003e80000100800 */
[----:B------:R-:W3:Y:S01]  /*be40*/  LDL.LU R197, [R1+0xee4] ;  /* 0x000ee40001c57983 */ /* 0x000ee20000300800 */
[----:B------:R-:W-:Y:S01]  /*be50*/  ISETP.GT.U32.AND P6, PT, R9, R8, PT ;  /* 0x000000080900720c */ /* 0x000fe20003fc4070 */
[----:B------:R-:W-:Y:S01]  /*be60*/  @!P4 IMAD.MOV R5, RZ, RZ, -R5 ;  /* 0x000000ffff05c224 */ /* 0x000fe200078e0a05 */
[----:B------:R-:W-:-:S02]  /*be70*/  SEL R9, R0, RZ, !P0 ;  /* 0x000000ff00097207 */ /* 0x000fc40004000000 */
[----:B------:R-:W-:Y:S01]  /*be80*/  ISETP.GE.AND P4, PT, R195, RZ, PT ;  /* 0x000000ffc300720c */ /* 0x000fe20003f86270 */
[----:B-1----:R-:W-:Y:S01]  /*be90*/  IMAD.MOV.U32 R195, RZ, RZ, c[0x0][0x188] ;  /* 0x00006200ffc37624 */ /* 0x002fe200078e00ff */
[----:B------:R-:W-:Y:S02]  /*bea0*/  ISETP.NE.U32.AND P0, PT, R9, RZ, PT ;  /* 0x000000ff0900720c */ /* 0x000fe40003f05070 */
[----:B------:R-:W-:Y:S01]  /*beb0*/  IABS R9, c[0x0][0x17c] ;  /* 0x00005f0000097a13 */ /* 0x000fe20000000000 */
[----:B------:R-:W-:-:S04]  /*bec0*/  IMAD R196, R195, 0x2, R196 ;  /* 0x00000002c3c47824 */ /* 0x000fc800078e02c4 */
[----:B------:R-:W-:Y:S01]  /*bed0*/  @!P6 IMAD.IADD R8, R8, 0x1, -R9 ;  /* 0x000000010808e824 */ /* 0x000fe200078e0a09 */
[----:B------:R1:W-:Y:S01]  /*bee0*/  STL [R1+0x44], R196 ;  /* 0x000044c401007387 */ /* 0x0003e20000100800 */
[----:B------:R-:W-:-:S03]  /*bef0*/  IMAD R9, R195, 0x2, R196 ;  /* 0x00000002c3097824 */ /* 0x000fc600078e02c4 */
[----:B-1----:R-:W1:Y:S01]  /*bf00*/  S2R R196, SR_TID.X ;  /* 0x0000000000c47919 */ /* 0x002e620000002100 */
[----:B------:R-:W-:Y:S01]  /*bf10*/  IMAD R195, R195, 0x2, R9 ;  /* 0x00000002c3c37824 */ /* 0x000fe200078e0209 */
[----:B------:R-:W-:Y:S01]  /*bf20*/  ISETP.NE.AND P6, PT, RZ, c[0x0][0x17c], PT ;  /* 0x00005f00ff007a0c */ /* 0x000fe20003fc5270 */
[----:B------:R-:W-:Y:S01]  /*bf30*/  @!P4 IMAD.MOV R8, RZ, RZ, -R8 ;  /* 0x000000ffff08c224 */ /* 0x000fe200078e0a08 */
[----:B------:R1:W-:Y:S04]  /*bf40*/  STL [R1+0x90], R9 ;  /* 0x0000900901007387 */ /* 0x0003e80000100800 */
[----:B------:R-:W-:Y:S01]  /*bf50*/  STL [R1+0x94], R195 ;  /* 0x000094c301007387 */ /* 0x000fe20000100800 */
[----:B-1----:R-:W-:-:S04]  /*bf60*/  SHF.R.U32.HI R196, RZ, 0x6, R196 ;  /* 0x00000006ffc47819 */ /* 0x002fc800000116c4 */
[----:B------:R-:W-:-:S04]  /*bf70*/  SGXT.U32 R196, R196, 0x1 ;  /* 0x00000001c4c4781a */ /* 0x000fc80000000000 */
[----:B------:R-:W-:Y:S02]  /*bf80*/  LOP3.LUT R9, R196, 0xc, RZ, 0xfc, !PT ;  /* 0x0000000cc4097812 */ /* 0x000fe400078efcff */
[----:B------:R-:W-:-:S04]  /*bf90*/  LOP3.LUT R9, RZ, c[0x0][0x17c], RZ, 0x33, !PT ;  /* 0x00005f00ff097a12 */ /* 0x000fc800078e33ff */
[C---:B------:R-:W-:Y:S02]  /*bfa0*/  SEL R8, R9.reuse, R8, !P6 ;  /* 0x0000000809087207 */ /* 0x040fe40007000000 */
[C---:B----4-:R-:W-:Y:S02]  /*bfb0*/  SEL R10, R9.reuse, R10, !P6 ;  /* 0x0000000a090a7207 */ /* 0x050fe40007000000 */
[C---:B--2---:R-:W-:Y:S02]  /*bfc0*/  SEL R15, R9.reuse, R15, !P6 ;  /* 0x0000000f090f7207 */ /* 0x044fe40007000000 */
[C---:B---3--:R-:W-:Y:S02]  /*bfd0*/  SEL R14, R9.reuse, R14, !P6 ;  /* 0x0000000e090e7207 */ /* 0x048fe40007000000 */
[C---:B------:R-:W-:Y:S02]  /*bfe0*/  SEL R13, R9.reuse, R13, !P6 ;  /* 0x0000000d090d7207 */ /* 0x040fe40007000000 */
[----:B------:R-:W-:Y:S01]  /*bff0*/  SEL R12, R9, R12, !P6 ;  /* 0x0000000c090c7207 */ /* 0x000fe20007000000 */
[----:B------:R1:W-:Y:S02]  /*c000*/  STL.64 [R1+0xe88], R196 ;  /* 0x000e88c401007387 */ /* 0x0003e40000100a00 */
[----:B-1----:R-:W-:-:S02]  /*c010*/  IMAD.MOV.U32 R196, RZ, RZ, c[0x0][0x188] ;  /* 0x00006200ffc47624 */ /* 0x002fc400078e00ff */
[----:B------:R-:W2:Y:S02]  /*c020*/  LDL.LU R197, [R1+0x4] ;  /* 0x0000040001c57983 */ /* 0x000ea40000300800 */
[----:B------:R-:W-:Y:S02]  /*c030*/  IMAD R195, R196, 0x2, R195 ;  /* 0x00000002c4c37824 */ /* 0x000fe400078e02c3 */
[----:B------:R1:W-:Y:S01]  /*c040*/  STL [R1+0x28], R8 ;  /* 0x0000280801007387 */ /* 0x0003e20000100800 */
[----:B------:R-:W-:-:S03]  /*c050*/  SEL R11, R9, R11, !P6 ;  /* 0x0000000b090b7207 */ /* 0x000fc60007000000 */
[----:B-1----:R-:W3:Y:S04]  /*c060*/  LDL.LU R8, [R1+0x8] ;  /* 0x0000080001087983 */ /* 0x002ee80000300800 */
[----:B------:R1:W-:Y:S01]  /*c070*/  STL [R1+0x30], R10 ;  /* 0x0000300a01007387 */ /* 0x0003e20000100800 */
[----:B------:R-:W-:-:S03]  /*c080*/  SEL R2, R9, R2, !P6 ;  /* 0x0000000209027207 */ /* 0x000fc60007000000 */
[----:B-1----:R-:W4:Y:S04]  /*c090*/  LDL.LU R10, [R1+0xc] ;  /* 0x00000c00010a7983 */ /* 0x002f280000300800 */
[----:B------:R-:W-:Y:S04]  /*c0a0*/  STL [R1+0x98], R195 ;  /* 0x000098c301007387 */ /* 0x000fe80000100800 */
[----:B------:R1:W-:Y:S04]  /*c0b0*/  STL [R1+0x24], R15 ;  /* 0x0000240f01007387 */ /* 0x0003e80000100800 */
[----:B-1----:R-:W2:Y:S04]  /*c0c0*/  LDL.LU R15, [R1+0xee0] ;  /* 0x000ee000010f7983 */ /* 0x002ea80000300800 */
        /* <DEDUP_REMOVED lines=9> */
[----:B-1----:R-:W2:Y:S01]  /*c160*/  LDL.LU R2, [R1+0xecc] ;  /* 0x000ecc0001027983 */ /* 0x002ea20000300800 */
[----:B------:R-:W-:-:S02]  /*c170*/  SEL R128, R9, R128, !P6 ;  /* 0x0000008009807207 */ /* 0x000fc40007000000 */
[C---:B------:R-:W-:Y:S02]  /*c180*/  SEL R129, R9.reuse, R129, !P6 ;  /* 0x0000008109817207 */ /* 0x040fe40007000000 */
[C---:B------:R-:W-:Y:S02]  /*c190*/  SEL R130, R9.reuse, R130, !P6 ;  /* 0x0000008209827207 */ /* 0x040fe40007000000 */
[C---:B------:R-:W-:Y:S02]  /*c1a0*/  SEL R131, R9.reuse, R131, !P6 ;  /* 0x0000008309837207 */ /* 0x040fe40007000000 */
[C---:B------:R-:W-:Y:S02]  /*c1b0*/  SEL R132, R9.reuse, R132, !P6 ;  /* 0x0000008409847207 */ /* 0x040fe40007000000 */
[C---:B------:R-:W-:Y:S02]  /*c1c0*/  SEL R133, R9.reuse, R133, !P6 ;  /* 0x0000008509857207 */ /* 0x040fe40007000000 */
[----:B------:R-:W-:-:S02]  /*c1d0*/  SEL R134, R9, R134, !P6 ;  /* 0x0000008609867207 */ /* 0x000fc40007000000 */
[C---:B------:R-:W-:Y:S02]  /*c1e0*/  SEL R135, R9.reuse, R135, !P6 ;  /* 0x0000008709877207 */ /* 0x040fe40007000000 */
[C---:B------:R-:W-:Y:S02]  /*c1f0*/  SEL R136, R9.reuse, R136, !P6 ;  /* 0x0000008809887207 */ /* 0x040fe40007000000 */
[C---:B------:R-:W-:Y:S02]  /*c200*/  SEL R137, R9.reuse, R137, !P6 ;  /* 0x0000008909897207 */ /* 0x040fe40007000000 */
[C---:B---3--:R-:W-:Y:S02]  /*c210*/  SEL R8, R9.reuse, R8, !P6 ;  /* 0x0000000809087207 */ /* 0x048fe40007000000 */
[----:B----4-:R-:W-:-:S05]  /*c220*/  SEL R10, R9, R10, !P6 ;  /* 0x0000000a090a7207 */ /* 0x010fca0007000000 */
[----:B------:R-:W-:Y:S04]  /*c230*/  STL [R1+0xc], R10 ;  /* 0x00000c0a01007387 */ /* 0x000fe80000100800 */
[----:B------:R2:W-:Y:S02]  /*c240*/  STL [R1+0x8], R8 ;  /* 0x0000080801007387 */ /* 0x0005e40000100800 */
[C---:B--2---:R-:W-:Y:S02]  /*c250*/  SEL R8, R9.reuse, R2, !P6 ;  /* 0x0000000209087207 */ /* 0x044fe40007000000 */
[----:B------:R-:W2:Y:S04]  /*c260*/  LDL.LU R2, [R1+0xec8] ;  /* 0x000ec80001027983 */ /* 0x000ea80000300800 */
[----:B------:R1:W-:Y:S04]  /*c270*/  STL.64 [R1+0xec0], R128 ;  /* 0x000ec08001007387 */ /* 0x0003e80000100a00 */
[----:B------:R-:W-:Y:S04]  /*c280*/  STL.64 [R1+0xeb8], R130 ;  /* 0x000eb88201007387 */ /* 0x000fe80000100a00 */
[----:B------:R-:W-:Y:S04]  /*c290*/  STL.64 [R1+0xea0], R132 ;  /* 0x000ea08401007387 */ /* 0x000fe80000100a00 */
[----:B------:R3:W-:Y:S01]  /*c2a0*/  STL.64 [R1+0xe98], R134 ;  /* 0x000e988601007387 */ /* 0x0007e20000100a00 */
[----:B-1----:R-:W-:-:S03]  /*c2b0*/  SEL R128, R9, R241, !P6 ;  /* 0x000000f109807207 */ /* 0x002fc60007000000 */
[----:B------:R1:W-:Y:S04]  /*c2c0*/  STL [R1+0xea8], R135 ;  /* 0x000ea88701007387 */ /* 0x0003e80000100800 */
[----:B------:R4:W-:Y:S01]  /*c2d0*/  STL.64 [R1+0xeb0], R136 ;  /* 0x000eb08801007387 */ /* 0x0009e20000100a00 */
[----:B---3--:R-:W-:-:S03]  /*c2e0*/  SEL R134, R9, R151, !P6 ;  /* 0x0000009709867207 */ /* 0x008fc60007000000 */
[----:B------:R-:W3:Y:S01]  /*c2f0*/  LDL R241, [R1+0xbb8] ;  /* 0x000bb80001f17983 */ /* 0x000ee20000100800 */
[----:B-1----:R-:W-:-:S03]  /*c300*/  SEL R135, R9, R150, !P6 ;  /* 0x0000009609877207 */ /* 0x002fc60007000000 */
[----:B------:R-:W2:Y:S01]  /*c310*/  LDL.LU R151, [R1+0x24] ;  /* 0x0000240001977983 */ /* 0x000ea20000300800 */
[C---:B------:R-:W-:Y:S02]  /*c320*/  SEL R133, R9.reuse, R211, !P6 ;  /* 0x000000d309857207 */ /* 0x040fe40007000000 */
[C---:B----4-:R-:W-:Y:S01]  /*c330*/  SEL R137, R9.reuse, R149, !P6 ;  /* 0x0000009509897207 */ /* 0x050fe20007000000 */
[----:B------:R1:W-:Y:S04]  /*c340*/  STL [R1+0xac], R128 ;  /* 0x0000ac8001007387 */ /* 0x0003e80000100800 */
[----:B------:R-:W4:Y:S04]  /*c350*/  LDL.LU R150, [R1+0x20] ;  /* 0x0000200001967983 */ /* 0x000f280000300800 */
[----:B------:R-:W2:Y:S04]  /*c360*/  LDL.LU R149, [R1+0x1c] ;  /* 0x00001c0001957983 */ /* 0x000ea80000300800 */
[----:B------:R-:W2:Y:S04]  /*c370*/  LDL.LU R211, [R1+0x18] ;  /* 0x0000180001d37983 */ /* 0x000ea80000300800 */
[----:B------:R-:W2:Y:S04]  /*c380*/  LDL.LU R136, [R1+0x14] ;  /* 0x0000140001887983 */ /* 0x000ea80000300800 */
[----:B------:R-:W2:Y:S04]  /*c390*/  LDL.LU R130, [R1+0x10] ;  /* 0x0000100001827983 */ /* 0x000ea80000300800 */
[----:B-1----:R-:W2:Y:S04]  /*c3a0*/  LDL.LU R128, [R1+0xc] ;  /* 0x00000c0001807983 */ /* 0x002ea80000300800 */
[----:B------:R-:W2:Y:S01]  /*c3b0*/  LDL.LU R129, [R1+0x8] ;  /* 0x0000080001817983 */ /* 0x000ea20000300800 */
[----:B------:R-:W-:-:S03]  /*c3c0*/  SEL R10, R9, R197, !P6 ;  /* 0x000000c5090a7207 */ /* 0x000fc60007000000 */
[----:B------:R-:W1:Y:S01]  /*c3d0*/  S2R R197, SR_TID.X ;  /* 0x0000000000c57919 */ /* 0x000e620000002100 */
[C---:B------:R-:W-:Y:S02]  /*c3e0*/  SEL R132, R9.reuse, R194, !P6 ;  /* 0x000000c209847207 */ /* 0x040fe40007000000 */
[C---:B------:R-:W-:Y:S02]  /*c3f0*/  SEL R194, R9.reuse, R248, !P6 ;  /* 0x000000f809c27207 */ /* 0x040fe40007000000 */
[C---:B------:R-:W-:Y:S02]  /*c400*/  SEL R248, R9.reuse, R3, !P6 ;  /* 0x0000000309f87207 */ /* 0x040fe40007000000 */
[C---:B------:R-:W-:Y:S01]  /*c410*/  SEL R4, R9.reuse, R4, !P6 ;  /* 0x0000000409047207 */ /* 0x040fe20007000000 */
[----:B------:R-:W-:Y:S04]  /*c420*/  STL [R1+0xb4], R194 ;  /* 0x0000b4c201007387 */ /* 0x000fe80000100800 */
[----:B------:R-:W4:Y:S04]  /*c430*/  LDL.LU R3, [R1+0x28] ;  /* 0x0000280001037983 */ /* 0x000f280000300800 */
[----:B------:R-:W-:Y:S01]  /*c440*/  STL [R1+0xb8], R248 ;  /* 0x0000b8f801007387 */ /* 0x000fe20000100800 */
[----:B------:R-:W-:-:S03]  /*c450*/  SEL R5, R9, R5, !P6 ;  /* 0x0000000509057207 */ /* 0x000fc60007000000 */
[----:B------:R1:W-:Y:S02]  /*c460*/  STL [R1+0xbc], R4 ;  /* 0x0000bc0401007387 */ /* 0x0003e40000100800 */
[----:B-1----:R-:W-:Y:S02]  /*c470*/  SHF.R.U32.HI R4, RZ, 0x6, R197 ;  /* 0x00000006ff047819 */ /* 0x002fe400000116c5 */
[----:B------:R1:W-:Y:S02]  /*c480*/  STL [R1+0xc0], R5 ;  /* 0x0000c00501007387 */ /* 0x0003e40000100800 */
[----:B------:R-:W-:Y:S01]  /*c490*/  SGXT.U32 R4, R4, 0x1 ;  /* 0x000000010404781a */ /* 0x000fe20000000000 */
[----:B------:R-:W-:-:S03]  /*c4a0*/  @!P5 IMAD.MOV R7, RZ, RZ, -R7 ;  /* 0x000000ffff07d224 */ /* 0x000fc600078e0a07 */
[----:B------:R-:W-:Y:S02]  /*c4b0*/  LOP3.LUT R4, R4, 0xc, RZ, 0xfc, !PT ;  /* 0x0000000c04047812 */ /* 0x000fe400078efcff */
[----:B-1----:R-:W-:Y:S02]  /*c4c0*/  SEL R5, R9, R6, !P6 ;  /* 0x0000000609057207 */ /* 0x002fe40007000000 */
[----:B------:R-:W-:-:S03]  /*c4d0*/  ISETP.GE.AND P5, PT, R4, c[0x0][0x180], PT ;  /* 0x0000600004007a0c */ /* 0x000fc60003fa6270 */
[----:B------:R1:W-:Y:S01]  /*c4e0*/  STL [R1+0xc4], R5 ;  /* 0x0000c40501007387 */ /* 0x0003e20000100800 */
[----:B--2---:R-:W-:-:S03]  /*c4f0*/  IMAD R4, R129, c[0x0][0x190], RZ ;  /* 0x0000640081047a24 */ /* 0x004fc600078e02ff */
[----:B------:R-:W2:Y:S01]  /*c500*/  LDL.LU R129, [R1+0x30] ;  /* 0x0000300001817983 */ /* 0x000ea20000300800 */
[----:B------:R-:W-:Y:S02]  /*c510*/  LOP3.LUT R194, R197, 0x7f, RZ, 0xc0, !PT ;  /* 0x0000007fc5c27812 */ /* 0x000fe400078ec0ff */
[----:B---3--:R-:W-:-:S03]  /*c520*/  ISETP.GE.AND P5, PT, R241, RZ, PT ;  /* 0x000000fff100720c */ /* 0x008fc60003fa6270 */
[----:B------:R-:W-:Y:S01]  /*c530*/  IMAD R194, R194, c[0x0][0x18c], RZ ;  /* 0x00006300c2c27a24 */ /* 0x000fe200078e02ff */
[----:B------:R-:W-:Y:S01]  /*c540*/  ISETP.NE.AND P4, PT, RZ, c[0x0][0x178], PT ;  /* 0x00005e00ff007a0c */ /* 0x000fe20003f85270 */
[----:B------:R-:W-:Y:S01]  /*c550*/  IMAD.MOV.U32 R241, RZ, RZ, R2 ;  /* 0x000000fffff17224 */ /* 0x000fe200078e0002 */
[C---:B------:R-:W-:Y:S02]  /*c560*/  SEL R11, R9.reuse, R11, !P6 ;  /* 0x0000000b090b7207 */ /* 0x040fe40007000000 */
[C---:B------:R-:W-:Y:S02]  /*c570*/  SEL R12, R9.reuse, R12, !P6 ;  /* 0x0000000c090c7207 */ /* 0x040fe40007000000 */
[----:B------:R-:W-:Y:S01]  /*c580*/  SEL R13, R9, R13, !P6 ;  /* 0x0000000d090d7207 */ /* 0x000fe20007000000 */
[----:B----4-:R-:W-:Y:S01]  /*c590*/  IMAD R3, R3, c[0x0][0x190], RZ ;  /* 0x0000640003037a24 */ /* 0x010fe200078e02ff */
[C---:B------:R-:W-:Y:S02]  /*c5a0*/  SEL R14, R9.reuse, R14, !P6 ;  /* 0x0000000e090e7207 */ /* 0x040fe40007000000 */
        /* <DEDUP_REMOVED lines=218> */
[----:B------:R-:W-:Y:S01]  /*d350*/  SEL R197, R9, R7, !P6 ;  /* 0x0000000709c57207 */ /* 0x000fe20007000000 */
[----:B------:R-:W-:Y:S01]  /*d360*/  IMAD R9, R211, c[0x0][0x190], RZ ;  /* 0x00006400d3097a24 */ /* 0x000fe200078e02ff */
[----:B------:R-:W-:Y:S01]  /*d370*/  LEA R248, P6, R194, c[0x0][0x168], 0x2 ;  /* 0x00005a00c2f87a11 */ /* 0x000fe200078c10ff */
[----:B--2---:R-:W-:Y:S02]  /*d380*/  IMAD R211, R129, c[0x0][0x190], RZ ;  /* 0x0000640081d37a24 */ /* 0x004fe400078e02ff */
[----:B-1----:R-:W-:Y:S01]  /*d390*/  IMAD R5, R128, c[0x0][0x190], RZ ;  /* 0x0000640080057a24 */ /* 0x002fe200078e02ff */
[----:B------:R-:W-:Y:S01]  /*d3a0*/  LEA.HI.X.SX32 R194, R194, c[0x0][0x16c], 0x2, P6 ;  /* 0x00005b00c2c27a11 */ /* 0x000fe200030f16ff */
[----:B------:R-:W-:Y:S01]  /*d3b0*/  @!P5 IMAD.MOV R241, RZ, RZ, -R241 ;  /* 0x000000fffff1d224 */ /* 0x000fe200078e0af1 */
[-C--:B------:R-:W-:Y:S01]  /*d3c0*/  LEA R128, P5, R3, R248.reuse, 0x2 ;  /* 0x000000f803807211 */ /* 0x080fe200078a10ff */
[----:B------:R-:W-:Y:S01]  /*d3d0*/  IMAD R151, R151, c[0x0][0x190], RZ ;  /* 0x0000640097977a24 */ /* 0x000fe200078e02ff */
[----:B------:R-:W-:-:S02]  /*d3e0*/  LEA R2, P6, R211, R248, 0x2 ;  /* 0x000000f8d3027211 */ /* 0x000fc400078c10ff */
[-C--:B------:R-:W-:Y:S01]  /*d3f0*/  LEA.HI.X.SX32 R129, R3, R194.reuse, 0x2, P5 ;  /* 0x000000c203817211 */ /* 0x080fe200028f16ff */
[----:B------:R-:W-:Y:S01]  /*d400*/  IMAD R6, R130, c[0x0][0x190], RZ ;  /* 0x0000640082067a24 */ /* 0x000fe200078e02ff */
[----:B------:R-:W-:Y:S02]  /*d410*/  @!P4 LOP3.LUT R241, RZ, c[0x0][0x178], RZ, 0x33, !PT ;  /* 0x00005e00fff1ca12 */ /* 0x000fe400078e33ff */
[----:B------:R-:W-:Y:S01]  /*d420*/  LEA.HI.X.SX32 R3, R211, R194, 0x2, P6 ;  /* 0x000000c2d3037211 */ /* 0x000fe200030f16ff */
[----:B------:R-:W-:Y:S01]  /*d430*/  IMAD R150, R150, c[0x0][0x190], RZ ;  /* 0x0000640096967a24 */ /* 0x000fe200078e02ff */
[----:B------:R-:W-:Y:S01]  /*d440*/  LEA R130, P4, R151, R248, 0x2 ;  /* 0x000000f897827211 */ /* 0x000fe200078810ff */
[----:B------:R1:W-:Y:S01]  /*d450*/  STL.64 [R1+0x5e8], R128 ;  /* 0x0005e88001007387 */ /* 0x0003e20000100a00 */
[----:B------:R-:W-:-:S03]  /*d460*/  IMAD R149, R149, c[0x0][0x190], RZ ;  /* 0x0000640095957a24 */ /* 0x000fc600078e02ff */
[----:B-1----:R-:W2:Y:S04]  /*d470*/  LDL.LU.64 R128, [R1+0xec0] ;  /* 0x000ec00001807983 */ /* 0x002ea80000300a00 */
[----:B------:R1:W-:Y:S04]  /*d480*/  STL.64 [R1+0xcb8], R2 ;  /* 0x000cb80201007387 */ /* 0x0003e80000100a00 */
[----:B------:R3:W-:Y:S01]  /*d490*/  STL [R1+0x5e0], R130 ;  /* 0x0005e08201007387 */ /* 0x0007e20000100800 */
[----:B-1----:R-:W-:Y:S02]  /*d4a0*/  IMAD.MOV.U32 R2, RZ, RZ, R130 ;  /* 0x000000ffff027224 */ /* 0x002fe400078e0082 */
[----:B------:R-:W-:Y:S01]  /*d4b0*/  IMAD.MOV.U32 R3, RZ, RZ, R131 ;  /* 0x000000ffff037224 */ /* 0x000fe200078e0083 */
[----:B---3--:R-:W-:Y:S01]  /*d4c0*/  LEA R130, P5, R150, R248, 0x2 ;  /* 0x000000f896827211 */ /* 0x008fe200078a10ff */
[----:B------:R-:W-:Y:S01]  /*d4d0*/  IMAD.MOV.U32 R2, RZ, RZ, R134 ;  /* 0x000000ffff027224 */ /* 0x000fe200078e0086 */
[----:B------:R-:W-:-:S02]  /*d4e0*/  LEA.HI.X.SX32 R3, R151, R194, 0x2, P4 ;  /* 0x000000c297037211 */ /* 0x000fc400020f16ff */
[C---:B------:R-:W-:Y:S01]  /*d4f0*/  LEA R134, P4, R149.reuse, R248, 0x2 ;  /* 0x000000f895867211 */ /* 0x040fe200078810ff */
[----:B------:R-:W-:Y:S01]  /*d500*/  IMAD.MOV.U32 R151, RZ, RZ, R135 ;  /* 0x000000ffff977224 */ /* 0x000fe200078e0087 */
[-C--:B------:R-:W-:Y:S01]  /*d510*/  LEA.HI.X.SX32 R131, R150, R194.reuse, 0x2, P5 ;  /* 0x000000c296837211 */ /* 0x080fe200028f16ff */
[----:B------:R-:W-:Y:S01]  /*d520*/  IMAD R7, R136, c[0x0][0x190], RZ ;  /* 0x0000640088077a24 */ /* 0x000fe200078e02ff */
[----:B------:R-:W-:Y:S01]  /*d530*/  LEA.HI.X.SX32 R135, R149, R194, 0x2, P4 ;  /* 0x000000c295877211 */ /* 0x000fe200020f16ff */
[----:B------:R-:W-:Y:S01]  /*d540*/  STL [R1+0x5e4], R3 ;  /* 0x0005e40301007387 */ /* 0x000fe20000100800 */
[----:B------:R-:W-:-:S03]  /*d550*/  LEA R136, P5, R9, R248, 0x2 ;  /* 0x000000f809887211 */ /* 0x000fc600078a10ff */
[----:B------:R1:W-:Y:S01]  /*d560*/  STL.64 [R1+0x5d8], R130 ;  /* 0x0005d88201007387 */ /* 0x0003e20000100a00 */
[----:B------:R-:W-:Y:S01]  /*d570*/  IMAD.MOV.U32 R150, RZ, RZ, R137 ;  /* 0x000000ffff967224 */ /* 0x000fe200078e0089 */
[----:B------:R-:W-:Y:S02]  /*d580*/  LEA.HI.X.SX32 R137, R9, R194, 0x2, P5 ;  /* 0x000000c209897211 */ /* 0x000fe400028f16ff */
[----:B-1----:R-:W3:Y:S04]  /*d590*/  LDL.LU.64 R130, [R1+0xeb8] ;  /* 0x000eb80001827983 */ /* 0x002ee80000300a00 */
[----:B------:R1:W-:Y:S04]  /*d5a0*/  STL.64 [R1+0x5d0], R134 ;  /* 0x0005d08601007387 */ /* 0x0003e80000100a00 */
[----:B------:R4:W-:Y:S01]  /*d5b0*/  STL.64 [R1+0x5c8], R136 ;  /* 0x0005c88801007387 */ /* 0x0009e20000100a00 */
[----:B-1----:R-:W-:-:S04]  /*d5c0*/  LEA R134, P4, R7, R248, 0x2 ;  /* 0x000000f807867211 */ /* 0x002fc800078810ff */
[----:B------:R-:W-:Y:S01]  /*d5d0*/  LEA.HI.X.SX32 R135, R7, R194, 0x2, P4 ;  /* 0x000000c207877211 */ /* 0x000fe200020f16ff */
[----:B----4-:R-:W4:Y:S04]  /*d5e0*/  LDL.LU.64 R136, [R1+0xeb0] ;  /* 0x000eb00001887983 */ /* 0x010f280000300a00 */
[----:B------:R1:W-:Y:S04]  /*d5f0*/  STL.64 [R1+0x5c0], R134 ;  /* 0x0005c08601007387 */ /* 0x0003e80000100a00 */
[----:B-1----:R-:W2:Y:S01]  /*d600*/  LDL.LU R135, [R1+0xea8] ;  /* 0x000ea80001877983 */ /* 0x002ea20000300800 */
[----:B------:R-:W-:Y:S01]  /*d610*/  IMAD.MOV.U32 R3, RZ, RZ, R132 ;  /* 0x000000ffff037224 */ /* 0x000fe200078e0084 */
[-C--:B------:R-:W-:Y:S01]  /*d620*/  LEA R132, P5, R6, R248.reuse, 0x2 ;  /* 0x000000f806847211 */ /* 0x080fe200078a10ff */
[----:B------:R-:W-:Y:S01]  /*d630*/  IMAD.MOV.U32 R211, RZ, RZ, R133 ;  /* 0x000000ffffd37224 */ /* 0x000fe200078e0085 */
[----:B------:R-:W-:-:S02]  /*d640*/  LEA R134, P4, R5, R248, 0x2 ;  /* 0x000000f805867211 */ /* 0x000fc400078810ff */
[----:B------:R-:W-:Y:S01]  /*d650*/  LEA.HI.X.SX32 R133, R6, R194, 0x2, P5 ;  /* 0x000000c206857211 */ /* 0x000fe200028f16ff */
[----:B------:R-:W-:Y:S02]  /*d660*/  IMAD R10, R10, c[0x0][0x190], RZ ;  /* 0x000064000a0a7a24 */ /* 0x000fe400078e02ff */
[----:B------:R-:W-:Y:S02]  /*d670*/  IMAD.MOV.U32 R6, RZ, RZ, R134 ;  /* 0x000000ffff067224 */ /* 0x000fe400078e0086 */
[----:B------:R1:W-:Y:S01]  /*d680*/  STL.64 [R1+0x5b8], R132 ;  /* 0x0005b88401007387 */ /* 0x0003e20000100a00 */
[----:B------:R-:W-:-:S03]  /*d690*/  IMAD R8, R8, c[0x0][0x190], RZ ;  /* 0x0000640008087a24 */ /* 0x000fc600078e02ff */
[----:B-1----:R-:W3:Y:S04]  /*d6a0*/  LDL.LU.64 R132, [R1+0xea0] ;  /* 0x000ea00001847983 */ /* 0x002ee80000300a00 */
[----:B------:R1:W-:Y:S01]  /*d6b0*/  STL [R1+0x5b0], R134 ;  /* 0x0005b08601007387 */ /* 0x0003e20000100800 */
[----:B------:R-:W-:Y:S01]  /*d6c0*/  IMAD R11, R11, c[0x0][0x190], RZ ;  /* 0x000064000b0b7a24 */ /* 0x000fe200078e02ff */
[----:B-1----:R-:W-:Y:S01]  /*d6d0*/  LEA R134, P5, R4, R248, 0x2 ;  /* 0x000000f804867211 */ /* 0x002fe200078a10ff */
[----:B------:R-:W-:Y:S02]  /*d6e0*/  IMAD R12, R12, c[0x0][0x190], RZ ;  /* 0x000064000c0c7a24 */ /* 0x000fe400078e02ff */
[----:B------:R-:W-:Y:S02]  /*d6f0*/  IMAD R13, R13, c[0x0][0x190], RZ ;  /* 0x000064000d0d7a24 */ /* 0x000fe400078e02ff */
[----:B------:R-:W-:-:S02]  /*d700*/  IMAD R14, R14, c[0x0][0x190], RZ ;  /* 0x000064000e0e7a24 */ /* 0x000fc400078e02ff */
[----:B------:R-:W-:Y:S02]  /*d710*/  IMAD R15, R15, c[0x0][0x190], RZ ;  /* 0x000064000f0f7a24 */ /* 0x000fe400078e02ff */
[----:B------:R-:W-:Y:S02]  /*d720*/  IMAD R16, R16, c[0x0][0x190], RZ ;  /* 0x0000640010107a24 */ /* 0x000fe400078e02ff */
[----:B------:R-:W-:Y:S02]  /*d730*/  IMAD R17, R17, c[0x0][0x190], RZ ;  /* 0x0000640011117a24 */ /* 0x000fe400078e02ff */
        /* <DEDUP_REMOVED lines=31> */
[----:B--2---:R-:W-:Y:S01]  /*d930*/  IMAD.MOV.U32 R7, RZ, RZ, R135 ;  /* 0x000000ffff077224 */ /* 0x004fe200078e0087 */
[----:B------:R-:W-:Y:S02]  /*d940*/  LEA.HI.X.SX32 R7, R5, R194, 0x2, P4 ;  /* 0x000000c205077211 */ /* 0x000fe400020f16ff */
[----:B------:R-:W-:-:S02]  /*d950*/  LEA R6, P4, R10, R248, 0x2 ;  /* 0x000000f80a067211 */ /* 0x000fc400078810ff */
[----:B------:R-:W-:Y:S02]  /*d960*/  LEA.HI.X.SX32 R135, R4, R194, 0x2, P5 ;  /* 0x000000c204877211 */ /* 0x000fe400028f16ff */
[C---:B------:R-:W-:Y:S01]  /*d970*/  LEA R4, P5, R8.reuse, R248, 0x2 ;  /* 0x000000f808047211 */ /* 0x040fe200078a10ff */
[----:B------:R1:W-:Y:S03]  /*d980*/  STL [R1+0x5b4], R7 ;  /* 0x0005b40701007387 */ /* 0x0003e60000100800 */
[-C--:B------:R-:W-:Y:S01]  /*d990*/  LEA.HI.X.SX32 R5, R8, R194.reuse, 0x2, P5 ;  /* 0x000000c208057211 */ /* 0x080fe200028f16ff */
[----:B------:R2:W-:Y:S01]  /*d9a0*/  STL.64 [R1+0x5a8], R134 ;  /* 0x0005a88601007387 */ /* 0x0005e20000100a00 */
[----:B-1----:R-:W-:-:S03]  /*d9b0*/  LEA.HI.X.SX32 R7, R10, R194, 0x2, P4 ;  /* 0x000000c20a077211 */ /* 0x002fc600020f16ff */
[----:B--2---:R-:W2:Y:S04]  /*d9c0*/  LDL.LU.64 R134, [R1+0xe98] ;  /* 0x000e980001867983 */ /* 0x004ea80000300a00 */
[----:B------:R1:W-:Y:S04]  /*d9d0*/  STL.64 [R1+0x5a0], R6 ;  /* 0x0005a00601007387 */ /* 0x0003e80000100a00 */
[----:B------:R3:W-:Y:S01]  /*d9e0*/  STL.64 [R1+0x598], R4 ;  /* 0x0005980401007387 */ /* 0x0007e20000100a00 */
[-C--:B-1----:R-:W-:Y:S02]  /*d9f0*/  LEA R6, P4, R11, R248.reuse, 0x2 ;  /* 0x000000f80b067211 */ /* 0x082fe400078810ff */
[----:B---3--:R-:W-:-:S02]  /*da00*/  LEA R4, P5, R12, R248, 0x2 ;  /* 0x000000f80c047211 */ /* 0x008fc400078a10ff */
[-C--:B------:R-:W-:Y:S02]  /*da10*/  LEA.HI.X.SX32 R7, R11, R194.reuse, 0x2, P4 ;  /* 0x000000c20b077211 */ /* 0x080fe400020f16ff */
[----:B------:R-:W-:-:S03]  /*da20*/  LEA.HI.X.SX32 R5, R12, R194, 0x2, P5 ;  /* 0x000000c20c057211 */ /* 0x000fc600028f16ff */
[----:B------:R1:W-:Y:S04]  /*da30*/  STL.64 [R1+0x590], R6 ;  /* 0x0005900601007387 */ /* 0x0003e80000100a00 */
[----:B------:R3:W-:Y:S01]  /*da40*/  STL.64 [R1+0x588], R4 ;  /* 0x0005880401007387 */ /* 0x0007e20000100a00 */
[CC--:B-1----:R-:W-:Y:S02]  /*da50*/  LEA R6, P4, R13.reuse, R248.reuse, 0x2 ;  /* 0x000000f80d067211 */ /* 0x0c2fe400078810ff */
[C---:B---3--:R-:W-:Y:S02]  /*da60*/  LEA R4, P5, R14.reuse, R248, 0x2 ;  /* 0x000000f80e047211 */ /* 0x048fe400078a10ff */
        /* <DEDUP_REMOVED lines=100> */
[----:B------:R-:W-:Y:S01]  /*e0b0*/  IMAD R49, R49, c[0x0][0x190], RZ ;  /* 0x0000640031317a24 */ /* 0x000fe200078e02ff */
[CC--:B-1----:R-:W-:Y:S02]  /*e0c0*/  LEA R6, P4, R47.reuse, R248.reuse, 0x2 ;  /* 0x000000f82f067211 */ /* 0x0c2fe400078810ff */
[----:B---3--:R-:W-:Y:S02]  /*e0d0*/  LEA R4, P5, R48, R248, 0x2 ;  /* 0x000000f830047211 */ /* 0x008fe400078a10ff */
[-C--:B------:R-:W-:Y:S01]  /*e0e0*/  LEA.HI.X.SX32 R7, R47, R194.reuse, 0x2, P4 ;  /* 0x000000c22f077211 */ /* 0x080fe200020f16ff */
[----:B------:R-:W-:Y:S01]  /*e0f0*/  IMAD R50, R50, c[0x0][0x190], RZ ;  /* 0x0000640032327a24 */ /* 0x000fe200078e02ff */
        /* <DEDUP_REMOVED lines=281> */
[----:B------:R1:W-:Y:S01]  /*f290*/  STL.64 [R1+0x240], R6 ;  /* 0x0002400601007387 */ /* 0x0003e20000100a00 */
[----:B------:R-:W-:-:S03]  /*f2a0*/  IMAD R121, R121, c[0x0][0x190], RZ ;  /* 0x0000640079797a24 */ /* 0x000fc600078e02ff */
[----:B------:R3:W-:Y:S01]  /*f2b0*/  STL.64 [R1+0x238], R4 ;  /* 0x0002380401007387 */ /* 0x0007e20000100a00 */
[----:B------:R-:W-:Y:S01]  /*f2c0*/  IMAD R122, R122, c[0x0][0x190], RZ ;  /* 0x000064007a7a7a24 */ /* 0x000fe200078e02ff */
[CC--:B-1----:R-:W-:Y:S02]  /*f2d0*/  LEA R6, P4, R119.reuse, R248.reuse, 0x2 ;  /* 0x000000f877067211 */ /* 0x0c2fe400078810ff */
[----:B---3--:R-:W-:Y:S02]  /*f2e0*/  LEA R4, P5, R120, R248, 0x2 ;  /* 0x000000f878047211 */ /* 0x008fe400078a10ff */
[-C--:B------:R-:W-:Y:S01]  /*f2f0*/  LEA.HI.X.SX32 R7, R119, R194.reuse, 0x2, P4 ;  /* 0x000000c277077211 */ /* 0x080fe200020f16ff */
[----:B------:R-:W-:Y:S01]  /*f300*/  IMAD R39, R2, c[0x0][0x190], RZ ;  /* 0x0000640002277a24 */ /* 0x000fe200078e02ff */
[----:B------:R-:W-:Y:S02]  /*f310*/  LEA.HI.X.SX32 R5, R120, R194, 0x2, P5 ;  /* 0x000000c278057211 */ /* 0x000fe400028f16ff */
[----:B------:R-:W-:Y:S01]  /*f320*/  LEA R2, P4, R121, R248, 0x2 ;  /* 0x000000f879027211 */ /* 0x000fe200078810ff */
[----:B------:R-:W-:Y:S01]  /*f330*/  IMAD R37, R151, c[0x0][0x190], RZ ;  /* 0x0000640097257a24 */ /* 0x000fe200078e02ff */
[----:B------:R-:W-:Y:S01]  /*f340*/  STL.64 [R1+0x230], R6 ;  /* 0x0002300601007387 */ /* 0x000fe20000100a00 */
[----:B------:R-:W-:Y:S01]  /*f350*/  IMAD.MOV.U32 R151, RZ, RZ, R3 ;  /* 0x000000ffff977224 */ /* 0x000fe200078e0003 */
[----:B------:R-:W-:-:S02]  /*f360*/  LEA.HI.X.SX32 R3, R121, R194, 0x2, P4 ;  /* 0x000000c279037211 */ /* 0x000fc400020f16ff */
[----:B------:R1:W-:Y:S01]  /*f370*/  STL.64 [R1+0x228], R4 ;  /* 0x0002280401007387 */ /* 0x0003e20000100a00 */
[----:B------:R-:W-:Y:S02]  /*f380*/  IMAD R123, R123, c[0x0][0x190], RZ ;  /* 0x000064007b7b7a24 */ /* 0x000fe400078e02ff */
[----:B------:R-:W-:Y:S01]  /*f390*/  IMAD R124, R124, c[0x0][0x190], RZ ;  /* 0x000064007c7c7a24 */ /* 0x000fe200078e02ff */
[----:B------:R3:W-:Y:S01]  /*f3a0*/  STL.64 [R1+0x220], R2 ;  /* 0x0002200201007387 */ /* 0x0007e20000100a00 */
[----:B-1----:R-:W-:-:S04]  /*f3b0*/  LEA R4, P5, R122, R248, 0x2 ;  /* 0x000000f87a047211 */ /* 0x002fc800078a10ff */
[----:B------:R-:W-:Y:S02]  /*f3c0*/  LEA.HI.X.SX32 R5, R122, R194, 0x2, P5 ;  /* 0x000000c27a057211 */ /* 0x000fe400028f16ff */
[----:B---3--:R-:W-:Y:S01]  /*f3d0*/  LEA R2, P4, R123, R248, 0x2 ;  /* 0x000000f87b027211 */ /* 0x008fe200078810ff */
[----:B------:R-:W-:Y:S02]  /*f3e0*/  IMAD R125, R125, c[0x0][0x190], RZ ;  /* 0x000064007d7d7a24 */ /* 0x000fe400078e02ff */
[----:B------:R1:W-:Y:S01]  /*f3f0*/  STL.64 [R1+0x218], R4 ;  /* 0x0002180401007387 */ /* 0x0003e20000100a00 */
[----:B------:R-:W-:Y:S01]  /*f400*/  LEA.HI.X.SX32 R3, R123, R194, 0x2, P4 ;  /* 0x000000c27b037211 */ /* 0x000fe200020f16ff */
[----:B------:R-:W-:-:S04]  /*f410*/  IMAD R126, R126, c[0x0][0x190], RZ ;  /* 0x000064007e7e7a24 */ /* 0x000fc800078e02ff */
        /* <DEDUP_REMOVED lines=31> */
[----:B--2---:R-:W-:Y:S02]  /*f610*/  IMAD R134, R134, c[0x0][0x190], RZ ;  /* 0x0000640086867a24 */ /* 0x004fe400078e02ff */
[----:B------:R-:W-:Y:S02]  /*f620*/  IMAD R135, R135, c[0x0][0x190], RZ ;  /* 0x0000640087877a24 */ /* 0x000fe400078e02ff */
[----:B------:R2:W-:Y:S01]  /*f630*/  STL.64 [R1+0x1d0], R2 ;  /* 0x0001d00201007387 */ /* 0x0005e20000100a00 */
[----:B-1----:R-:W-:-:S04]  /*f640*/  LEA R4, P5, R132, R248, 0x2 ;  /* 0x000000f884047211 */ /* 0x002fc800078a10ff */
[----:B------:R-:W-:Y:S02]  /*f650*/  LEA.HI.X.SX32 R5, R132, R194, 0x2, P5 ;  /* 0x000000c284057211 */ /* 0x000fe400028f16ff */
[C---:B--2---:R-:W-:Y:S01]  /*f660*/  LEA R2, P4, R133.reuse, R248, 0x2 ;  /* 0x000000f885027211 */ /* 0x044fe200078810ff */
[----:B----4-:R-:W-:Y:S02]  /*f670*/  IMAD R136, R136, c[0x0][0x190], RZ ;  /* 0x0000640088887a24 */ /* 0x010fe400078e02ff */
[----:B------:R1:W-:Y:S01]  /*f680*/  STL.64 [R1+0x1c8], R4 ;  /* 0x0001c80401007387 */ /* 0x0003e20000100a00 */
[----:B------:R-:W-:Y:S01]  /*f690*/  LEA.HI.X.SX32 R3, R133, R194, 0x2, P4 ;  /* 0x000000c285037211 */ /* 0x000fe200020f16ff */
[----:B------:R-:W-:Y:S01]  /*f6a0*/  IMAD R137, R137, c[0x0][0x190], RZ ;  /* 0x0000640089897a24 */ /* 0x000fe200078e02ff */
[----:B------:R-:W-:Y:S01]  /*f6b0*/  LEA R6, P4, R135, R248, 0x2 ;  /* 0x000000f887067211 */ /* 0x000fe200078810ff */
[----:B------:R-:W-:Y:S02]  /*f6c0*/  IMAD R138, R138, c[0x0][0x190], RZ ;  /* 0x000064008a8a7a24 */ /* 0x000fe400078e02ff */
[----:B------:R-:W-:Y:S01]  /*f6d0*/  IMAD R139, R139, c[0x0][0x190], RZ ;  /* 0x000064008b8b7a24 */ /* 0x000fe200078e02ff */
[----:B------:R-:W-:-:S02]  /*f6e0*/  LEA.HI.X.SX32 R7, R135, R194, 0x2, P4 ;  /* 0x000000c287077211 */ /* 0x000fc400020f16ff */
[CC--:B-1----:R-:W-:Y:S02]  /*f6f0*/  LEA R4, P5, R134.reuse, R248.reuse, 0x2 ;  /* 0x000000f886047211 */ /* 0x0c2fe400078a10ff */
[C---:B------:R-:W-:Y:S02]  /*f700*/  LEA R10, P4, R137.reuse, R248, 0x2 ;  /* 0x000000f8890a7211 */ /* 0x040fe400078810ff */
[----:B------:R-:W-:Y:S02]  /*f710*/  LEA.HI.X.SX32 R5, R134, R194, 0x2, P5 ;  /* 0x000000c286057211 */ /* 0x000fe400028f16ff */
[----:B------:R-:W-:Y:S01]  /*f720*/  LEA R8, P5, R136, R248, 0x2 ;  /* 0x000000f888087211 */ /* 0x000fe200078a10ff */
[----:B------:R-:W-:Y:S01]  /*f730*/  IMAD R140, R140, c[0x0][0x190], RZ ;  /* 0x000064008c8c7a24 */ /* 0x000fe200078e02ff */
[-C--:B------:R-:W-:Y:S02]  /*f740*/  LEA.HI.X.SX32 R11, R137, R194.reuse, 0x2, P4 ;  /* 0x000000c2890b7211 */ /* 0x080fe400020f16ff */
[----:B------:R-:W-:Y:S01]  /*f750*/  LEA.HI.X.SX32 R9, R136, R194, 0x2, P5 ;  /* 0x000000c288097211 */ /* 0x000fe200028f16ff */
[----:B------:R-:W-:Y:S01]  /*f760*/  IMAD R141, R141, c[0x0][0x190], RZ ;  /* 0x000064008d8d7a24 */ /* 0x000fe200078e02ff */
[----:B------:R-:W-:-:S02]  /*f770*/  LEA R12, P5, R138, R248, 0x2 ;  /* 0x000000f88a0c7211 */ /* 0x000fc400078a10ff */
[----:B------:R-:W-:Y:S01]  /*f780*/  LEA R14, P4, R139, R248, 0x2 ;  /* 0x000000f88b0e7211 */ /* 0x000fe200078810ff */
[----:B------:R-:W-:Y:S01]  /*f790*/  IMAD R142, R142, c[0x0][0x190], RZ ;  /* 0x000064008e8e7a24 */ /* 0x000fe200078e02ff */
[----:B------:R-:W-:Y:S01]  /*f7a0*/  LEA.HI.X.SX32 R13, R138, R194, 0x2, P5 ;  /* 0x000000c28a0d7211 */ /* 0x000fe200028f16ff */
[----:B------:R-:W-:Y:S01]  /*f7b0*/  IMAD R143, R143, c[0x0][0x190], RZ ;  /* 0x000064008f8f7a24 */ /* 0x000fe200078e02ff */
[----:B------:R-:W-:Y:S02]  /*f7c0*/  LEA R16, P5, R140, R248, 0x2 ;  /* 0x000000f88c107211 */ /* 0x000fe400078a10ff */
[----:B------:R-:W-:Y:S02]  /*f7d0*/  LEA.HI.X.SX32 R15, R139, R194, 0x2, P4 ;  /* 0x000000c28b0f7211 */ /* 0x000fe400020f16ff */
[----:B------:R-:W-:Y:S01]  /*f7e0*/  LEA R18, P4, R141, R248, 0x2 ;  /* 0x000000f88d127211 */ /* 0x000fe200078810ff */
[----:B------:R-:W-:Y:S01]  /*f7f0*/  IMAD R144, R144, c[0x0][0x190], RZ ;  /* 0x0000640090907a24 */ /* 0x000fe200078e02ff */
[----:B------:R-:W-:Y:S01]  /*f800*/  LEA.HI.X.SX32 R17, R140, R194, 0x2, P5 ;  /* 0x000000c28c117211 */ /* 0x000fe200028f16ff */
[----:B------:R-:W-:Y:S01]  /*f810*/  IMAD R145, R145, c[0x0][0x190], RZ ;  /* 0x0000640091917a24 */ /* 0x000fe200078e02ff */
[----:B------:R-:W-:-:S02]  /*f820*/  LEA R20, P5, R142, R248, 0x2 ;  /* 0x000000f88e147211 */ /* 0x000fc400078a10ff */
[----:B------:R-:W-:Y:S02]  /*f830*/  LEA.HI.X.SX32 R19, R141, R194, 0x2, P4 ;  /* 0x000000c28d137211 */ /* 0x000fe400020f16ff */
        /* <DEDUP_REMOVED lines=12> */
[C---:B------:R-:W-:Y:S02]  /*f900*/  LEA R30, P4, R147.reuse, R248, 0x2 ;  /* 0x000000f8931e7211 */ /* 0x040fe400078810ff */
[----:B------:R-:W-:Y:S02]  /*f910*/  LEA.HI.X.SX32 R29, R146, R194, 0x2, P5 ;  /* 0x000000c2921d7211 */ /* 0x000fe400028f16ff */
        /* <DEDUP_REMOVED lines=9> */
[----:B------:R1:W-:Y:S01]  /*f9b0*/  STL.64 [R1], R2 ;  /* 0x0000000201007387 */ /* 0x0003e20000100a00 */
[----:B------:R-:W-:Y:S01]  /*f9c0*/  LEA.HI.X.SX32 R37, R37, R194, 0x2, P5 ;  /* 0x000000c225257211 */ /* 0x000fe200028f16ff */
[----:B------:R-:W-:Y:S01]  /*f9d0*/  IMAD R154, R154, c[0x0][0x190], RZ ;  /* 0x000064009a9a7a24 */ /* 0x000fe200078e02ff */
[C---:B------:R-:W-:Y:S01]  /*f9e0*/  LEA R40, P5, R152.reuse, R248, 0x2 ;  /* 0x000000f898287211 */ /* 0x040fe200078a10ff */
[----:B------:R2:W-:Y:S01]  /*f9f0*/  STL.64 [R1+0xcc0], R4 ;  /* 0x000cc00401007387 */ /* 0x0005e20000100a00 */
[----:B------:R-:W-:Y:S01]  /*fa00*/  LEA.HI.X.SX32 R39, R39, R194, 0x2, P4 ;  /* 0x000000c227277211 */ /* 0x000fe200020f16ff */
[----:B------:R-:W-:Y:S01]  /*fa10*/  IMAD R155, R155, c[0x0][0x190], RZ ;  /* 0x000064009b9b7a24 */ /* 0x000fe200078e02ff */
[----:B------:R-:W-:Y:S01]  /*fa20*/  LEA R42, P4, R153, R248, 0x2 ;  /* 0x000000f8992a7211 */ /* 0x000fe200078810ff */
[----:B------:R-:W-:Y:S01]  /*fa30*/  STL.64 [R1+0xcc8], R6 ;  /* 0x000cc80601007387 */ /* 0x000fe20000100a00 */
[----:B------:R-:W-:-:S03]  /*fa40*/  LEA.HI.X.SX32 R41, R152, R194, 0x2, P5 ;  /* 0x000000c298297211 */ /* 0x000fc600028f16ff */
[----:B------:R-:W-:Y:S01]  /*fa50*/  STL.64 [R1+0xcd0], R8 ;  /* 0x000cd00801007387 */ /* 0x000fe20000100a00 */
[----:B------:R-:W-:Y:S01]  /*fa60*/  IMAD R156, R156, c[0x0][0x190], RZ ;  /* 0x000064009c9c7a24 */ /* 0x000fe200078e02ff */
[----:B------:R-:W-:Y:S02]  /*fa70*/  LEA R44, P5, R154, R248, 0x2 ;  /* 0x000000f89a2c7211 */ /* 0x000fe400078a10ff */
[----:B------:R3:W-:Y:S01]  /*fa80*/  STL.64 [R1+0xcd8], R10 ;  /* 0x000cd80a01007387 */ /* 0x0007e20000100a00 */
[----:B------:R-:W-:Y:S01]  /*fa90*/  LEA.HI.X.SX32 R43, R153, R194, 0x2, P4 ;  /* 0x000000c2992b7211 */ /* 0x000fe200020f16ff */
[----:B------:R-:W-:Y:S02]  /*faa0*/  IMAD R157, R157, c[0x0][0x190], RZ ;  /* 0x000064009d9d7a24 */ /* 0x000fe400078e02ff */
[----:B------:R-:W-:Y:S01]  /*fab0*/  STL.64 [R1+0xce0], R12 ;  /* 0x000ce00c01007387 */ /* 0x000fe20000100a00 */
[----:B------:R-:W-:-:S03]  /*fac0*/  LEA R46, P4, R155, R248, 0x2 ;  /* 0x000000f89b2e7211 */ /* 0x000fc600078810ff */
[----:B------:R-:W-:Y:S01]  /*fad0*/  STL.64 [R1+0xce8], R14 ;  /* 0x000ce80e01007387 */ /* 0x000fe20000100a00 */
[----:B------:R-:W-:-:S03]  /*fae0*/  LEA.HI.X.SX32 R45, R154, R194, 0x2, P5 ;  /* 0x000000c29a2d7211 */ /* 0x000fc600028f16ff */
[----:B------:R-:W-:Y:S01]  /*faf0*/  STL.64 [R1+0xcf0], R16 ;  /* 0x000cf01001007387 */ /* 0x000fe20000100a00 */
[----:B------:R-:W-:-:S03]  /*fb00*/  IMAD R158, R158, c[0x0][0x190], RZ ;  /* 0x000064009e9e7a24 */ /* 0x000fc600078e02ff */
[----:B------:R-:W-:Y:S01]  /*fb10*/  STL.64 [R1+0xcf8], R18 ;  /* 0x000cf81201007387 */ /* 0x000fe20000100a00 */
[----:B------:R-:W-:-:S03]  /*fb20*/  LEA R48, P5, R156, R248, 0x2 ;  /* 0x000000f89c307211 */ /* 0x000fc600078a10ff */
[----:B------:R-:W-:Y:S01]  /*fb30*/  STL.64 [R1+0xd00], R20 ;  /* 0x000d001401007387 */ /* 0x000fe20000100a00 */
[----:B------:R-:W-:Y:S01]  /*fb40*/  LEA.HI.X.SX32 R47, R155, R194, 0x2, P4 ;  /* 0x000000c29b2f7211 */ /* 0x000fe200020f16ff */
[----:B------:R-:W-:Y:S02]  /*fb50*/  IMAD R159, R159, c[0x0][0x190], RZ ;  /* 0x000064009f9f7a24 */ /* 0x000fe400078e02ff */
[----:B------:R-:W-:Y:S01]  /*fb60*/  STL.64 [R1+0xd08], R22 ;  /* 0x000d081601007387 */ /* 0x000fe20000100a00 */
[----:B------:R-:W-:-:S03]  /*fb70*/  LEA R50, P4, R157, R248, 0x2 ;  /* 0x000000f89d327211 */ /* 0x000fc600078810ff */
[----:B------:R-:W-:Y:S01]  /*fb80*/  STL.64 [R1+0xd10], R24 ;  /* 0x000d101801007387 */ /* 0x000fe20000100a00 */
[----:B------:R-:W-:-:S03]  /*fb90*/  LEA.HI.X.SX32 R49, R156, R194, 0x2, P5 ;  /* 0x000000c29c317211 */ /* 0x000fc600028f16ff */
[----:B------:R-:W-:Y:S01]  /*fba0*/  STL.64 [R1+0xd18], R26 ;  /* 0x000d181a01007387 */ /* 0x000fe20000100a00 */
[----:B------:R-:W-:-:S03]  /*fbb0*/  LEA R52, P5, R158, R248, 0x2 ;  /* 0x000000f89e347211 */ /* 0x000fc600078a10ff */
[----:B------:R-:W-:Y:S01]  /*fbc0*/  STL.64 [R1+0xd20], R28 ;  /* 0x000d201c01007387 */ /* 0x000fe20000100a00 */
[----:B------:R-:W-:-:S03]  /*fbd0*/  LEA.HI.X.SX32 R51, R157, R194, 0x2, P4 ;  /* 0x000000c29d337211 */ /* 0x000fc600020f16ff */
[----:B------:R-:W-:Y:S01]  /*fbe0*/  STL.64 [R1+0xd28], R30 ;  /* 0x000d281e01007387 */ /* 0x000fe20000100a00 */
[----:B------:R-:W-:-:S03]  /*fbf0*/  LEA R54, P4, R159, R248, 0x2 ;  /* 0x000000f89f367211 */ /* 0x000fc600078810ff */
[----:B------:R-:W-:Y:S04]  /*fc00*/  STL.64 [R1+0xd30], R32 ;  /* 0x000d302001007387 */ /* 0x000fe80000100a00 */
[----:B------:R-:W-:Y:S01]  /*fc10*/  STL.64 [R1+0xd38], R34 ;  /* 0x000d382201007387 */ /* 0x000fe20000100a00 */
[----:B------:R-:W-:-:S03]  /*fc20*/  LEA.HI.X.SX32 R53, R158, R194, 0x2, P5 ;  /* 0x000000c29e357211 */ /* 0x000fc600028f16ff */
[----:B------:R-:W-:Y:S01]  /*fc30*/  STL.64 [R1+0xd40], R36 ;  /* 0x000d402401007387 */ /* 0x000fe20000100a00 */
[----:B------:R-:W-:-:S03]  /*fc40*/  LEA.HI.X.SX32 R55, R159, R194, 0x2, P4 ;  /* 0x000000c29f377211 */ /* 0x000fc600020f16ff */
[----:B------:R-:W-:Y:S04]  /*fc50*/  STL.64 [R1+0xd48], R38 ;  /* 0x000d482601007387 */ /* 0x000fe80000100a00 */
        /* <DEDUP_REMOVED lines=8> */
[----:B-1----:R-:W4:Y:S01]  /*fce0*/  LDL.LU R3, [R1+0xac] ;  /* 0x0000ac0001037983 */ /* 0x002f220000300800 */
[----:B------:R-:W-:-:S02]  /*fcf0*/  IMAD R160, R160, c[0x0][0x190], RZ ;  /* 0x00006400a0a07a24 */ /* 0x000fc400078e02ff */
[----:B------:R-:W-:Y:S02]  /*fd00*/  IMAD R161, R161, c[0x0][0x190], RZ ;  /* 0x00006400a1a17a24 */ /* 0x000fe400078e02ff */
[----:B------:R-:W-:Y:S01]  /*fd10*/  IMAD R61, R162, c[0x0][0x190], RZ ;  /* 0x00006400a23d7a24 */ /* 0x000fe200078e02ff */
[-C--:B------:R-:W-:Y:S01]  /*fd20*/  LEA R56, P5, R160, R248.reuse, 0x2 ;  /* 0x000000f8a0387211 */ /* 0x080fe200078a10ff */
[----:B------:R-:W-:Y:S01]  /*fd30*/  IMAD R63, R163, c[0x0][0x190], RZ ;  /* 0x00006400a33f7a24 */ /* 0x000fe200078e02ff */
[----:B------:R-:W-:Y:S01]  /*fd40*/  LEA R58, P4, R161, R248, 0x2 ;  /* 0x000000f8a13a7211 */ /* 0x000fe200078810ff */
[----:B------:R-:W-:Y:S01]  /*fd50*/  IMAD R65, R164, c[0x0][0x190], RZ ;  /* 0x00006400a4417a24 */ /* 0x000fe200078e02ff */
        /* <DEDUP_REMOVED lines=58> */
[----:B------:R-:W-:Y:S01]  /*10100*/  STL.64 [R1+0xd90], R56 ;  /* 0x000d903801007387 */ /* 0x000fe20000100a00 */
[----:B------:R-:W-:Y:S01]  /*10110*/  LEA R98, P4, R99, R248, 0x2 ;  /* 0x000000f863627211 */ /* 0x000fe200078810ff */
[----:B------:R-:W-:Y:S01]  /*10120*/  IMAD R105, R184, c[0x0][0x190], RZ ;  /* 0x00006400b8697a24 */ /* 0x000fe200078e02ff */
[----:B------:R-:W-:Y:S01]  /*10130*/  LEA.HI.X.SX32 R97, R97, R194, 0x2, P5 ;  /* 0x000000c261617211 */ /* 0x000fe200028f16ff */
[----:B------:R-:W-:Y:S01]  /*10140*/  STL.64 [R1+0xd98], R58 ;  /* 0x000d983a01007387 */ /* 0x000fe20000100a00 */
[----:B------:R-:W-:-:S03]  /*10150*/  LEA R100, P5, R101, R248, 0x2 ;  /* 0x000000f865647211 */ /* 0x000fc600078a10ff */
[----:B------:R-:W-:Y:S01]  /*10160*/  STL.64 [R1+0xda0], R60 ;  /* 0x000da03c01007387 */ /* 0x000fe20000100a00 */
[----:B------:R-:W-:Y:S01]  /*10170*/  LEA.HI.X.SX32 R99, R99, R194, 0x2, P4 ;  /* 0x000000c263637211 */ /* 0x000fe200020f16ff */
[----:B------:R-:W-:Y:S02]  /*10180*/  IMAD R107, R185, c[0x0][0x190], RZ ;  /* 0x00006400b96b7a24 */ /* 0x000fe400078e02ff */
[----:B------:R-:W-:Y:S01]  /*10190*/  STL.64 [R1+0xda8], R62 ;  /* 0x000da83e01007387 */ /* 0x000fe20000100a00 */
[----:B------:R-:W-:Y:S01]  /*101a0*/  LEA R102, P4, R103, R248, 0x2 ;  /* 0x000000f867667211 */ /* 0x000fe200078810ff */
[----:B------:R-:W-:Y:S01]  /*101b0*/  IMAD R109, R186, c[0x0][0x190], RZ ;  /* 0x00006400ba6d7a24 */ /* 0x000fe200078e02ff */
[----:B------:R-:W-:Y:S01]  /*101c0*/  LEA.HI.X.SX32 R101, R101, R194, 0x2, P5 ;  /* 0x000000c265657211 */ /* 0x000fe200028f16ff */
        /* <DEDUP_REMOVED lines=40> */
[----:B------:R-:W-:Y:S01]  /*10450*/  STL.64 [R1+0xe58], R106 ;  /* 0x000e586a01007387 */ /* 0x000fe20000100a00 */
[----:B------:R-:W-:-:S03]  /*10460*/  IMAD R165, R217, c[0x0][0x190], RZ ;  /* 0x00006400d9a57a24 */ /* 0x000fc600078e02ff */
[----:B------:R-:W-:Y:S04]  /*10470*/  STL.64 [R1+0xe60], R108 ;  /* 0x000e606c01007387 */ /* 0x000fe80000100a00 */
[----:B------:R-:W-:Y:S04]  /*10480*/  STL.64 [R1+0xe68], R110 ;  /* 0x000e686e01007387 */ /* 0x000fe80000100a00 */
[----:B------:R-:W-:Y:S04]  /*10490*/  STL.64 [R1+0xe70], R112 ;  /* 0x000e707001007387 */ /* 0x000fe80000100a00 */
[----:B------:R1:W-:Y:S04]  /*104a0*/  STL.64 [R1+0xe78], R114 ;  /* 0x000e787201007387 */ /* 0x0003e80000100a00 */
[----:B------:R-:W-:Y:S01]  /*104b0*/  STL.64 [R1+0xe80], R116 ;  /* 0x000e807401007387 */ /* 0x000fe20000100a00 */
[----:B----4-:R-:W-:-:S03]  /*104c0*/  IMAD R217, R3, c[0x0][0x190], RZ ;  /* 0x0000640003d97a24 */ /* 0x010fc600078e02ff */
[----:B------:R-:W4:Y:S04]  /*104d0*/  LDL.LU R3, [R1+0xb4] ;  /* 0x0000b40001037983 */ /* 0x000f280000300800 */
[----:B--2---:R-:W2:Y:S04]  /*104e0*/  LDL.LU R4, [R1+0xb8] ;  /* 0x0000b80001047983 */ /* 0x004ea80000300800 */
[----:B------:R-:W2:Y:S01]  /*104f0*/  LDL.LU R5, [R1+0xbc] ;  /* 0x0000bc0001057983 */ /* 0x000ea20000300800 */
[----:B------:R-:W-:Y:S02]  /*10500*/  IMAD R123, R193, c[0x0][0x190], RZ ;  /* 0x00006400c17b7a24 */ /* 0x000fe400078e02ff */
[----:B------:R-:W-:Y:S01]  /*10510*/  IMAD R193, R231, c[0x0][0x190], RZ ;  /* 0x00006400e7c17a24 */ /* 0x000fe200078e02ff */
[----:B------:R-:W3:Y:S01]  /*10520*/  LDL.LU R2, [R1+0xc0] ;  /* 0x0000c00001027983 */ /* 0x000ee20000300800 */
[----:B----4-:R-:W-:-:S03]  /*10530*/  IMAD R231, R3, c[0x0][0x190], RZ ;  /* 0x0000640003e77a24 */ /* 0x010fc600078e02ff */
[----:B------:R-:W4:Y:S01]  /*10540*/  LDL.LU R3, [R1+0xc4] ;  /* 0x0000c40001037983 */ /* 0x000f220000300800 */
[----:B------:R-:W-:Y:S02]  /*10550*/  IMAD R173, R221, c[0x0][0x190], RZ ;  /* 0x00006400ddad7a24 */ /* 0x000fe400078e02ff */
[----:B------:R-:W-:Y:S02]  /*10560*/  IMAD R221, R243, c[0x0][0x190], RZ ;  /* 0x00006400f3dd7a24 */ /* 0x000fe400078e02ff */
[----:B--2---:R-:W-:Y:S02]  /*10570*/  IMAD R243, R5, c[0x0][0x190], RZ ;  /* 0x0000640005f37a24 */ /* 0x004fe400078e02ff */
[----:B------:R-:W2:Y:S01]  /*10580*/  LDL.LU R5, [R1+0xb0] ;  /* 0x0000b00001057983 */ /* 0x000ea20000300800 */
[----:B------:R-:W-:Y:S02]  /*10590*/  IMAD R177, R223, c[0x0][0x190], RZ ;  /* 0x00006400dfb17a24 */ /* 0x000fe400078e02ff */
[----:B------:R-:W-:Y:S01]  /*105a0*/  IMAD R223, R244, c[0x0][0x190], RZ ;  /* 0x00006400f4df7a24 */ /* 0x000fe200078e02ff */
[----:B---3--:R-:W3:Y:S01]  /*105b0*/  LDL.LU R10, [R1+0xa8] ;  /* 0x0000a800010a7983 */ /* 0x008ee20000300800 */
[----:B------:R-:W-:-:S02]  /*105c0*/  IMAD R244, R4, c[0x0][0x190], RZ ;  /* 0x0000640004f47a24 */ /* 0x000fc400078e02ff */
[----:B------:R-:W-:Y:S01]  /*105d0*/  IMAD R189, R229, c[0x0][0x190], RZ ;  /* 0x00006400e5bd7a24 */ /* 0x000fe200078e02ff */
[----:B------:R-:W2:Y:S01]  /*105e0*/  LDL.LU R4, [R1+0xa4] ;  /* 0x0000a40001047983 */ /* 0x000ea20000300800 */
[----:B------:R-:W-:Y:S02]  /*105f0*/  IMAD R229, R247, c[0x0][0x190], RZ ;  /* 0x00006400f7e57a24 */ /* 0x000fe400078e02ff */
[----:B------:R-:W-:Y:S02]  /*10600*/  IMAD R181, R225, c[0x0][0x190], RZ ;  /* 0x00006400e1b57a24 */ /* 0x000fe400078e02ff */
[----:B------:R-:W-:Y:S02]  /*10610*/  IMAD R225, R245, c[0x0][0x190], RZ ;  /* 0x00006400f5e17a24 */ /* 0x000fe400078e02ff */
[----:B------:R-:W-:Y:S02]  /*10620*/  IMAD R245, R2, c[0x0][0x190], RZ ;  /* 0x0000640002f57a24 */ /* 0x000fe400078e02ff */
[----:B------:R-:W-:-:S02]  /*10630*/  IMAD R119, R191, c[0x0][0x190], RZ ;  /* 0x00006400bf777a24 */ /* 0x000fc400078e02ff */
[----:B------:R-:W-:-:S03]  /*10640*/  IMAD R121, R192, c[0x0][0x190], RZ ;  /* 0x00006400c0797a24 */ /* 0x000fc600078e02ff */
[-C--:B------:R-:W-:Y:S01]  /*10650*/  LEA R118, P4, R119, R248.reuse, 0x2 ;  /* 0x000000f877767211 */ /* 0x080fe200078810ff */
[----:B------:R-:W-:Y:S01]  /*10660*/  IMAD R125, R151, c[0x0][0x190], RZ ;  /* 0x00006400977d7a24 */ /* 0x000fe200078e02ff */
[----:B------:R-:W-:Y:S01]  /*10670*/  LEA R120, P5, R121, R248, 0x2 ;  /* 0x000000f879787211 */ /* 0x000fe200078a10ff */
[----:B------:R-:W-:Y:S01]  /*10680*/  IMAD R127, R198, c[0x0][0x190], RZ ;  /* 0x00006400c67f7a24 */ /* 0x000fe200078e02ff */
[----:B------:R-:W-:Y:S02]  /*10690*/  LEA.HI.X.SX32 R119, R119, R194, 0x2, P4 ;  /* 0x000000c277777211 */ /* 0x000fe400020f16ff */
[----:B------:R-:W-:Y:S01]  /*106a0*/  LEA R122, P4, R123, R248, 0x2 ;  /* 0x000000f87b7a7211 */ /* 0x000fe200078810ff */
[----:B------:R-:W-:Y:S01]  /*106b0*/  IMAD R129, R199, c[0x0][0x190], RZ ;  /* 0x00006400c7817a24 */ /* 0x000fe200078e02ff */
[-C--:B------:R-:W-:Y:S01]  /*106c0*/  LEA.HI.X.SX32 R121, R121, R194.reuse, 0x2, P5 ;  /* 0x000000c279797211 */ /* 0x080fe200028f16ff */
[----:B------:R-:W-:Y:S01]  /*106d0*/  IMAD R131, R200, c[0x0][0x190], RZ ;  /* 0x00006400c8837a24 */ /* 0x000fe200078e02ff */
[----:B------:R-:W-:-:S02]  /*106e0*/  LEA.HI.X.SX32 R123, R123, R194, 0x2, P4 ;  /* 0x000000c27b7b7211 */ /* 0x000fc400020f16ff */
[-C--:B------:R-:W-:Y:S02]  /*106f0*/  LEA R124, P5, R125, R248.reuse, 0x2 ;  /* 0x000000f87d7c7211 */ /* 0x080fe400078a10ff */
[----:B------:R-:W-:Y:S01]  /*10700*/  LEA R126, P4, R127, R248, 0x2 ;  /* 0x000000f87f7e7211 */ /* 0x000fe200078810ff */
[----:B------:R-:W-:Y:S01]  /*10710*/  IMAD R133, R201, c[0x0][0x190], RZ ;  /* 0x00006400c9857a24 */ /* 0x000fe200078e02ff */
[-C--:B------:R-:W-:Y:S01]  /*10720*/  LEA.HI.X.SX32 R125, R125, R194.reuse, 0x2, P5 ;  /* 0x000000c27d7d7211 */ /* 0x080fe200028f16ff */
[----:B------:R-:W-:Y:S01]  /*10730*/  IMAD R135, R202, c[0x0][0x190], RZ ;  /* 0x00006400ca877a24 */ /* 0x000fe200078e02ff */
[----:B------:R-:W-:Y:S02]  /*10740*/  LEA.HI.X.SX32 R127, R127, R194, 0x2, P4 ;  /* 0x000000c27f7f7211 */ /* 0x000fe400020f16ff */
[-C--:B------:R-:W-:Y:S02]  /*10750*/  LEA R128, P5, R129, R248.reuse, 0x2 ;  /* 0x000000f881807211 */ /* 0x080fe400078a10ff */
        /* <DEDUP_REMOVED lines=44> */
[-C--:B------:R-:W-:Y:S02]  /*10a20*/  LEA.HI.X.SX32 R157, R157, R194.reuse, 0x2, P5 ;  /* 0x000000c29d9d7211 */ /* 0x080fe400028f16ff */
[----:B------:R-:W-:Y:S02]  /*10a30*/  LEA.HI.X.SX32 R159, R159, R194, 0x2, P4 ;  /* 0x000000c29f9f7211 */ /* 0x000fe400020f16ff */
[-C--:B------:R-:W-:Y:S02]  /*10a40*/  LEA R160, P5, R161, R248.reuse, 0x2 ;  /* 0x000000f8a1a07211 */ /* 0x080fe400078a10ff */
[----:B------:R-:W-:Y:S01]  /*10a50*/  LEA R162, P4, R163, R248, 0x2 ;  /* 0x000000f8a3a27211 */ /* 0x000fe200078810ff */
[----:B----4-:R-:W-:-:S02]  /*10a60*/  IMAD R247, R3, c[0x0][0x190], RZ ;  /* 0x0000640003f77a24 */ /* 0x010fc400078e02ff */
[----:B------:R-:W4:Y:S04]  /*10a70*/  LDL.LU R3, [R1+0xcc] ;  /* 0x0000cc0001037983 */ /* 0x000f280000300800 */
[----:B------:R-:W4:Y:S04]  /*10a80*/  LDL.LU R7, [R1+0x8c] ;  /* 0x00008c0001077983 */ /* 0x000f280000300800 */
[----:B------:R-:W4:Y:S01]  /*10a90*/  LDL.LU R2, [R1+0x80] ;  /* 0x0000800001027983 */ /* 0x000f220000300800 */
[-C--:B------:R-:W-:Y:S01]  /*10aa0*/  LEA.HI.X.SX32 R161, R161, R194.reuse, 0x2, P5 ;  /* 0x000000c2a1a17211 */ /* 0x080fe200028f16ff */
[----:B------:R-:W-:Y:S01]  /*10ab0*/  IMAD R169, R219, c[0x0][0x190], RZ ;  /* 0x00006400dba97a24 */ /* 0x000fe200078e02ff */
[----:B------:R-:W-:Y:S01]  /*10ac0*/  LEA.HI.X.SX32 R163, R163, R194, 0x2, P4 ;  /* 0x000000c2a3a37211 */ /* 0x000fe200020f16ff */
[----:B------:R-:W-:Y:S01]  /*10ad0*/  IMAD R171, R220, c[0x0][0x190], RZ ;  /* 0x00006400dcab7a24 */ /* 0x000fe200078e02ff */
[-C--:B------:R-:W-:Y:S01]  /*10ae0*/  LEA R164, P5, R165, R248.reuse, 0x2 ;  /* 0x000000f8a5a47211 */ /* 0x080fe200078a10ff */
[----:B------:R-:W-:Y:S01]  /*10af0*/  IMAD R175, R222, c[0x0][0x190], RZ ;  /* 0x00006400deaf7a24 */ /* 0x000fe200078e02ff */
[----:B------:R-:W-:Y:S01]  /*10b00*/  LEA R166, P4, R167, R248, 0x2 ;  /* 0x000000f8a7a67211 */ /* 0x000fe200078810ff */
[----:B------:R-:W-:Y:S01]  /*10b10*/  IMAD R179, R224, c[0x0][0x190], RZ ;  /* 0x00006400e0b37a24 */ /* 0x000fe200078e02ff */
        /* <DEDUP_REMOVED lines=27> */
[----:B------:R-:W1:Y:S01]  /*10cd0*/  S2R R6, SR_TID.X ;  /* 0x0000000000067919 */ /* 0x000e620000002100 */
[----:B------:R-:W-:-:S02]  /*10ce0*/  LEA R180, P5, R181, R248, 0x2 ;  /* 0x000000f8b5b47211 */ /* 0x000fc400078a10ff */
[----:B------:R-:W-:Y:S01]  /*10cf0*/  LEA R182, P4, R183, R248, 0x2 ;  /* 0x000000f8b7b67211 */ /* 0x000fe200078810ff */
[----:B------:R-:W-:Y:S01]  /*10d00*/  IMAD.MOV.U32 R8, RZ, RZ, c[0x0][0x188] ;  /* 0x00006200ff087624 */ /* 0x000fe200078e00ff */
[-C--:B------:R-:W-:Y:S01]  /*10d10*/  LEA.HI.X.SX32 R181, R181, R194.reuse, 0x2, P5 ;  /* 0x000000c2b5b57211 */ /* 0x080fe200028f16ff */
[----:B------:R-:W4:Y:S01]  /*10d20*/  LDL.LU R11, [R1+0x7c] ;  /* 0x00007c00010b7983 */ /* 0x000f220000300800 */
[----:B------:R-:W-:Y:S02]  /*10d30*/  LEA.HI.X.SX32 R183, R183, R194, 0x2, P4 ;  /* 0x000000c2b7b77211 */ /* 0x000fe400020f16ff */
[-C--:B------:R-:W-:Y:S02]  /*10d40*/  LEA R184, P5, R185, R248.reuse, 0x2 ;  /* 0x000000f8b9b87211 */ /* 0x080fe400078a10ff */
[----:B------:R-:W-:Y:S02]  /*10d50*/  LEA R186, P4, R187, R248, 0x2 ;  /* 0x000000f8bbba7211 */ /* 0x000fe400078810ff */
[----:B------:R-:W-:-:S02]  /*10d60*/  LEA.HI.X.SX32 R185, R185, R194, 0x2, P5 ;  /* 0x000000c2b9b97211 */ /* 0x000fc400028f16ff */
[----:B------:R-:W-:Y:S02]  /*10d70*/  LEA.HI.X.SX32 R187, R187, R194, 0x2, P4 ;  /* 0x000000c2bbbb7211 */ /* 0x000fe400020f16ff */
[-C--:B------:R-:W-:Y:S02]  /*10d80*/  LEA R188, P5, R189, R248.reuse, 0x2 ;  /* 0x000000f8bdbc7211 */ /* 0x080fe400078a10ff */
[----:B------:R-:W-:Y:S02]  /*10d90*/  LEA R190, P4, R191, R248, 0x2 ;  /* 0x000000f8bfbe7211 */ /* 0x000fe400078810ff */
[-C--:B------:R-:W-:Y:S02]  /*10da0*/  LEA.HI.X.SX32 R189, R189, R194.reuse, 0x2, P5 ;  /* 0x000000c2bdbd7211 */ /* 0x080fe400028f16ff */
[----:B------:R-:W-:Y:S02]  /*10db0*/  LEA.HI.X.SX32 R191, R191, R194, 0x2, P4 ;  /* 0x000000c2bfbf7211 */ /* 0x000fe400020f16ff */
[----:B------:R-:W-:-:S02]  /*10dc0*/  LEA R192, P5, R193, R248, 0x2 ;  /* 0x000000f8c1c07211 */ /* 0x000fc400078a10ff */
[----:B------:R-:W-:Y:S02]  /*10dd0*/  LEA R198, P4, R199, R248, 0x2 ;  /* 0x000000f8c7c67211 */ /* 0x000fe400078810ff */
[-C--:B------:R-:W-:Y:S02]  /*10de0*/  LEA.HI.X.SX32 R193, R193, R194.reuse, 0x2, P5 ;  /* 0x000000c2c1c17211 */ /* 0x080fe400028f16ff */
        /* <DEDUP_REMOVED lines=10> */
[----:B------:R-:W-:Y:S01]  /*10e90*/  LEA R210, P4, R211, R248, 0x2 ;  /* 0x000000f8d3d27211 */ /* 0x000fe200078810ff */
[----:B------:R-:W-:Y:S01]  /*10ea0*/  IMAD R219, R242, c[0x0][0x190], RZ ;  /* 0x00006400f2db7a24 */ /* 0x000fe200078e02ff */
[-C--:B------:R-:W-:Y:S02]  /*10eb0*/  LEA.HI.X.SX32 R209, R209, R194.reuse, 0x2, P5 ;  /* 0x000000c2d1d17211 */ /* 0x080fe400028f16ff */
[----:B------:R-:W-:Y:S02]  /*10ec0*/  LEA.HI.X.SX32 R211, R211, R194, 0x2, P4 ;  /* 0x000000c2d3d37211 */ /* 0x000fe400020f16ff */
[-C--:B------:R-:W-:Y:S02]  /*10ed0*/  LEA R212, P5, R213, R248.reuse, 0x2 ;  /* 0x000000f8d5d47211 */ /* 0x080fe400078a10ff */
[----:B------:R-:W-:Y:S02]  /*10ee0*/  LEA R214, P4, R215, R248, 0x2 ;  /* 0x000000f8d7d67211 */ /* 0x000fe400078810ff */
[----:B------:R-:W-:-:S02]  /*10ef0*/  LEA.HI.X.SX32 R213, R213, R194, 0x2, P5 ;  /* 0x000000c2d5d57211 */ /* 0x000fc400028f16ff */
[----:B------:R-:W-:Y:S02]  /*10f00*/  LEA.HI.X.SX32 R215, R215, R194, 0x2, P4 ;  /* 0x000000c2d7d77211 */ /* 0x000fe400020f16ff */
[-C--:B------:R-:W-:Y:S02]  /*10f10*/  LEA R216, P5, R217, R248.reuse, 0x2 ;  /* 0x000000f8d9d87211 */ /* 0x080fe400078a10ff */
[----:B------:R-:W-:Y:S01]  /*10f20*/  LEA R218, P4, R219, R248, 0x2 ;  /* 0x000000f8dbda7211 */ /* 0x000fe200078810ff */
[----:B------:R-:W-:Y:S01]  /*10f30*/  IMAD R227, R246, c[0x0][0x190], RZ ;  /* 0x00006400f6e37a24 */ /* 0x000fe200078e02ff */
[-C--:B------:R-:W-:Y:S02]  /*10f40*/  LEA.HI.X.SX32 R217, R217, R194.reuse, 0x2, P5 ;  /* 0x000000c2d9d97211 */ /* 0x080fe400028f16ff */
[----:B------:R-:W-:Y:S02]  /*10f50*/  LEA.HI.X.SX32 R219, R219, R194, 0x2, P4 ;  /* 0x000000c2dbdb7211 */ /* 0x000fe400020f16ff */
[----:B------:R-:W-:-:S02]  /*10f60*/  LEA R220, P5, R221, R248, 0x2 ;  /* 0x000000f8dddc7211 */ /* 0x000fc400078a10ff */
[----:B------:R-:W-:Y:S02]  /*10f70*/  LEA R222, P4, R223, R248, 0x2 ;  /* 0x000000f8dfde7211 */ /* 0x000fe400078810ff */
[-C--:B------:R-:W-:Y:S02]  /*10f80*/  LEA.HI.X.SX32 R221, R221, R194.reuse, 0x2, P5 ;  /* 0x000000c2dddd7211 */ /* 0x080fe400028f16ff */
        /* <DEDUP_REMOVED lines=14> */
[----:B------:R-:W-:-:S02]  /*11070*/  LEA R234, P4, R235, R248, 0x2 ;  /* 0x000000f8ebea7211 */ /* 0x000fc400078810ff */
[-C--:B------:R-:W-:Y:S02]  /*11080*/  LEA.HI.X.SX32 R233, R233, R194.reuse, 0x2, P5 ;  /* 0x000000c2e9e97211 */ /* 0x080fe400028f16ff */
[----:B------:R-:W-:Y:S02]  /*11090*/  LEA.HI.X.SX32 R235, R235, R194, 0x2, P4 ;  /* 0x000000c2ebeb7211 */ /* 0x000fe400020f16ff */
[-C--:B------:R-:W-:Y:S02]  /*110a0*/  LEA R236, P5, R237, R248.reuse, 0x2 ;  /* 0x000000f8edec7211 */ /* 0x080fe400078a10ff */
[----:B------:R-:W-:Y:S02]  /*110b0*/  LEA R238, P4, R239, R248, 0x2 ;  /* 0x000000f8efee7211 */ /* 0x000fe400078810ff */
[--C-:B-1----:R-:W-:Y:S02]  /*110c0*/  SHF.R.U32.HI R9, RZ, 0x6, R6.reuse ;  /* 0x00000006ff097819 */ /* 0x102fe40000011606 */
[----:B------:R-:W-:Y:S01]  /*110d0*/  SHF.R.U32.HI R6, RZ, 0x6, R6 ;  /* 0x00000006ff067819 */ /* 0x000fe20000011606 */
[----:B------:R-:W-:Y:S01]  /*110e0*/  IMAD R250, R241, c[0x0][0x184], RZ ;  /* 0x00006100f1fa7a24 */ /* 0x000fe200078e02ff */
[----:B------:R-:W-:-:S02]  /*110f0*/  LEA.HI.X.SX32 R237, R237, R194, 0x2, P5 ;  /* 0x000000c2eded7211 */ /* 0x000fc400028f16ff */
[----:B------:R-:W-:Y:S02]  /*11100*/  LEA.HI.X.SX32 R239, R239, R194, 0x2, P4 ;  /* 0x000000c2efef7211 */ /* 0x000fe400020f16ff */
[-C--:B------:R-:W-:Y:S02]  /*11110*/  LEA R240, P5, R244, R248.reuse, 0x2 ;  /* 0x000000f8f4f07211 */ /* 0x080fe400078a10ff */
[----:B------:R-:W-:Y:S02]  /*11120*/  LEA R242, P4, R243, R248, 0x2 ;  /* 0x000000f8f3f27211 */ /* 0x000fe400078810ff */
[----:B------:R-:W-:Y:S02]  /*11130*/  SGXT.U32 R6, R6, 0x1 ;  /* 0x000000010606781a */ /* 0x000fe40000000000 */
[----:B------:R-:W-:Y:S02]  /*11140*/  SGXT.U32 R9, R9, 0x1 ;  /* 0x000000010909781a */ /* 0x000fe40000000000 */
[-C--:B------:R-:W-:Y:S01]  /*11150*/  LEA.HI.X.SX32 R241, R244, R194.reuse, 0x2, P5 ;  /* 0x000000c2f4f17211 */ /* 0x080fe200028f16ff */
[----:B------:R-:W-:Y:S01]  /*11160*/  IMAD R6, R6, c[0x0][0x188], RZ ;  /* 0x0000620006067a24 */ /* 0x000fe200078e02ff */
[----:B------:R-:W-:Y:S01]  /*11170*/  LEA.HI.X.SX32 R243, R243, R194, 0x2, P4 ;  /* 0x000000c2f3f37211 */ /* 0x000fe200020f16ff */
[----:B------:R-:W-:Y:S01]  /*11180*/  IMAD R9, R9, c[0x0][0x188], RZ ;  /* 0x0000620009097a24 */ /* 0x000fe200078e02ff */
[----:B------:R-:W-:-:S02]  /*11190*/  LEA R244, P5, R245, R248, 0x2 ;  /* 0x000000f8f5f47211 */ /* 0x000fc400078a10ff */
[----:B------:R-:W-:Y:S01]  /*111a0*/  LEA R249, P4, R250, c[0x0][0x160], 0x2 ;  /* 0x00005800faf97a11 */ /* 0x000fe200078810ff */
[----:B------:R-:W-:Y:S01]  /*111b0*/  IMAD R9, R8, 0x2, R9 ;  /* 0x0000000208097824 */ /* 0x000fe200078e0209 */
[----:B------:R-:W-:Y:S02]  /*111c0*/  LEA.HI.X.SX32 R245, R245, R194, 0x2, P5 ;  /* 0x000000c2f5f57211 */ /* 0x000fe400028f16ff */
[----:B------:R-:W-:Y:S02]  /*111d0*/  LEA.HI.X.SX32 R250, R250, c[0x0][0x164], 0x2, P4 ;  /* 0x00005900fafa7a11 */ /* 0x000fe400020f16ff */
[C---:B------:R-:W-:Y:S02]  /*111e0*/  LEA R246, P5, R247.reuse, R248, 0x2 ;  /* 0x000000f8f7f67211 */ /* 0x040fe400078a10ff */
[----:B------:R-:W-:Y:S02]  /*111f0*/  LEA R114, P4, R6, R249, 0x2 ;  /* 0x000000f906727211 */ /* 0x000fe400078810ff */
[----:B------:R-:W-:-:S02]  /*11200*/  LEA.HI.X.SX32 R247, R247, R194, 0x2, P5 ;  /* 0x000000c2f7f77211 */ /* 0x000fc400028f16ff */
[----:B------:R-:W-:Y:S02]  /*11210*/  LEA.HI.X.SX32 R115, R6, R250, 0x2, P4 ;  /* 0x000000fa06737211 */ /* 0x000fe400020f16ff */
[-C--:B------:R-:W-:Y:S01]  /*11220*/  LEA R50, P5, R9, R249.reuse, 0x2 ;  /* 0x000000f909327211 */ /* 0x080fe200078a10ff */
[----:B------:R-:W4:Y:S01]  /*11230*/  LDL.LU R6, [R1+0x74] ;  /* 0x0000740001067983 */ /* 0x000f220000300800 */
[----:B--2---:R-:W-:-:S03]  /*11240*/  LEA R112, P4, R5, R249, 0x2 ;  /* 0x000000f905707211 */ /* 0x004fc600078810ff */
[----:B------:R-:W2:Y:S01]  /*11250*/  LDL.LU R8, [R1+0x4c] ;  /* 0x00004c0001087983 */ /* 0x000ea20000300800 */
[-C--:B------:R-:W-:Y:S02]  /*11260*/  LEA.HI.X.SX32 R51, R9, R250.reuse, 0x2, P5 ;  /* 0x000000fa09337211 */ /* 0x080fe400028f16ff */
[-C--:B---3--:R-:W-:Y:S02]  /*11270*/  LEA R48, P5, R10, R249.reuse, 0x2 ;  /* 0x000000f90a307211 */ /* 0x088fe400078a10ff */
[-C--:B------:R-:W-:Y:S02]  /*11280*/  LEA.HI.X.SX32 R113, R5, R250.reuse, 0x2, P4 ;  /* 0x000000fa05717211 */ /* 0x080fe400020f16ff */
[-C--:B------:R-:W-:Y:S01]  /*11290*/  LEA R110, P4, R4, R249.reuse, 0x2 ;  /* 0x000000f9046e7211 */ /* 0x080fe200078810ff */
[----:B------:R-:W-:Y:S01]  /*112a0*/  STL.64 [R1+0x1c0], R114 ;  /* 0x0001c07201007387 */ /* 0x000fe20000100a00 */
[-C--:B------:R-:W-:Y:S02]  /*112b0*/  LEA.HI.X.SX32 R49, R10, R250.reuse, 0x2, P5 ;  /* 0x000000fa0a317211 */ /* 0x080fe400028f16ff */
[----:B------:R-:W-:Y:S01]  /*112c0*/  LEA.HI.X.SX32 R111, R4, R250, 0x2, P4 ;  /* 0x000000fa046f7211 */ /* 0x000fe200020f16ff */
[----:B------:R-:W3:Y:S04]  /*112d0*/  LDL.LU R9, [R1+0x54] ;  /* 0x0000540001097983 */ /* 0x000ee80000300800 */
[----:B------:R-:W3:Y:S04]  /*112e0*/  LDL.LU R5, [R1+0x50] ;  /* 0x0000500001057983 */ /* 0x000ee80000300800 */
[----:B------:R-:W-:Y:S04]  /*112f0*/  STL.64 [R1+0x1b8], R50 ;  /* 0x0001b83201007387 */ /* 0x000fe80000100a00 */
[----:B------:R-:W-:Y:S04]  /*11300*/  STL.64 [R1+0x1b0], R112 ;  /* 0x0001b07001007387 */ /* 0x000fe80000100a00 */
[----:B------:R-:W3:Y:S04]  /*11310*/  LDL.LU R4, [R1+0x5c] ;  /* 0x00005c0001047983 */ /* 0x000ee80000300800 */
[----:B------:R-:W-:Y:S04]  /*11320*/  STL.64 [R1+0x1a8], R48 ;  /* 0x0001a83001007387 */ /* 0x000fe80000100a00 */
[----:B------:R-:W-:Y:S01]  /*11330*/  STL.64 [R1+0x1a0], R110 ;  /* 0x0001a06e01007387 */ /* 0x000fe20000100a00 */
[----:B----4-:R-:W-:-:S02]  /*11340*/  LEA R46, P5, R3, R249, 0x2 ;  /* 0x000000f9032e7211 */ /* 0x010fc400078a10ff */
[-C--:B------:R-:W-:Y:S02]  /*11350*/  LEA R108, P4, R7, R249.reuse, 0x2 ;  /* 0x000000f9076c7211 */ /* 0x080fe400078810ff */
[-C--:B------:R-:W-:Y:S02]  /*11360*/  LEA.HI.X.SX32 R47, R3, R250.reuse, 0x2, P5 ;  /* 0x000000fa032f7211 */ /* 0x080fe400028f16ff */
[----:B------:R-:W-:Y:S01]  /*11370*/  LEA.HI.X.SX32 R109, R7, R250, 0x2, P4 ;  /* 0x000000fa076d7211 */ /* 0x000fe200020f16ff */
[----:B------:R-:W4:Y:S01]  /*11380*/  LDL.LU R3, [R1+0x6c] ;  /* 0x00006c0001037983 */ /* 0x000f220000300800 */
[----:B------:R-:W-:-:S03]  /*11390*/  LEA R44, P5, R2, R249, 0x2 ;  /* 0x000000f9022c7211 */ /* 0x000fc600078a10ff */
[----:B------:R-:W4:Y:S01]  /*113a0*/  LDL.LU R7, [R1+0x68] ;  /* 0x0000680001077983 */ /* 0x000f220000300800 */
[----:B------:R-:W-:-:S03]  /*113b0*/  LEA.HI.X.SX32 R45, R2, R250, 0x2, P5 ;  /* 0x000000fa022d7211 */ /* 0x000fc600028f16ff */
[----:B------:R-:W-:Y:S04]  /*113c0*/  STL.64 [R1+0x198], R46 ;  /* 0x0001982e01007387 */ /* 0x000fe80000100a00 */
[----:B------:R-:W-:Y:S04]  /*113d0*/  STL.64 [R1+0x190], R108 ;  /* 0x0001906c01007387 */ /* 0x000fe80000100a00 */
[----:B------:R-:W4:Y:S04]  /*113e0*/  LDL.LU R2, [R1+0x64] ;  /* 0x0000640001027983 */ /* 0x000f280000300800 */
[----:B------:R-:W4:Y:S04]  /*113f0*/  LDL.LU R17, [R1+0x70] ;  /* 0x0000700001117983 */ /* 0x000f280000300800 */
[----:B------:R-:W-:Y:S01]  /*11400*/  STL.64 [R1+0x188], R44 ;  /* 0x0001882c01007387 */ /* 0x000fe20000100a00 */
[----:B------:R-:W-:-:S04]  /*11410*/  LEA R106, P4, R11, R249, 0x2 ;  /* 0x000000f90b6a7211 */ /* 0x000fc800078810ff */
[----:B------:R-:W-:-:S05]  /*11420*/  LEA.HI.X.SX32 R107, R11, R250, 0x2, P4 ;  /* 0x000000fa0b6b7211 */ /* 0x000fca00020f16ff */
[----:B------:R-:W-:Y:S01]  /*11430*/  STL.64 [R1+0x180], R106 ;  /* 0x0001806a01007387 */ /* 0x000fe20000100a00 */
[-C--:B------:R-:W-:Y:S02]  /*11440*/  LEA R42, P5, R6, R249.reuse, 0x2 ;  /* 0x000000f9062a7211 */ /* 0x080fe400078a10ff */
[-C--:B--2---:R-:W-:Y:S02]  /*11450*/  LEA R104, P4, R8, R249.reuse, 0x2 ;  /* 0x000000f908687211 */ /* 0x084fe400078810ff */
[-C--:B------:R-:W-:Y:S02]  /*11460*/  LEA.HI.X.SX32 R43, R6, R250.reuse, 0x2, P5 ;  /* 0x000000fa062b7211 */ /* 0x080fe400028f16ff */
[----:B------:R-:W-:Y:S01]  /*11470*/  LEA.HI.X.SX32 R105, R8, R250, 0x2, P4 ;  /* 0x000000fa08697211 */ /* 0x000fe200020f16ff */
[----:B------:R-:W2:Y:S04]  /*11480*/  LDL.LU R6, [R1+0x60] ;  /* 0x0000600001067983 */ /* 0x000ea80000300800 */
[----:B------:R-:W-:Y:S01]  /*11490*/  STL.64 [R1+0x178], R42 ;  /* 0x0001782a01007387 */ /* 0x000fe20000100a00 */
[----:B---3--:R-:W-:-:S03]  /*114a0*/  LEA R40, P5, R9, R249, 0x2 ;  /* 0x000000f909287211 */ /* 0x008fc600078a10ff */
[----:B------:R-:W-:Y:S01]  /*114b0*/  STL.64 [R1+0x170], R104 ;  /* 0x0001706801007387 */ /* 0x000fe20000100a00 */
[----:B------:R-:W-:-:S03]  /*114c0*/  LEA R102, P4, R5, R249, 0x2 ;  /* 0x000000f905667211 */ /* 0x000fc600078810ff */
[----:B------:R-:W3:Y:S01]  /*114d0*/  LDL.LU R23, [R1+0x58] ;  /* 0x0000580001177983 */ /* 0x000ee20000300800 */
[-C--:B------:R-:W-:Y:S02]  /*114e0*/  LEA.HI.X.SX32 R41, R9, R250.reuse, 0x2, P5 ;  /* 0x000000fa09297211 */ /* 0x080fe400028f16ff */
[----:B------:R-:W-:Y:S02]  /*114f0*/  LEA.HI.X.SX32 R103, R5, R250, 0x2, P4 ;  /* 0x000000fa05677211 */ /* 0x000fe400020f16ff */
[----:B------:R-:W3:Y:S04]  /*11500*/  LDL.LU R5, [R1+0x34] ;  /* 0x0000340001057983 */ /* 0x000ee80000300800 */
[----:B------:R-:W3:Y:S01]  /*11510*/  LDL.LU R20, [R1+0x38] ;  /* 0x0000380001147983 */ /* 0x000ee20000300800 */
[----:B------:R-:W-:-:S03]  /*11520*/  LEA R38, P5, R4, R249, 0x2 ;  /* 0x000000f904267211 */ /* 0x000fc600078a10ff */
[----:B------:R-:W-:Y:S01]  /*11530*/  STL.64 [R1+0x168], R40 ;  /* 0x0001682801007387 */ /* 0x000fe20000100a00 */
[----:B------:R-:W-:-:S03]  /*11540*/  LEA.HI.X.SX32 R39, R4, R250, 0x2, P5 ;  /* 0x000000fa04277211 */ /* 0x000fc600028f16ff */
[----:B------:R-:W-:Y:S04]  /*11550*/  STL.64 [R1+0x160], R102 ;  /* 0x0001606601007387 */ /* 0x000fe80000100a00 */
[----:B------:R-:W3:Y:S04]  /*11560*/  LDL.LU R4, [R1+0x3c] ;  /* 0x00003c0001047983 */ /* 0x000ee80000300800 */
[----:B------:R-:W3:Y:S01]  /*11570*/  LDL.LU R21, [R1+0x78] ;  /* 0x0000780001157983 */ /* 0x000ee20000300800 */
[-C--:B----4-:R-:W-:Y:S02]  /*11580*/  LEA R100, P4, R3, R249.reuse, 0x2 ;  /* 0x000000f903647211 */ /* 0x090fe400078810ff */
[----:B------:R-:W-:-:S02]  /*11590*/  LEA R36, P5, R7, R249, 0x2 ;  /* 0x000000f907247211 */ /* 0x000fc400078a10ff */
[-C--:B------:R-:W-:Y:S02]  /*115a0*/  LEA.HI.X.SX32 R101, R3, R250.reuse, 0x2, P4 ;  /* 0x000000fa03657211 */ /* 0x080fe400020f16ff */
[----:B------:R-:W4:Y:S01]  /*115b0*/  LDL.LU R3, [R1+0x84] ;  /* 0x0000840001037983 */ /* 0x000f220000300800 */
[----:B------:R-:W-:-:S03]  /*115c0*/  LEA.HI.X.SX32 R37, R7, R250, 0x2, P5 ;  /* 0x000000fa07257211 */ /* 0x000fc600028f16ff */
[----:B------:R-:W-:Y:S01]  /*115d0*/  STL.64 [R1+0x158], R38 ;  /* 0x0001582601007387 */ /* 0x000fe20000100a00 */
[----:B------:R-:W-:-:S03]  /*115e0*/  LEA R98, P4, R2, R249, 0x2 ;  /* 0x000000f902627211 */ /* 0x000fc600078810ff */
[----:B------:R-:W-:Y:S01]  /*115f0*/  STL.64 [R1+0x150], R100 ;  /* 0x0001506401007387 */ /* 0x000fe20000100a00 */
[----:B------:R-:W-:-:S03]  /*11600*/  LEA.HI.X.SX32 R99, R2, R250, 0x2, P4 ;  /* 0x000000fa02637211 */ /* 0x000fc600020f16ff */
[----:B------:R-:W4:Y:S01]  /*11610*/  LDL.LU R18, [R1+0x88] ;  /* 0x0000880001127983 */ /* 0x000f220000300800 */
[----:B------:R-:W-:-:S03]  /*11620*/  LEA R34, P5, R17, R249, 0x2 ;  /* 0x000000f911227211 */ /* 0x000fc600078a10ff */
[----:B------:R-:W4:Y:S04]  /*11630*/  LDL.LU R2, [R1+0x44] ;  /* 0x0000440001027983 */ /* 0x000f280000300800 */
[----:B------:R-:W-:Y:S04]  /*11640*/  STL.64 [R1+0x148], R36 ;  /* 0x0001482401007387 */ /* 0x000fe80000100a00 */
[----:B------:R-:W-:Y:S04]  /*11650*/  STL.64 [R1+0x140], R98 ;  /* 0x0001406201007387 */ /* 0x000fe80000100a00 */
[----:B------:R-:W4:Y:S01]  /*11660*/  LDL.LU R19, [R1+0x90] ;  /* 0x0000900001137983 */ /* 0x000f220000300800 */
[----:B------:R-:W-:-:S03]  /*11670*/  LEA.HI.X.SX32 R35, R17, R250, 0x2, P5 ;  /* 0x000000fa11237211 */ /* 0x000fc600028f16ff */
[----:B------:R-:W4:Y:S04]  /*11680*/  LDL.LU R16, [R1+0x94] ;  /* 0x0000940001107983 */ /* 0x000f280000300800 */
[----:B------:R-:W4:Y:S01]  /*11690*/  LDL.LU R17, [R1+0x98] ;  /* 0x0000980001117983 */ /* 0x000f220000300800 */
[C---:B------:R-:W-:Y:S02]  /*116a0*/  IMAD R195, R196.reuse, 0x2, R195 ;  /* 0x00000002c4c37824 */ /* 0x040fe400078e02c3 */
[----:B------:R-:W-:Y:S02]  /*116b0*/  IMAD.MOV.U32 R53, RZ, RZ, c[0x0][0x188] ;  /* 0x00006200ff357624 */ /* 0x000fe400078e00ff */
[----:B------:R-:W-:-:S04]  /*116c0*/  IMAD R196, R196, 0x2, R195 ;  /* 0x00000002c4c47824 */ /* 0x000fc800078e02c3 */
        /* <DEDUP_REMOVED lines=10> */
[----:B------:R-:W-:Y:S01]  /*11770*/  IMAD R7, R53, 0x2, R8 ;  /* 0x0000000235077824 */ /* 0x000fe200078e0208 */
[----:B------:R-:W-:Y:S01]  /*11780*/  STL.64 [R1+0x138], R34 ;  /* 0x0001382201007387 */ /* 0x000fe20000100a00 */
[----:B--2---:R-:W-:-:S04]  /*11790*/  LEA R96, P4, R6, R249, 0x2 ;  /* 0x000000f906607211 */ /* 0x004fc800078810ff */
[----:B------:R-:W-:Y:S02]  /*117a0*/  LEA.HI.X.SX32 R97, R6, R250, 0x2, P4 ;  /* 0x000000fa06617211 */ /* 0x000fe400020f16ff */
[----:B---3--:R-:W-:-:S04]  /*117b0*/  LEA R32, P5, R23, R249, 0x2 ;  /* 0x000000f917207211 */ /* 0x008fc800078a10ff */
[-C--:B------:R-:W-:Y:S02]  /*117c0*/  LEA.HI.X.SX32 R33, R23, R250.reuse, 0x2, P5 ;  /* 0x000000fa17217211 */ /* 0x080fe400028f16ff */
[CC--:B------:R-:W-:Y:S02]  /*117d0*/  LEA R94, P4, R5.reuse, R249.reuse, 0x2 ;  /* 0x000000f9055e7211 */ /* 0x0c0fe400078810ff */
[CC--:B------:R-:W-:Y:S02]  /*117e0*/  LEA R30, P5, R20.reuse, R249.reuse, 0x2 ;  /* 0x000000f9141e7211 */ /* 0x0c0fe400078a10ff */
[-C--:B------:R-:W-:Y:S02]  /*117f0*/  LEA.HI.X.SX32 R95, R5, R250.reuse, 0x2, P4 ;  /* 0x000000fa055f7211 */ /* 0x080fe400020f16ff */
[----:B------:R-:W-:Y:S02]  /*11800*/  LEA.HI.X.SX32 R31, R20, R250, 0x2, P5 ;  /* 0x000000fa141f7211 */ /* 0x000fe400028f16ff */
[----:B------:R-:W-:-:S02]  /*11810*/  LEA R92, P4, R4, R249, 0x2 ;  /* 0x000000f9045c7211 */ /* 0x000fc400078810ff */
[C---:B------:R-:W-:Y:S02]  /*11820*/  LEA R28, P5, R21.reuse, R249, 0x2 ;  /* 0x000000f9151c7211 */ /* 0x040fe400078a10ff */
[-C--:B------:R-:W-:Y:S02]  /*11830*/  LEA.HI.X.SX32 R93, R4, R250.reuse, 0x2, P4 ;  /* 0x000000fa045d7211 */ /* 0x080fe400020f16ff */
[----:B------:R-:W-:Y:S01]  /*11840*/  LEA.HI.X.SX32 R29, R21, R250, 0x2, P5 ;  /* 0x000000fa151d7211 */ /* 0x000fe200028f16ff */
[----:B------:R-:W-:-:S04]  /*11850*/  IMAD R6, R53, 0x2, R7 ;  /* 0x0000000235067824 */ /* 0x000fc800078e0207 */
[----:B------:R-:W-:-:S04]  /*11860*/  IMAD R5, R53, 0x2, R6 ;  /* 0x0000000235057824 */ /* 0x000fc800078e0206 */
[----:B------:R-:W-:Y:S01]  /*11870*/  IMAD R4, R53, 0x2, R5 ;  /* 0x0000000235047824 */ /* 0x000fe200078e0205 */
[----:B------:R-:W-:Y:S04]  /*11880*/  STL.64 [R1+0x130], R96 ;  /* 0x0001306001007387 */ /* 0x000fe80000100a00 */
[----:B------:R-:W-:Y:S04]  /*11890*/  STL.64 [R1+0x128], R32 ;  /* 0x0001282001007387 */ /* 0x000fe80000100a00 */
[----:B------:R-:W-:Y:S04]  /*118a0*/  STL.64 [R1+0x120], R94 ;  /* 0x0001205e01007387 */ /* 0x000fe80000100a00 */
[----:B------:R-:W-:Y:S04]  /*118b0*/  STL.64 [R1+0x118], R30 ;  /* 0x0001181e01007387 */ /* 0x000fe80000100a00 */
[----:B------:R-:W-:Y:S04]  /*118c0*/  STL.64 [R1+0x110], R92 ;  /* 0x0001105c01007387 */ /* 0x000fe80000100a00 */
[----:B------:R-:W-:Y:S01]  /*118d0*/  STL.64 [R1+0x108], R28 ;  /* 0x0001081c01007387 */ /* 0x000fe20000100a00 */
[----:B----4-:R-:W-:-:S04]  /*118e0*/  LEA R90, P4, R3, R249, 0x2 ;  /* 0x000000f9035a7211 */ /* 0x010fc800078810ff */
[-C--:B------:R-:W-:Y:S02]  /*118f0*/  LEA.HI.X.SX32 R91, R3, R250.reuse, 0x2, P4 ;  /* 0x000000fa035b7211 */ /* 0x080fe400020f16ff */
[-C--:B------:R-:W-:Y:S02]  /*11900*/  LEA R26, P5, R18, R249.reuse, 0x2 ;  /* 0x000000f9121a7211 */ /* 0x080fe400078a10ff */
[-C--:B------:R-:W-:Y:S02]  /*11910*/  LEA R88, P4, R2, R249.reuse, 0x2 ;  /* 0x000000f902587211 */ /* 0x080fe400078810ff */
[-C--:B------:R-:W-:Y:S02]  /*11920*/  LEA.HI.X.SX32 R27, R18, R250.reuse, 0x2, P5 ;  /* 0x000000fa121b7211 */ /* 0x080fe400028f16ff */
[----:B------:R-:W-:Y:S02]  /*11930*/  LEA.HI.X.SX32 R89, R2, R250, 0x2, P4 ;  /* 0x000000fa02597211 */ /* 0x000fe400020f16ff */
[----:B------:R-:W-:-:S02]  /*11940*/  LEA R24, P5, R19, R249, 0x2 ;  /* 0x000000f913187211 */ /* 0x000fc400078a10ff */
[CC--:B------:R-:W-:Y:S02]  /*11950*/  LEA R86, P4, R16.reuse, R249.reuse, 0x2 ;  /* 0x000000f910567211 */ /* 0x0c0fe400078810ff */
[-C--:B------:R-:W-:Y:S02]  /*11960*/  LEA.HI.X.SX32 R25, R19, R250.reuse, 0x2, P5 ;  /* 0x000000fa13197211 */ /* 0x080fe400028f16ff */
[-C--:B------:R-:W-:Y:S02]  /*11970*/  LEA R22, P5, R17, R249.reuse, 0x2 ;  /* 0x000000f911167211 */ /* 0x080fe400078a10ff */
[-C--:B------:R-:W-:Y:S02]  /*11980*/  LEA.HI.X.SX32 R87, R16, R250.reuse, 0x2, P4 ;  /* 0x000000fa10577211 */ /* 0x080fe400020f16ff */
[----:B------:R-:W-:Y:S02]  /*11990*/  LEA R84, P4, R195, R249, 0x2 ;  /* 0x000000f9c3547211 */ /* 0x000fe400078810ff */
[----:B------:R-:W-:-:S02]  /*119a0*/  LEA.HI.X.SX32 R23, R17, R250, 0x2, P5 ;  /* 0x000000fa11177211 */ /* 0x000fc400028f16ff */
[CC--:B------:R-:W-:Y:S02]  /*119b0*/  LEA R20, P5, R196.reuse, R249.reuse, 0x2 ;  /* 0x000000f9c4147211 */ /* 0x0c0fe400078a10ff */
[-C--:B------:R-:W-:Y:S02]  /*119c0*/  LEA.HI.X.SX32 R85, R195, R250.reuse, 0x2, P4 ;  /* 0x000000fac3557211 */ /* 0x080fe400020f16ff */
[CC--:B------:R-:W-:Y:S02]  /*119d0*/  LEA R82, P4, R251.reuse, R249.reuse, 0x2 ;  /* 0x000000f9fb527211 */ /* 0x0c0fe400078810ff */
        /* <DEDUP_REMOVED lines=13> */
[-C--:B------:R-:W-:Y:S02]  /*11ab0*/  LEA R12, P5, R10, R249.reuse, 0x2 ;  /* 0x000000f90a0c7211 */ /* 0x080fe400078a10ff */
[----:B------:R-:W-:Y:S01]  /*11ac0*/  LEA.HI.X.SX32 R77, R11, R250, 0x2, P4 ;  /* 0x000000fa0b4d7211 */ /* 0x000fe200020f16ff */
[----:B------:R-:W-:Y:S01]  /*11ad0*/  IMAD R3, R53, 0x2, R4 ;  /* 0x0000000235037824 */ /* 0x000fe200078e0204 */
[----:B------:R-:W-:-:S02]  /*11ae0*/  LEA R74, P4, R9, R249, 0x2 ;  /* 0x000000f9094a7211 */ /* 0x000fc400078810ff */
[-C--:B------:R-:W-:Y:S02]  /*11af0*/  LEA.HI.X.SX32 R13, R10, R250.reuse, 0x2, P5 ;  /* 0x000000fa0a0d7211 */ /* 0x080fe400028f16ff */
[CC--:B------:R-:W-:Y:S01]  /*11b00*/  LEA R10, P5, R8.reuse, R249.reuse, 0x2 ;  /* 0x000000f9080a7211 */ /* 0x0c0fe200078a10ff */
[----:B------:R-:W-:Y:S01]  /*11b10*/  IMAD R2, R53, 0x2, R3 ;  /* 0x0000000235027824 */ /* 0x000fe200078e0203 */
[-C--:B------:R-:W-:Y:S02]  /*11b20*/  LEA.HI.X.SX32 R75, R9, R250.reuse, 0x2, P4 ;  /* 0x000000fa094b7211 */ /* 0x080fe400020f16ff */
[-C--:B------:R-:W-:Y:S02]  /*11b30*/  LEA R72, P4, R7, R249.reuse, 0x2 ;  /* 0x000000f907487211 */ /* 0x080fe400078810ff */
[-C--:B------:R-:W-:Y:S01]  /*11b40*/  LEA.HI.X.SX32 R11, R8, R250.reuse, 0x2, P5 ;  /* 0x000000fa080b7211 */ /* 0x080fe200028f16ff */
[----:B------:R-:W-:Y:S01]  /*11b50*/  STL.64 [R1+0x100], R90 ;  /* 0x0001005a01007387 */ /* 0x000fe20000100a00 */
[-C--:B------:R-:W-:Y:S01]  /*11b60*/  LEA R8, P5, R6, R249.reuse, 0x2 ;  /* 0x000000f906087211 */ /* 0x080fe200078a10ff */
[----:B------:R-:W-:Y:S01]  /*11b70*/  IMAD R55, R53, 0x2, R2 ;  /* 0x0000000235377824 */ /* 0x000fe200078e0202 */
[----:B------:R-:W-:Y:S01]  /*11b80*/  LEA.HI.X.SX32 R73, R7, R250, 0x2, P4 ;  /* 0x000000fa07497211 */ /* 0x000fe200020f16ff */
[----:B------:R-:W-:Y:S01]  /*11b90*/  STL.64 [R1+0xf8], R26 ;  /* 0x0000f81a01007387 */ /* 0x000fe20000100a00 */
[----:B------:R-:W-:-:S02]  /*11ba0*/  LEA R70, P4, R5, R249, 0x2 ;  /* 0x000000f905467211 */ /* 0x000fc400078810ff */
[----:B------:R-:W-:Y:S01]  /*11bb0*/  LEA.HI.X.SX32 R9, R6, R250, 0x2, P5 ;  /* 0x000000fa06097211 */ /* 0x000fe200028f16ff */
[----:B------:R-:W-:Y:S01]  /*11bc0*/  STL.64 [R1+0xf0], R88 ;  /* 0x0000f05801007387 */ /* 0x000fe20000100a00 */
[----:B------:R-:W-:-:S03]  /*11bd0*/  LEA R6, P5, R4, R249, 0x2 ;  /* 0x000000f904067211 */ /* 0x000fc600078a10ff */
[----:B------:R-:W-:Y:S01]  /*11be0*/  STL.64 [R1+0xe8], R24 ;  /* 0x0000e81801007387 */ /* 0x000fe20000100a00 */
[----:B------:R-:W-:-:S03]  /*11bf0*/  IMAD R54, R53, 0x2, R55 ;  /* 0x0000000235367824 */ /* 0x000fc600078e0237 */
[----:B------:R-:W-:Y:S01]  /*11c00*/  STL.64 [R1+0xe0], R86 ;  /* 0x0000e05601007387 */ /* 0x000fe20000100a00 */
[----:B------:R-:W-:-:S03]  /*11c10*/  LEA.HI.X.SX32 R71, R5, R250, 0x2, P4 ;  /* 0x000000fa05477211 */ /* 0x000fc600020f16ff */
[----:B------:R1:W5:Y:S01]  /*11c20*/  LDL.LU R195, [R1+0xe90] ;  /* 0x000e900001c37983 */ /* 0x0003620000300800 */
[----:B------:R-:W-:-:S03]  /*11c30*/  LEA R68, P4, R3, R249, 0x2 ;  /* 0x000000f903447211 */ /* 0x000fc600078810ff */
[----:B------:R-:W-:Y:S01]  /*11c40*/  STL.64 [R1+0xd8], R22 ;  /* 0x0000d81601007387 */ /* 0x000fe20000100a00 */
[----:B------:R-:W-:-:S03]  /*11c50*/  LEA.HI.X.SX32 R7, R4, R250, 0x2, P5 ;  /* 0x000000fa04077211 */ /* 0x000fc600028f16ff */
[----:B------:R-:W-:Y:S01]  /*11c60*/  STL.64 [R1+0xd0], R84 ;  /* 0x0000d05401007387 */ /* 0x000fe20000100a00 */
[----:B------:R-:W-:Y:S01]  /*11c70*/  LEA R4, P5, R2, R249, 0x2 ;  /* 0x000000f902047211 */ /* 0x000fe200078a10ff */
[----:B------:R-:W-:Y:S02]  /*11c80*/  IMAD R251, R53, 0x2, R54 ;  /* 0x0000000235fb7824 */ /* 0x000fe400078e0236 */
[----:B------:R-:W-:Y:S01]  /*11c90*/  STL.64 [R1+0xc8], R20 ;  /* 0x0000c81401007387 */ /* 0x000fe20000100a00 */
[----:B------:R-:W-:-:S03]  /*11ca0*/  LEA.HI.X.SX32 R69, R3, R250, 0x2, P4 ;  /* 0x000000fa03457211 */ /* 0x000fc600020f16ff */
[----:B------:R-:W-:Y:S01]  /*11cb0*/  STL.64 [R1+0xc0], R82 ;  /* 0x0000c05201007387 */ /* 0x000fe20000100a00 */
[----:B------:R-:W-:-:S03]  /*11cc0*/  LEA R66, P4, R55, R249, 0x2 ;  /* 0x000000f937427211 */ /* 0x000fc600078810ff */
[----:B------:R-:W-:Y:S01]  /*11cd0*/  STL.64 [R1+0xb8], R18 ;  /* 0x0000b81201007387 */ /* 0x000fe20000100a00 */
[----:B------:R-:W-:-:S03]  /*11ce0*/  LEA.HI.X.SX32 R5, R2, R250, 0x2, P5 ;  /* 0x000000fa02057211 */ /* 0x000fc600028f16ff */
[----:B------:R-:W-:Y:S01]  /*11cf0*/  STL.64 [R1+0xb0], R80 ;  /* 0x0000b05001007387 */ /* 0x000fe20000100a00 */
[----:B------:R-:W-:Y:S01]  /*11d00*/  IMAD R59, R53, 0x2, R251 ;  /* 0x00000002353b7824 */ /* 0x000fe200078e02fb */
[----:B------:R-:W-:Y:S02]  /*11d10*/  LEA R2, P5, R54, R249, 0x2 ;  /* 0x000000f936027211 */ /* 0x000fe400078a10ff */
[----:B------:R-:W-:Y:S04]  /*11d20*/  STL.64 [R1+0xa8], R16 ;  /* 0x0000a81001007387 */ /* 0x000fe80000100a00 */
        /* <DEDUP_REMOVED lines=8> */
[----:B------:R-:W-:Y:S01]  /*11db0*/  STL.64 [R1+0x80], R74 ;  /* 0x0000804a01007387 */ /* 0x000fe20000100a00 */
[----:B------:R-:W-:-:S03]  /*11dc0*/  IMAD R252, R53, 0x2, R59 ;  /* 0x0000000235fc7824 */ /* 0x000fc600078e023b */
[----:B------:R-:W-:Y:S01]  /*11dd0*/  STL.64 [R1+0x78], R10 ;  /* 0x0000780a01007387 */ /* 0x000fe20000100a00 */
[----:B------:R-:W-:-:S03]  /*11de0*/  LEA.HI.X.SX32 R65, R251, R250, 0x2, P4 ;  /* 0x000000fafb417211 */ /* 0x000fc600020f16ff */
[----:B------:R-:W-:Y:S01]  /*11df0*/  STL.64 [R1+0x70], R72 ;  /* 0x0000704801007387 */ /* 0x000fe20000100a00 */
[----:B------:R-:W-:-:S03]  /*11e00*/  LEA.HI.X.SX32 R55, R59, R250, 0x2, P5 ;  /* 0x000000fa3b377211 */ /* 0x000fc600028f16ff */
[----:B------:R-:W-:Y:S01]  /*11e10*/  STL.64 [R1+0x68], R8 ;  /* 0x0000680801007387 */ /* 0x000fe20000100a00 */
[----:B------:R-:W-:-:S03]  /*11e20*/  IMAD R58, R53, 0x2, R252 ;  /* 0x00000002353a7824 */ /* 0x000fc600078e02fc */
[----:B------:R-:W-:Y:S04]  /*11e30*/  STL.64 [R1+0x60], R70 ;  /* 0x0000604601007387 */ /* 0x000fe80000100a00 */
[----:B------:R-:W-:Y:S04]  /*11e40*/  STL.64 [R1+0x58], R6 ;  /* 0x0000580601007387 */ /* 0x000fe80000100a00 */
[----:B------:R-:W-:Y:S04]  /*11e50*/  STL.64 [R1+0x50], R68 ;  /* 0x0000504401007387 */ /* 0x000fe80000100a00 */
[----:B------:R-:W-:Y:S01]  /*11e60*/  STL.64 [R1+0x48], R4 ;  /* 0x0000480401007387 */ /* 0x000fe20000100a00 */
[----:B------:R-:W-:-:S03]  /*11e70*/  LEA R62, P4, R252, R249, 0x2 ;  /* 0x000000f9fc3e7211 */ /* 0x000fc600078810ff */
[----:B------:R-:W-:Y:S01]  /*11e80*/  STL.64 [R1+0x40], R66 ;  /* 0x0000404201007387 */ /* 0x000fe20000100a00 */
[----:B------:R-:W-:-:S03]  /*11e90*/  IMAD R52, R53, 0x2, R58 ;  /* 0x0000000235347824 */ /* 0x000fc600078e023a */
[----:B------:R-:W-:Y:S04]  /*11ea0*/  STL.64 [R1+0x600], R2 ;  /* 0x0006000201007387 */ /* 0x000fe80000100a00 */
[----:B------:R-:W-:Y:S04]  /*11eb0*/  STL.64 [R1+0x38], R64 ;  /* 0x0000384001007387 */ /* 0x000fe80000100a00 */
[----:B------:R2:W-:Y:S01]  /*11ec0*/  STL.64 [R1+0x5f8], R54 ;  /* 0x0005f83601007387 */ /* 0x0005e20000100a00 */
[----:B------:R-:W-:Y:S01]  /*11ed0*/  LEA.HI.X.SX32 R63, R252, R250, 0x2, P4 ;  /* 0x000000fafc3f7211 */ /* 0x000fe200020f16ff */
[----:B------:R-:W-:Y:S01]  /*11ee0*/  IMAD R57, R53, 0x2, R52 ;  /* 0x0000000235397824 */ /* 0x000fe200078e0234 */
[----:B------:R-:W-:-:S02]  /*11ef0*/  LEA R60, P4, R52, R249, 0x2 ;  /* 0x000000f9343c7211 */ /* 0x000fc400078810ff */
[----:B--2---:R-:W-:-:S04]  /*11f00*/  LEA R54, P5, R58, R249, 0x2 ;  /* 0x000000f93a367211 */ /* 0x004fc800078a10ff */
[-C--:B------:R-:W-:Y:S01]  /*11f10*/  LEA.HI.X.SX32 R55, R58, R250.reuse, 0x2, P5 ;  /* 0x000000fa3a377211 */ /* 0x080fe200028f16ff */
[C---:B------:R-:W-:Y:S01]  /*11f20*/  IMAD R56, R53.reuse, 0x2, R57 ;  /* 0x0000000235387824 */ /* 0x040fe200078e0239 */
[----:B------:R-:W-:Y:S04]  /*11f30*/  STL.64 [R1+0x30], R62 ;  /* 0x0000303e01007387 */ /* 0x000fe80000100a00 */
[----:B------:R2:W-:Y:S01]  /*11f40*/  STL.64 [R1+0x5f0], R54 ;  /* 0x0005f03601007387 */ /* 0x0005e20000100a00 */
[----:B------:R-:W-:Y:S01]  /*11f50*/  IMAD R196, R53, 0x2, R56 ;  /* 0x0000000235c47824 */ /* 0x000fe200078e0238 */
[----:B------:R-:W-:-:S03]  /*11f60*/  LEA.HI.X.SX32 R61, R52, R250, 0x2, P4 ;  /* 0x000000fa343d7211 */ /* 0x000fc600020f16ff */
[----:B------:R-:W-:Y:S01]  /*11f70*/  IMAD R251, R53, 0x2, R196 ;  /* 0x0000000235fb7824 */ /* 0x000fe200078e02c4 */
[----:B--2---:R-:W-:-:S04]  /*11f80*/  LEA R54, P5, R57, R249, 0x2 ;  /* 0x000000f939367211 */ /* 0x004fc800078a10ff */
[-C--:B------:R-:W-:Y:S01]  /*11f90*/  LEA.HI.X.SX32 R55, R57, R250.reuse, 0x2, P5 ;  /* 0x000000fa39377211 */ /* 0x080fe200028f16ff */
[----:B------:R-:W-:Y:S01]  /*11fa0*/  STL.64 [R1+0x28], R60 ;  /* 0x0000283c01007387 */ /* 0x000fe20000100a00 */
[CC--:B------:R-:W-:Y:S01]  /*11fb0*/  LEA R58, P4, R56.reuse, R249.reuse, 0x2 ;  /* 0x000000f9383a7211 */ /* 0x0c0fe200078810ff */
[----:B------:R-:W-:Y:S02]  /*11fc0*/  IMAD R252, R53, 0x2, R251 ;  /* 0x0000000235fc7824 */ /* 0x000fe400078e02fb */
[----:B------:R2:W-:Y:S01]  /*11fd0*/  STL.64 [R1+0x608], R54 ;  /* 0x0006083601007387 */ /* 0x0005e20000100a00 */
[----:B------:R-:W-:Y:S02]  /*11fe0*/  LEA.HI.X.SX32 R59, R56, R250, 0x2, P4 ;  /* 0x000000fa383b7211 */ /* 0x000fe400020f16ff */
[-C--:B------:R-:W-:Y:S01]  /*11ff0*/  LEA R56, P4, R251, R249.reuse, 0x2 ;  /* 0x000000f9fb387211 */ /* 0x080fe200078810ff */
[----:B------:R-:W-:Y:S01]  /*12000*/  IMAD R52, R53, 0x2, R252 ;  /* 0x0000000235347824 */ /* 0x000fe200078e02fc */
[----:B--2---:R-:W-:-:S04]  /*12010*/  LEA R54, P5, R196, R249, 0x2 ;  /* 0x000000f9c4367211 */ /* 0x004fc800078a10ff */
[-C--:B------:R-:W-:Y:S02]  /*12020*/  LEA.HI.X.SX32 R55, R196, R250.reuse, 0x2, P5 ;  /* 0x000000fac4377211 */ /* 0x080fe400028f16ff */
[CC--:B------:R-:W-:Y:S01]  /*12030*/  LEA R196, P5, R252.reuse, R249.reuse, 0x2 ;  /* 0x000000f9fcc47211 */ /* 0x0c0fe200078a10ff */
[----:B------:R-:W-:Y:S01]  /*12040*/  IMAD R116, R197, c[0x0][0x190], RZ ;  /* 0x00006400c5747a24 */ /* 0x000fe200078e02ff */
[-C--:B------:R-:W-:Y:S01]  /*12050*/  LEA.HI.X.SX32 R57, R251, R250.reuse, 0x2, P4 ;  /* 0x000000fafb397211 */ /* 0x080fe200020f16ff */
[----:B------:R-:W-:Y:S01]  /*12060*/  IMAD R117, R53, 0x2, R52 ;  /* 0x0000000235757824 */ /* 0x000fe200078e0234 */
[----:B------:R-:W-:Y:S01]  /*12070*/  LEA.HI.X.SX32 R197, R252, R250, 0x2, P5 ;  /* 0x000000fafcc57211 */ /* 0x000fe200028f16ff */
[----:B------:R-:W-:Y:S04]  /*12080*/  STL.64 [R1+0x20], R58 ;  /* 0x0000203a01007387 */ /* 0x000fe80000100a00 */
[----:B------:R-:W-:Y:S04]  /*12090*/  STL.64 [R1+0x610], R54 ;  /* 0x0006103601007387 */ /* 0x000fe80000100a00 */
[----:B------:R-:W-:Y:S04]  /*120a0*/  STL.64 [R1+0x18], R56 ;  /* 0x0000183801007387 */ /* 0x000fe80000100a00 */
[----:B------:R2:W-:Y:S02]  /*120b0*/  STL.64 [R1+0x620], R196 ;  /* 0x000620c401007387 */ /* 0x0005e40000100a00 */
[----:B--2---:R-:W-:-:S04]  /*120c0*/  LEA R196, P5, R117, R249, 0x2 ;  /* 0x000000f975c47211 */ /* 0x004fc800078a10ff */
[----:B------:R-:W-:-:S05]  /*120d0*/  LEA.HI.X.SX32 R197, R117, R250, 0x2, P5 ;  /* 0x000000fa75c57211 */ /* 0x000fca00028f16ff */
[----:B------:R2:W-:Y:S04]  /*120e0*/  STL.64 [R1+0x628], R196 ;  /* 0x000628c401007387 */ /* 0x0005e80000100a00 */
[----:B--2---:R-:W2:Y:S01]  /*120f0*/  LDL.LU.64 R196, [R1+0xe88] ;  /* 0x000e880001c47983 */ /* 0x004ea20000300a00 */
[CC--:B------:R-:W-:Y:S01]  /*12100*/  LEA R54, P4, R52.reuse, R249.reuse, 0x2 ;  /* 0x000000f934367211 */ /* 0x0c0fe200078810ff */
[----:B------:R-:W-:Y:S02]  /*12110*/  IMAD R251, R53, 0x2, R117 ;  /* 0x0000000235fb7824 */ /* 0x000fe400078e0275 */
[----:B------:R-:W-:Y:S01]  /*12120*/  IMAD.MOV.U32 R252, RZ, RZ, c[0x0][0x188] ;  /* 0x00006200fffc7624 */ /* 0x000fe200078e00ff */
[----:B------:R-:W-:Y:S02]  /*12130*/  LEA.HI.X.SX32 R55, R52, R250, 0x2, P4 ;  /* 0x000000fa34377211 */ /* 0x000fe400020f16ff */
[----:B------:R-:W-:Y:S01]  /*12140*/  LEA R52, P4, R251, R249, 0x2 ;  /* 0x000000f9fb347211 */ /* 0x000fe200078810ff */
[----:B------:R-:W-:Y:S01]  /*12150*/  IMAD R252, R252, 0x2, R251 ;  /* 0x00000002fcfc7824 */ /* 0x000fe200078e02fb */
[----:B------:R-:W-:-:S02]  /*12160*/  LEA R248, P5, R116, R248, 0x2 ;  /* 0x000000f874f87211 */ /* 0x000fc400078a10ff */
[----:B------:R-:W-:Y:S01]  /*12170*/  LEA.HI.X.SX32 R53, R251, R250, 0x2, P4 ;  /* 0x000000fafb357211 */ /* 0x000fe200020f16ff */
[----:B------:R-:W-:Y:S01]  /*12180*/  IMAD.MOV.U32 R251, RZ, RZ, R116 ;  /* 0x000000fffffb7224 */ /* 0x000fe200078e0074 */
[----:B------:R-:W-:-:S04]  /*12190*/  LEA R116, P6, R252, R249, 0x2 ;  /* 0x000000f9fc747211 */ /* 0x000fc800078c10ff */
[----:B------:R-:W-:Y:S01]  /*121a0*/  LEA.HI.X.SX32 R117, R252, R250, 0x2, P6 ;  /* 0x000000fafc757211 */ /* 0x000fe200030f16ff */
[----:B------:R-:W-:Y:S04]  /*121b0*/  STL.64 [R1+0x10], R54 ;  /* 0x0000103601007387 */ /* 0x000fe80000100a00 */
[----:B------:R-:W-:Y:S04]  /*121c0*/  STL.64 [R1+0x8], R52 ;  /* 0x0000083401007387 */ /* 0x000fe80000100a00 */
[----:B------:R3:W-:Y:S04]  /*121d0*/  STL.64 [R1+0x618], R116 ;  /* 0x0006187401007387 */ /* 0x0007e80000100a00 */
[----:B---3--:R1:W5:Y:S01]  /*121e0*/  LDL.LU.64 R116, [R1+0xe80] ;  /* 0x000e800001747983 */ /* 0x0083620000300a00 */
[----:B--2---:R-:W-:-:S03]  /*121f0*/  LOP3.LUT R249, R196, 0xc, RZ, 0xfc, !PT ;  /* 0x0000000cc4f97812 */ /* 0x004fc600078efcff */
[----:B------:R2:W-:Y:S01]  /*12200*/  LDGSTS.E [R197+0x40000], [R114.64], P2 ;  /* 0x4000000072c57fae */ /* 0x0005e2000912184c */
[----:B------:R-:W-:-:S03]  /*12210*/  ISETP.GE.AND P4, PT, R249, c[0x0][0x180], PT ;  /* 0x00006000f9007a0c */ /* 0x000fc60003f86270 */
[----:B------:R3:W-:Y:S01]  /*12220*/  LDGSTS.E [R197+0x40400], [R112.64], P1 ;  /* 0x4040000070c57fae */ /* 0x0007e2000892184c */
[----:B------:R-:W-:-:S03]  /*12230*/  SEL R249, R0, RZ, !P4 ;  /* 0x000000ff00f97207 */ /* 0x000fc60006000000 */
[----:B------:R4:W-:Y:S01]  /*12240*/  LDGSTS.E [R197+0x40800], [R110.64], P0 ;  /* 0x408000006ec57fae */ /* 0x0009e2000812184c */
[----:B------:R-:W-:-:S03]  /*12250*/  ISETP.NE.U32.AND P4, PT, R249, RZ, PT ;  /* 0x000000fff900720c */ /* 0x000fc60003f85070 */
[----:B--2---:R1:W5:Y:S01]  /*12260*/  LDL.LU.64 R114, [R1+0xe78] ;  /* 0x000e780001727983 */ /* 0x0043620000300a00 */
[----:B------:R-:W-:Y:S02]  /*12270*/  LEA.HI.X.SX32 R249, R251, R194, 0x2, P5 ;  /* 0x000000c2fbf97211 */ /* 0x000fe400028f16ff */
[C---:B------:R-:W-:Y:S01]  /*12280*/  LOP3.LUT R251, R196.reuse, 0x10, RZ, 0xfc, !PT ;  /* 0x00000010c4fb7812 */ /* 0x040fe200078efcff */
[----:B---3--:R1:W5:Y:S01]  /*12290*/  LDL.LU.64 R112, [R1+0xe70] ;  /* 0x000e700001707983 */ /* 0x0083620000300a00 */
[C---:B------:R-:W-:Y:S02]  /*122a0*/  LOP3.LUT R194, R196.reuse, 0x14, RZ, 0xfc, !PT ;  /* 0x00000014c4c27812 */ /* 0x040fe400078efcff */
[----:B------:R-:W-:Y:S01]  /*122b0*/  ISETP.GE.AND P5, PT, R251, c[0x0][0x180], PT ;  /* 0x00006000fb007a0c */ /* 0x000fe20003fa6270 */
[----:B----4-:R1:W5:Y:S01]  /*122c0*/  LDL.LU.64 R110, [R1+0xe68] ;  /* 0x000e6800016e7983 */ /* 0x0103620000300a00 */
[----:B------:R-:W-:Y:S02]  /*122d0*/  LOP3.LUT R251, R196, 0x18, RZ, 0xfc, !PT ;  /* 0x00000018c4fb7812 */ /* 0x000fe400078efcff */
[----:B------:R-:W-:Y:S01]  /*122e0*/  ISETP.GE.AND P6, PT, R194, c[0x0][0x180], PT ;  /* 0x00006000c2007a0c */ /* 0x000fe20003fc6270 */
[----:B------:R2:W-:Y:S01]  /*122f0*/  LDGSTS.E [R197+0x40c00], [R108.64], P4 ;  /* 0x40c000006cc57fae */ /* 0x0005e2000a12184c */
[----:B------:R-:W-:-:S02]  /*12300*/  LOP3.LUT R250, R196, 0x1c, RZ, 0xfc, !PT ;  /* 0x0000001cc4fa7812 */ /* 0x000fc400078efcff */
[C---:B------:R-:W-:Y:S02]  /*12310*/  SEL R194, R0.reuse, RZ, !P5 ;  /* 0x000000ff00c27207 */ /* 0x040fe40006800000 */
[----:B------:R-:W-:Y:S02]  /*12320*/  ISETP.GE.AND P5, PT, R251, c[0x0][0x180], PT ;  /* 0x00006000fb007a0c */ /* 0x000fe40003fa6270 */
[----:B------:R-:W-:Y:S02]  /*12330*/  SEL R251, R0, RZ, !P6 ;  /* 0x000000ff00fb7207 */ /* 0x000fe40007000000 */
[----:B------:R-:W-:Y:S02]  /*12340*/  ISETP.GE.AND P6, PT, R250, c[0x0][0x180], PT ;  /* 0x00006000fa007a0c */ /* 0x000fe40003fc6270 */
[----:B------:R-:W-:Y:S01]  /*12350*/  SEL R250, R0, RZ, !P5 ;  /* 0x000000ff00fa7207 */ /* 0x000fe20006800000 */
[----:B--2---:R1:W5:Y:S01]  /*12360*/  LDL.LU.64 R108, [R1+0xe60] ;  /* 0x000e6000016c7983 */ /* 0x0043620000300a00 */
[----:B------:R-:W-:-:S02]  /*12370*/  ISETP.NE.U32.AND P2, PT, R194, RZ, PT ;  /* 0x000000ffc200720c */ /* 0x000fc40003f45070 */
[----:B------:R-:W-:Y:S02]  /*12380*/  ISETP.NE.U32.AND P1, PT, R250, RZ, PT ;  /* 0x000000fffa00720c */ /* 0x000fe40003f25070 */
[----:B------:R-:W-:Y:S02]  /*12390*/  LOP3.LUT R250, R196, 0x20, RZ, 0xfc, !PT ;  /* 0x00000020c4fa7812 */ /* 0x000fe400078efcff */
[----:B------:R-:W-:Y:S02]  /*123a0*/  SEL R194, R0, RZ, !P6 ;  /* 0x000000ff00c27207 */ /* 0x000fe40007000000 */
[----:B------:R-:W-:Y:S02]  /*123b0*/  LOP3.LUT R252, R196, 0x24, RZ, 0xfc, !PT ;  /* 0x00000024c4fc7812 */ /* 0x000fe400078efcff */
[----:B------:R-:W-:Y:S02]  /*123c0*/  ISETP.NE.U32.AND P5, PT, R251, RZ, PT ;  /* 0x000000fffb00720c */ /* 0x000fe40003fa5070 */
[----:B------:R-:W-:Y:S01]  /*123d0*/  ISETP.GE.AND P0, PT, R250, c[0x0][0x180], PT ;  /* 0x00006000fa007a0c */ /* 0x000fe20003f06270 */
[----:B------:R2:W-:Y:S01]  /*123e0*/  LDGSTS.E [R197+0x41000], [R106.64], P2 ;  /* 0x410000006ac57fae */ /* 0x0005e2000912184c */
[----:B------:R-:W-:-:S02]  /*123f0*/  LOP3.LUT R251, R196, 0x28, RZ, 0xfc, !PT ;  /* 0x00000028c4fb7812 */ /* 0x000fc400078efcff */
[----:B------:R-:W-:Y:S02]  /*12400*/  ISETP.NE.U32.AND P6, PT, R194, RZ, PT ;  /* 0x000000ffc200720c */ /* 0x000fe40003fc5070 */
[----:B------:R-:W-:Y:S02]  /*12410*/  ISETP.GE.AND P4, PT, R252, c[0x0][0x180], PT ;  /* 0x00006000fc007a0c */ /* 0x000fe40003f86270 */
[----:B------:R-:W-:Y:S02]  /*12420*/  LOP3.LUT R250, R196, 0x2c, RZ, 0xfc, !PT ;  /* 0x0000002cc4fa7812 */ /* 0x000fe400078efcff */
[C---:B------:R-:W-:Y:S01]  /*12430*/  SEL R194, R0.reuse, RZ, !P0 ;  /* 0x000000ff00c27207 */ /* 0x040fe20004000000 */
[----:B------:R3:W-:Y:S01]  /*12440*/  LDGSTS.E [R197+0x41400], [R104.64], P5 ;  /* 0x4140000068c57fae */ /* 0x0007e2000a92184c */
[----:B------:R-:W-:Y:S02]  /*12450*/  ISETP.GE.AND P0, PT, R251, c[0x0][0x180], PT ;  /* 0x00006000fb007a0c */ /* 0x000fe40003f06270 */
[----:B------:R-:W-:Y:S01]  /*12460*/  SEL R251, R0, RZ, !P4 ;  /* 0x000000ff00fb7207 */ /* 0x000fe20006000000 */
[----:B------:R4:W-:Y:S01]  /*12470*/  LDGSTS.E [R197+0x41800], [R102.64], P1 ;  /* 0x4180000066c57fae */ /* 0x0009e2000892184c */
[----:B------:R-:W-:-:S02]  /*12480*/  ISETP.GE.AND P4, PT, R250, c[0x0][0x180], PT ;  /* 0x00006000fa007a0c */ /* 0x000fc40003f86270 */
[----:B------:R-:W-:Y:S01]  /*12490*/  SEL R250, R0, RZ, !P0 ;  /* 0x000000ff00fa7207 */ /* 0x000fe20004000000 */
[----:B------:R1:W-:Y:S01]  /*124a0*/  LDGSTS.E [R197+0x41c00], [R100.64], P6 ;  /* 0x41c0000064c57fae */ /* 0x0003e2000b12184c */
[----:B------:R-:W-:Y:S02]  /*124b0*/  ISETP.NE.U32.AND P2, PT, R194, RZ, PT ;  /* 0x000000ffc200720c */ /* 0x000fe40003f45070 */
[----:B------:R-:W-:Y:S01]  /*124c0*/  SEL R194, R0, RZ, !P4 ;  /* 0x000000ff00c27207 */ /* 0x000fe20006000000 */
[----:B--2---:R2:W5:Y:S01]  /*124d0*/  LDL.LU.64 R106, [R1+0xe58] ;  /* 0x000e5800016a7983 */ /* 0x0045620000300a00 */
[----:B------:R-:W-:Y:S02]  /*124e0*/  ISETP.NE.U32.AND P4, PT, R250, RZ, PT ;  /* 0x000000fffa00720c */ /* 0x000fe40003f85070 */
[C---:B------:R-:W-:Y:S01]  /*124f0*/  LOP3.LUT R250, R196.reuse, 0x30, RZ, 0xfc, !PT ;  /* 0x00000030c4fa7812 */ /* 0x040fe200078efcff */
[----:B---3--:R2:W5:Y:S01]  /*12500*/  LDL.LU.64 R104, [R1+0xe50] ;  /* 0x000e500001687983 */ /* 0x0085620000300a00 */
[----:B------:R-:W-:-:S02]  /*12510*/  LOP3.LUT R252, R196, 0x34, RZ, 0xfc, !PT ;  /* 0x00000034c4fc7812 */ /* 0x000fc400078efcff */
[----:B------:R-:W-:Y:S01]  /*12520*/  ISETP.NE.U32.AND P0, PT, R251, RZ, PT ;  /* 0x000000fffb00720c */ /* 0x000fe20003f05070 */
[----:B----4-:R2:W5:Y:S01]  /*12530*/  LDL.LU.64 R102, [R1+0xe48] ;  /* 0x000e480001667983 */ /* 0x0105620000300a00 */
[----:B------:R-:W-:Y:S02]  /*12540*/  ISETP.GE.AND P1, PT, R250, c[0x0][0x180], PT ;  /* 0x00006000fa007a0c */ /* 0x000fe40003f26270 */
[----:B------:R-:W-:Y:S01]  /*12550*/  LOP3.LUT R251, R196, 0x38, RZ, 0xfc, !PT ;  /* 0x00000038c4fb7812 */ /* 0x000fe200078efcff */
[----:B------:R3:W-:Y:S01]  /*12560*/  LDGSTS.E [R197+0x42000], [R98.64], P2 ;  /* 0x4200000062c57fae */ /* 0x0007e2000912184c */
[----:B------:R-:W-:Y:S02]  /*12570*/  ISETP.NE.U32.AND P5, PT, R194, RZ, PT ;  /* 0x000000ffc200720c */ /* 0x000fe40003fa5070 */
[----:B------:R-:W-:Y:S01]  /*12580*/  ISETP.GE.AND P6, PT, R252, c[0x0][0x180], PT ;  /* 0x00006000fc007a0c */ /* 0x000fe20003fc6270 */
[----:B-1----:R2:W5:Y:S01]  /*12590*/  LDL.LU.64 R100, [R1+0xe40] ;  /* 0x000e400001647983 */ /* 0x0025620000300a00 */
[----:B------:R-:W-:-:S02]  /*125a0*/  LOP3.LUT R250, R196, 0x3c, RZ, 0xfc, !PT ;  /* 0x0000003cc4fa7812 */ /* 0x000fc400078efcff */
[C---:B------:R-:W-:Y:S01]  /*125b0*/  SEL R194, R0.reuse, RZ, !P1 ;  /* 0x000000ff00c27207 */ /* 0x040fe20004800000 */
[----:B------:R1:W-:Y:S01]  /*125c0*/  LDGSTS.E [R197+0x42400], [R96.64], P0 ;  /* 0x4240000060c57fae */ /* 0x0003e2000812184c */
[----:B------:R-:W-:Y:S02]  /*125d0*/  ISETP.GE.AND P1, PT, R251, c[0x0][0x180], PT ;  /* 0x00006000fb007a0c */ /* 0x000fe40003f26270 */
[----:B------:R-:W-:Y:S01]  /*125e0*/  SEL R251, R0, RZ, !P6 ;  /* 0x000000ff00fb7207 */ /* 0x000fe20007000000 */
[----:B------:R4:W-:Y:S01]  /*125f0*/  LDGSTS.E [R197+0x42800], [R94.64], P4 ;  /* 0x428000005ec57fae */ /* 0x0009e2000a12184c */
[----:B------:R-:W-:Y:S02]  /*12600*/  ISETP.GE.AND P6, PT, R250, c[0x0][0x180], PT ;  /* 0x00006000fa007a0c */ /* 0x000fe40003fc6270 */
[----:B------:R-:W-:Y:S01]  /*12610*/  SEL R250, R0, RZ, !P1 ;  /* 0x000000ff00fa7207 */ /* 0x000fe20004800000 */
[----:B------:R2:W-:Y:S01]  /*12620*/  LDGSTS.E [R197+0x42c00], [R92.64], P5 ;  /* 0x42c000005cc57fae */ /* 0x0005e2000a92184c */
[----:B------:R-:W-:-:S02]  /*12630*/  ISETP.NE.U32.AND P2, PT, R194, RZ, PT ;  /* 0x000000ffc200720c */ /* 0x000fc40003f45070 */
[----:B------:R-:W-:Y:S01]  /*12640*/  SEL R194, R0, RZ, !P6 ;  /* 0x000000ff00c27207 */ /* 0x000fe20007000000 */
[----:B---3--:R3:W5:Y:S01]  /*12650*/  LDL.LU.64 R98, [R1+0xe38] ;  /* 0x000e380001627983 */ /* 0x0087620000300a00 */
[----:B------:R-:W-:Y:S02]  /*12660*/  ISETP.NE.U32.AND P6, PT, R250, RZ, PT ;  /* 0x000000fffa00720c */ /* 0x000fe40003fc5070 */
[C---:B------:R-:W-:Y:S01]  /*12670*/  LOP3.LUT R250, R196.reuse, 0x40, RZ, 0xfc, !PT ;  /* 0x00000040c4fa7812 */ /* 0x040fe200078efcff */
[----:B-1----:R3:W5:Y:S01]  /*12680*/  LDL.LU.64 R96, [R1+0xe30] ;  /* 0x000e300001607983 */ /* 0x0027620000300a00 */
[----:B------:R-:W-:Y:S02]  /*12690*/  ISETP.NE.U32.AND P1, PT, R251, RZ, PT ;  /* 0x000000fffb00720c */ /* 0x000fe40003f25070 */
[----:B------:R-:W-:Y:S01]  /*126a0*/  LOP3.LUT R252, R196, 0x44, RZ, 0xfc, !PT ;  /* 0x00000044c4fc7812 */ /* 0x000fe200078efcff */
[----:B----4-:R3:W5:Y:S01]  /*126b0*/  LDL.LU.64 R94, [R1+0xe28] ;  /* 0x000e2800015e7983 */ /* 0x0107620000300a00 */
[----:B------:R-:W-:-:S02]  /*126c0*/  ISETP.GE.AND P4, PT, R250, c[0x0][0x180], PT ;  /* 0x00006000fa007a0c */ /* 0x000fc40003f86270 */
[----:B------:R-:W-:Y:S01]  /*126d0*/  LOP3.LUT R251, R196, 0x48, RZ, 0xfc, !PT ;  /* 0x00000048c4fb7812 */ /* 0x000fe200078efcff */
[----:B------:R1:W-:Y:S01]  /*126e0*/  LDGSTS.E [R197+0x43000], [R90.64], P2 ;  /* 0x430000005ac57fae */ /* 0x0003e2000912184c */
[----:B------:R-:W-:Y:S02]  /*126f0*/  ISETP.NE.U32.AND P0, PT, R194, RZ, PT ;  /* 0x000000ffc200720c */ /* 0x000fe40003f05070 */
[----:B------:R-:W-:Y:S01]  /*12700*/  ISETP.GE.AND P5, PT, R252, c[0x0][0x180], PT ;  /* 0x00006000fc007a0c */ /* 0x000fe20003fa6270 */
[----:B--2---:R3:W5:Y:S01]  /*12710*/  LDL.LU.64 R92, [R1+0xe20] ;  /* 0x000e2000015c7983 */ /* 0x0047620000300a00 */
[----:B------:R-:W-:Y:S02]  /*12720*/  LOP3.LUT R250, R196, 0x4c, RZ, 0xfc, !PT ;  /* 0x0000004cc4fa7812 */ /* 0x000fe400078efcff */
[----:B------:R-:W-:Y:S01]  /*12730*/  SEL R194, R0, RZ, !P4 ;  /* 0x000000ff00c27207 */ /* 0x000fe20006000000 */
[----:B------:R2:W-:Y:S01]  /*12740*/  LDGSTS.E [R197+0x43400], [R88.64], P1 ;  /* 0x4340000058c57fae */ /* 0x0005e2000892184c */
[----:B------:R-:W-:-:S02]  /*12750*/  ISETP.GE.AND P4, PT, R251, c[0x0][0x180], PT ;  /* 0x00006000fb007a0c */ /* 0x000fc40003f86270 */
[----:B------:R-:W-:Y:S01]  /*12760*/  SEL R251, R0, RZ, !P5 ;  /* 0x000000ff00fb7207 */ /* 0x000fe20006800000 */
[----:B------:R4:W-:Y:S01]  /*12770*/  LDGSTS.E [R197+0x43800], [R86.64], P6 ;  /* 0x4380000056c57fae */ /* 0x0009e2000b12184c */
[----:B------:R-:W-:Y:S02]  /*12780*/  ISETP.GE.AND P5, PT, R250, c[0x0][0x180], PT ;  /* 0x00006000fa007a0c */ /* 0x000fe40003fa6270 */
[----:B------:R-:W-:Y:S01]  /*12790*/  SEL R250, R0, RZ, !P4 ;  /* 0x000000ff00fa7207 */ /* 0x000fe20006000000 */
[----:B------:R3:W-:Y:S01]  /*127a0*/  LDGSTS.E [R197+0x43c00], [R84.64], P0 ;  /* 0x43c0000054c57fae */ /* 0x0007e2000812184c */
[----:B------:R-:W-:Y:S02]  /*127b0*/  ISETP.NE.U32.AND P2, PT, R194, RZ, PT ;  /* 0x000000ffc200720c */ /* 0x000fe40003f45070 */
[----:B------:R-:W-:Y:S01]  /*127c0*/  ISETP.NE.U32.AND P1, PT, R250, RZ, PT ;  /* 0x000000fffa00720c */ /* 0x000fe20003f25070 */
[----:B-1----:R1:W5:Y:S01]  /*127d0*/  LDL.LU.64 R90, [R1+0xe18] ;  /* 0x000e1800015a7983 */ /* 0x0023620000300a00 */
[----:B------:R-:W-:-:S02]  /*127e0*/  LOP3.LUT R250, R196, 0x50, RZ, 0xfc, !PT ;  /* 0x00000050c4fa7812 */ /* 0x000fc400078efcff */
[----:B------:R-:W-:Y:S01]  /*127f0*/  SEL R194, R0, RZ, !P5 ;  /* 0x000000ff00c27207 */ /* 0x000fe20006800000 */
[----:B--2---:R1:W5:Y:S01]  /*12800*/  LDL.LU.64 R88, [R1+0xe10] ;  /* 0x000e100001587983 */ /* 0x0043620000300a00 */
[----:B------:R-:W-:Y:S02]  /*12810*/  ISETP.NE.U32.AND P4, PT, R251, RZ, PT ;  /* 0x000000fffb00720c */ /* 0x000fe40003f85070 */
[----:B------:R-:W-:Y:S01]  /*12820*/  ISETP.GE.AND P6, PT, R250, c[0x0][0x180], PT ;  /* 0x00006000fa007a0c */ /* 0x000fe20003fc6270 */
[----:B----4-:R1:W5:Y:S01]  /*12830*/  LDL.LU.64 R86, [R1+0xe08] ;  /* 0x000e080001567983 */ /* 0x0103620000300a00 */
[C---:B------:R-:W-:Y:S02]  /*12840*/  LOP3.LUT R251, R196.reuse, 0x58, RZ, 0xfc, !PT ;  /* 0x00000058c4fb7812 */ /* 0x040fe400078efcff */
[----:B------:R-:W-:Y:S01]  /*12850*/  LOP3.LUT R252, R196, 0x54, RZ, 0xfc, !PT ;  /* 0x00000054c4fc7812 */ /* 0x000fe200078efcff */
[----:B------:R2:W-:Y:S01]  /*12860*/  LDGSTS.E [R197+0x44000], [R82.64], P2 ;  /* 0x4400000052c57fae */ /* 0x0005e2000912184c */
[----:B------:R-:W-:-:S02]  /*12870*/  ISETP.NE.U32.AND P5, PT, R194, RZ, PT ;  /* 0x000000ffc200720c */ /* 0x000fc40003fa5070 */
[----:B------:R-:W-:Y:S01]  /*12880*/  LOP3.LUT R250, R196, 0x5c, RZ, 0xfc, !PT ;  /* 0x0000005cc4fa7812 */ /* 0x000fe200078efcff */
[----:B---3--:R1:W5:Y:S01]  /*12890*/  LDL.LU.64 R84, [R1+0xe00] ;  /* 0x000e000001547983 */ /* 0x0083620000300a00 */
[----:B------:R-:W-:Y:S02]  /*128a0*/  SEL R194, R0, RZ, !P6 ;  /* 0x000000ff00c27207 */ /* 0x000fe40007000000 */
[----:B------:R-:W-:Y:S01]  /*128b0*/  ISETP.GE.AND P6, PT, R251, c[0x0][0x180], PT ;  /* 0x00006000fb007a0c */ /* 0x000fe20003fc6270 */
[----:B------:R3:W-:Y:S01]  /*128c0*/  LDGSTS.E [R197+0x44400], [R80.64], P4 ;  /* 0x4440000050c57fae */ /* 0x0007e2000a12184c */
[----:B------:R-:W-:Y:S02]  /*128d0*/  ISETP.GE.AND P0, PT, R252, c[0x0][0x180], PT ;  /* 0x00006000fc007a0c */ /* 0x000fe40003f06270 */
[----:B------:R-:W-:Y:S01]  /*128e0*/  ISETP.GE.AND P2, PT, R250, c[0x0][0x180], PT ;  /* 0x00006000fa007a0c */ /* 0x000fe20003f46270 */
[----:B------:R4:W-:Y:S01]  /*128f0*/  LDGSTS.E [R197+0x44800], [R78.64], P1 ;  /* 0x448000004ec57fae */ /* 0x0009e2000892184c */
[----:B------:R-:W-:-:S02]  /*12900*/  SEL R250, R0, RZ, !P6 ;  /* 0x000000ff00fa7207 */ /* 0x000fc40007000000 */
[----:B------:R-:W-:Y:S01]  /*12910*/  SEL R251, R0, RZ, !P0 ;  /* 0x000000ff00fb7207 */ /* 0x000fe20004000000 */
[----:B------:R1:W-:Y:S01]  /*12920*/  LDGSTS.E [R197+0x44c00], [R76.64], P5 ;  /* 0x44c000004cc57fae */ /* 0x0003e2000a92184c */
[----:B------:R-:W-:Y:S02]  /*12930*/  ISETP.NE.U32.AND P0, PT, R194, RZ, PT ;  /* 0x000000ffc200720c */ /* 0x000fe40003f05070 */
[----:B------:R-:W-:Y:S01]  /*12940*/  SEL R194, R0, RZ, !P2 ;  /* 0x000000ff00c27207 */ /* 0x000fe20005000000 */
[----:B--2---:R2:W5:Y:S01]  /*12950*/  LDL.LU.64 R82, [R1+0xdf8] ;  /* 0x000df80001527983 */ /* 0x0045620000300a00 */
[----:B------:R-:W-:Y:S02]  /*12960*/  ISETP.NE.U32.AND P2, PT, R250, RZ, PT ;  /* 0x000000fffa00720c */ /* 0x000fe40003f45070 */
[----:B------:R-:W-:Y:S01]  /*12970*/  LOP3.LUT R250, R196, 0x60, RZ, 0xfc, !PT ;  /* 0x00000060c4fa7812 */ /* 0x000fe200078efcff */
[----:B---3--:R2:W5:Y:S01]  /*12980*/  LDL.LU.64 R80, [R1+0xdf0] ;  /* 0x000df00001507983 */ /* 0x0085620000300a00 */
[----:B------:R-:W-:-:S02]  /*12990*/  ISETP.NE.U32.AND P6, PT, R251, RZ, PT ;  /* 0x000000fffb00720c */ /* 0x000fc40003fc5070 */
[----:B------:R-:W-:Y:S01]  /*129a0*/  LOP3.LUT R252, R196, 0x64, RZ, 0xfc, !PT ;  /* 0x00000064c4fc7812 */ /* 0x000fe200078efcff */
        /* <DEDUP_REMOVED lines=15> */
[----:B------:R2:W-:Y:S03]  /*12aa0*/  LDGSTS.E [R197+0x45c00], [R68.64], P4 ;  /* 0x45c0000044c57fae */ /* 0x0005e6000a12184c */
[----:B------:R-:W-:Y:S01]  /*12ab0*/  ISETP.NE.U32.AND P6, PT, R250, RZ, PT ;  /* 0x000000fffa00720c */ /* 0x000fe20003fc5070 */
[----:B---3--:R3:W5:Y:S01]  /*12ac0*/  LDL.LU.64 R74, [R1+0xdd8] ;  /* 0x000dd800014a7983 */ /* 0x0087620000300a00 */
[----:B------:R-:W-:-:S02]  /*12ad0*/  LOP3.LUT R250, R196, 0x70, RZ, 0xfc, !PT ;  /* 0x00000070c4fa7812 */ /* 0x000fc400078efcff */
[----:B------:R-:W-:Y:S01]  /*12ae0*/  ISETP.NE.U32.AND P0, PT, R194, RZ, PT ;  /* 0x000000ffc200720c */ /* 0x000fe20003f05070 */
[----:B-1----:R3:W5:Y:S01]  /*12af0*/  LDL.LU.64 R72, [R1+0xdd0] ;  /* 0x000dd00001487983 */ /* 0x0027620000300a00 */
[----:B------:R-:W-:Y:S02]  /*12b00*/  ISETP.NE.U32.AND P1, PT, R251, RZ, PT ;  /* 0x000000fffb00720c */ /* 0x000fe40003f25070 */
[----:B------:R-:W-:Y:S01]  /*12b10*/  SEL R194, R0, RZ, !P5 ;  /* 0x000000ff00c27207 */ /* 0x000fe20006800000 */
[----:B----4-:R3:W5:Y:S01]  /*12b20*/  LDL.LU.64 R70, [R1+0xdc8] ;  /* 0x000dc80001467983 */ /* 0x0107620000300a00 */
[----:B------:R-:W-:Y:S02]  /*12b30*/  LOP3.LUT R252, R196, 0x74, RZ, 0xfc, !PT ;  /* 0x00000074c4fc7812 */ /* 0x000fe400078efcff */
[----:B------:R-:W-:Y:S01]  /*12b40*/  ISETP.GE.AND P2, PT, R250, c[0x0][0x180], PT ;  /* 0x00006000fa007a0c */ /* 0x000fe20003f46270 */
[----:B--2---:R3:W5:Y:S01]  /*12b50*/  LDL.LU.64 R68, [R1+0xdc0] ;  /* 0x000dc00001447983 */ /* 0x0047620000300a00 */
[----:B------:R-:W-:-:S02]  /*12b60*/  LOP3.LUT R251, R196, 0x78, RZ, 0xfc, !PT ;  /* 0x00000078c4fb7812 */ /* 0x000fc400078efcff */
[----:B------:R-:W-:Y:S01]  /*12b70*/  ISETP.NE.U32.AND P5, PT, R194, RZ, PT ;  /* 0x000000ffc200720c */ /* 0x000fe20003fa5070 */
[----:B------:R1:W-:Y:S01]  /*12b80*/  LDGSTS.E [R197+0x46000], [R66.64], P0 ;  /* 0x4600000042c57fae */ /* 0x0003e2000812184c */
[----:B------:R-:W-:Y:S02]  /*12b90*/  ISETP.GE.AND P4, PT, R252, c[0x0][0x180], PT ;  /* 0x00006000fc007a0c */ /* 0x000fe40003f86270 */
[----:B------:R-:W-:Y:S01]  /*12ba0*/  LOP3.LUT R250, R196, 0x7c, RZ, 0xfc, !PT ;  /* 0x0000007cc4fa7812 */ /* 0x000fe200078efcff */
[----:B------:R2:W-:Y:S01]  /*12bb0*/  LDGSTS.E [R197+0x46400], [R64.64], P1 ;  /* 0x4640000040c57fae */ /* 0x0005e2000892184c */
[C---:B------:R-:W-:Y:S02]  /*12bc0*/  SEL R194, R0.reuse, RZ, !P2 ;  /* 0x000000ff00c27207 */ /* 0x040fe40005000000 */
[----:B------:R-:W-:Y:S01]  /*12bd0*/  ISETP.GE.AND P2, PT, R251, c[0x0][0x180], PT ;  /* 0x00006000fb007a0c */ /* 0x000fe20003f46270 */
[----:B------:R4:W-:Y:S01]  /*12be0*/  LDGSTS.E [R197+0x46800], [R62.64], P6 ;  /* 0x468000003ec57fae */ /* 0x0009e2000b12184c */
[----:B------:R-:W-:-:S02]  /*12bf0*/  SEL R251, R0, RZ, !P4 ;  /* 0x000000ff00fb7207 */ /* 0x000fc40006000000 */
[----:B------:R-:W-:Y:S01]  /*12c00*/  ISETP.GE.AND P4, PT, R250, c[0x0][0x180], PT ;  /* 0x00006000fa007a0c */ /* 0x000fe20003f86270 */
[----:B------:R3:W-:Y:S01]  /*12c10*/  LDGSTS.E [R197+0x46c00], [R60.64], P5 ;  /* 0x46c000003cc57fae */ /* 0x0007e2000a92184c */
[----:B------:R-:W-:-:S03]  /*12c20*/  SEL R250, R0, RZ, !P2 ;  /* 0x000000ff00fa7207 */ /* 0x000fc60005000000 */
[----:B-1----:R1:W5:Y:S01]  /*12c30*/  LDL.LU.64 R66, [R1+0xdb8] ;  /* 0x000db80001427983 */ /* 0x0023620000300a00 */
[----:B------:R-:W-:Y:S02]  /*12c40*/  ISETP.NE.U32.AND P1, PT, R250, RZ, PT ;  /* 0x000000fffa00720c */ /* 0x000fe40003f25070 */
[----:B------:R-:W-:Y:S01]  /*12c50*/  LOP3.LUT R250, R196, 0x2, RZ, 0xfc, !PT ;  /* 0x00000002c4fa7812 */ /* 0x000fe200078efcff */
[----:B--2---:R1:W5:Y:S01]  /*12c60*/  LDL.LU.64 R64, [R1+0xdb0] ;  /* 0x000db00001407983 */ /* 0x0043620000300a00 */
[----:B------:R-:W-:Y:S02]  /*12c70*/  ISETP.NE.U32.AND P0, PT, R194, RZ, PT ;  /* 0x000000ffc200720c */ /* 0x000fe40003f05070 */
[----:B------:R-:W-:Y:S01]  /*12c80*/  ISETP.NE.U32.AND P2, PT, R251, RZ, PT ;  /* 0x000000fffb00720c */ /* 0x000fe20003f45070 */
[----:B----4-:R1:W5:Y:S01]  /*12c90*/  LDL.LU.64 R62, [R1+0xda8] ;  /* 0x000da800013e7983 */ /* 0x0103620000300a00 */
[----:B------:R-:W-:Y:S02]  /*12ca0*/  SEL R194, R0, RZ, !P4 ;  /* 0x000000ff00c27207 */ /* 0x000fe40006000000 */
[----:B------:R-:W-:Y:S01]  /*12cb0*/  LOP3.LUT R252, R196, 0x6, RZ, 0xfc, !PT ;  /* 0x00000006c4fc7812 */ /* 0x000fe200078efcff */
[----:B---3--:R1:W5:Y:S01]  /*12cc0*/  LDL.LU.64 R60, [R1+0xda0] ;  /* 0x000da000013c7983 */ /* 0x0083620000300a00 */
[----:B------:R-:W-:-:S02]  /*12cd0*/  ISETP.GE.AND P6, PT, R250, c[0x0][0x180], PT ;  /* 0x00006000fa007a0c */ /* 0x000fc40003fc6270 */
[----:B------:R-:W-:Y:S02]  /*12ce0*/  LOP3.LUT R251, R196, 0xa, RZ, 0xfc, !PT ;  /* 0x0000000ac4fb7812 */ /* 0x000fe400078efcff */
        /* <DEDUP_REMOVED lines=12> */
[----:B--2---:R2:W5:Y:S01]  /*12db0*/  LDL.LU.64 R58, [R1+0xd98] ;  /* 0x000d9800013a7983 */ /* 0x0045620000300a00 */
[----:B------:R-:W-:Y:S02]  /*12dc0*/  ISETP.NE.U32.AND P2, PT, R250, RZ, PT ;  /* 0x000000fffa00720c */ /* 0x000fe40003f45070 */
[----:B------:R-:W-:Y:S01]  /*12dd0*/  LOP3.LUT R250, R196, 0x12, RZ, 0xfc, !PT ;  /* 0x00000012c4fa7812 */ /* 0x000fe200078efcff */
[----:B---3--:R2:W5:Y:S01]  /*12de0*/  LDL.LU.64 R56, [R1+0xd90] ;  /* 0x000d900001387983 */ /* 0x0085620000300a00 */
[----:B------:R-:W-:Y:S02]  /*12df0*/  ISETP.NE.U32.AND P0, PT, R194, RZ, PT ;  /* 0x000000ffc200720c */ /* 0x000fe40003f05070 */
[----:B------:R-:W-:Y:S01]  /*12e00*/  SEL R194, R0, RZ, !P5 ;  /* 0x000000ff00c27207 */ /* 0x000fe20006800000 */
[----:B----4-:R2:W5:Y:S01]  /*12e10*/  LDL.LU.64 R54, [R1+0xd88] ;  /* 0x000d880001367983 */ /* 0x0105620000300a00 */
[----:B------:R-:W-:Y:S02]  /*12e20*/  LOP3.LUT R252, R196, 0x16, RZ, 0xfc, !PT ;  /* 0x00000016c4fc7812 */ /* 0x000fe400078efcff */
[----:B------:R-:W-:Y:S01]  /*12e30*/  ISETP.NE.U32.AND P6, PT, R251, RZ, PT ;  /* 0x000000fffb00720c */ /* 0x000fe20003fc5070 */
[----:B-1----:R2:W5:Y:S01]  /*12e40*/  LDL.LU.64 R52, [R1+0xd80] ;  /* 0x000d800001347983 */ /* 0x0025620000300a00 */
[----:B------:R-:W-:-:S02]  /*12e50*/  ISETP.GE.AND P1, PT, R250, c[0x0][0x180], PT ;  /* 0x00006000fa007a0c */ /* 0x000fc40003f26270 */
[----:B------:R-:W-:Y:S02]  /*12e60*/  LOP3.LUT R251, R196, 0x1a, RZ, 0xfc, !PT ;  /* 0x0000001ac4fb7812 */ /* 0x000fe400078efcff */
[----:B------:R-:W-:Y:S02]  /*12e70*/  ISETP.NE.U32.AND P5, PT, R194, RZ, PT ;  /* 0x000000ffc200720c */ /* 0x000fe40003fa5070 */
[----:B------:R-:W-:Y:S02]  /*12e80*/  ISETP.GE.AND P4, PT, R252, c[0x0][0x180], PT ;  /* 0x00006000fc007a0c */ /* 0x000fe40003f86270 */
[----:B------:R-:W-:Y:S02]  /*12e90*/  SEL R194, R0, RZ, !P1 ;  /* 0x000000ff00c27207 */ /* 0x000fe40004800000 */
[----:B------:R-:W-:Y:S02]  /*12ea0*/  ISETP.GE.AND P1, PT, R251, c[0x0][0x180], PT ;  /* 0x00006000fb007a0c */ /* 0x000fe40003f26270 */
[----:B------:R-:W-:-:S02]  /*12eb0*/  LOP3.LUT R252, R197, 0x40, RZ, 0x3c, !PT ;  /* 0x00000040c5fc7812 */ /* 0x000fc400078e3cff */
[----:B------:R-:W-:Y:S02]  /*12ec0*/  SEL R250, R0, RZ, !P4 ;  /* 0x000000ff00fa7207 */ /* 0x000fe40006000000 */
[----:B------:R-:W-:Y:S01]  /*12ed0*/  ISETP.NE.U32.AND P4, PT, R194, RZ, PT ;  /* 0x000000ffc200720c */ /* 0x000fe20003f85070 */
[----:B------:R1:W-:Y:S01]  /*12ee0*/  LDGSTS.E [R252+0x40200], [R50.64], P0 ;  /* 0x4020000032fc7fae */ /* 0x0003e2000812184c */
[----:B------:R-:W-:Y:S02]  /*12ef0*/  SEL R194, R0, RZ, !P1 ;  /* 0x000000ff00c27207 */ /* 0x000fe40004800000 */
[----:B------:R-:W-:Y:S01]  /*12f00*/  ISETP.NE.U32.AND P1, PT, R250, RZ, PT ;  /* 0x000000fffa00720c */ /* 0x000fe20003f25070 */
[----:B------:R3:W-:Y:S01]  /*12f10*/  LDGSTS.E [R252+0x40600], [R48.64], P6 ;  /* 0x4060000030fc7fae */ /* 0x0007e2000b12184c */
[----:B------:R-:W-:Y:S02]  /*12f20*/  ISETP.NE.U32.AND P0, PT, R194, RZ, PT ;  /* 0x000000ffc200720c */ /* 0x000fe40003f05070 */
[C---:B------:R-:W-:Y:S01]  /*12f30*/  LOP3.LUT R194, R196.reuse, 0x1e, RZ, 0xfc, !PT ;  /* 0x0000001ec4c27812 */ /* 0x040fe200078efcff */
[----:B------:R4:W-:Y:S01]  /*12f40*/  LDGSTS.E [R252+0x40a00], [R46.64], P2 ;  /* 0x40a000002efc7fae */ /* 0x0009e2000912184c */
[----:B------:R-:W-:-:S02]  /*12f50*/  LOP3.LUT R250, R196, 0x22, RZ, 0xfc, !PT ;  /* 0x00000022c4fa7812 */ /* 0x000fc400078efcff */
[----:B------:R-:W-:Y:S01]  /*12f60*/  ISETP.GE.AND P6, PT, R194, c[0x0][0x180], PT ;  /* 0x00006000c2007a0c */ /* 0x000fe20003fc6270 */
[----:B------:R1:W-:Y:S01]  /*12f70*/  LDGSTS.E [R252+0x40e00], [R44.64], P5 ;  /* 0x40e000002cfc7fae */ /* 0x0003e2000a92184c */
[----:B------:R-:W-:Y:S02]  /*12f80*/  ISETP.GE.AND P2, PT, R250, c[0x0][0x180], PT ;  /* 0x00006000fa007a0c */ /* 0x000fe40003f46270 */
[C---:B------:R-:W-:Y:S01]  /*12f90*/  LOP3.LUT R251, R196.reuse, 0x26, RZ, 0xfc, !PT ;  /* 0x00000026c4fb7812 */ /* 0x040fe200078efcff */
[----:B------:R1:W-:Y:S01]  /*12fa0*/  LDGSTS.E [R252+0x41200], [R42.64], P4 ;  /* 0x412000002afc7fae */ /* 0x0003e2000a12184c */
[----:B------:R-:W-:Y:S02]  /*12fb0*/  LOP3.LUT R250, R196, 0x2a, RZ, 0xfc, !PT ;  /* 0x0000002ac4fa7812 */ /* 0x000fe400078efcff */
[----:B------:R-:W-:Y:S01]  /*12fc0*/  SEL R194, R0, RZ, !P6 ;  /* 0x000000ff00c27207 */ /* 0x000fe20007000000 */
[----:B------:R1:W-:Y:S01]  /*12fd0*/  LDGSTS.E [R252+0x41600], [R40.64], P1 ;  /* 0x4160000028fc7fae */ /* 0x0003e2000892184c */
[----:B------:R-:W-:-:S02]  /*12fe0*/  ISETP.GE.AND P6, PT, R251, c[0x0][0x180], PT ;  /* 0x00006000fb007a0c */ /* 0x000fc40003fc6270 */
[----:B------:R-:W-:Y:S01]  /*12ff0*/  ISETP.GE.AND P5, PT, R250, c[0x0][0x180], PT ;  /* 0x00006000fa007a0c */ /* 0x000fe20003fa6270 */
[----:B------:R1:W-:Y:S01]  /*13000*/  LDGSTS.E [R252+0x41a00], [R38.64], P0 ;  /* 0x41a0000026fc7fae */ /* 0x0003e2000812184c */
[----:B------:R-:W-:Y:S02]  /*13010*/  SEL R251, R0, RZ, !P2 ;  /* 0x000000ff00fb7207 */ /* 0x000fe40005000000 */
[----:B------:R-:W-:Y:S02]  /*13020*/  ISETP.NE.U32.AND P2, PT, R194, RZ, PT ;  /* 0x000000ffc200720c */ /* 0x000fe40003f45070 */
[C---:B------:R-:W-:Y:S02]  /*13030*/  SEL R250, R0.reuse, RZ, !P6 ;  /* 0x000000ff00fa7207 */ /* 0x040fe40007000000 */
[----:B------:R-:W-:Y:S02]  /*13040*/  SEL R194, R0, RZ, !P5 ;  /* 0x000000ff00c27207 */ /* 0x000fe40006800000 */
[----:B------:R-:W-:-:S02]  /*13050*/  ISETP.NE.U32.AND P4, PT, R250, RZ, PT ;  /* 0x000000fffa00720c */ /* 0x000fc40003f85070 */
[----:B------:R-:W-:Y:S02]  /*13060*/  ISETP.NE.U32.AND P5, PT, R194, RZ, PT ;  /* 0x000000ffc200720c */ /* 0x000fe40003fa5070 */
[C---:B------:R-:W-:Y:S02]  /*13070*/  LOP3.LUT R194, R196.reuse, 0x2e, RZ, 0xfc, !PT ;  /* 0x0000002ec4c27812 */ /* 0x040fe400078efcff */
[----:B------:R-:W-:Y:S01]  /*13080*/  LOP3.LUT R250, R196, 0x32, RZ, 0xfc, !PT ;  /* 0x00000032c4fa7812 */ /* 0x000fe200078efcff */
[----:B------:R1:W-:Y:S01]  /*13090*/  LDGSTS.E [R252+0x41e00], [R36.64], P2 ;  /* 0x41e0000024fc7fae */ /* 0x0003e2000912184c */
[----:B------:R-:W-:Y:S02]  /*130a0*/  ISETP.NE.U32.AND P6, PT, R251, RZ, PT ;  /* 0x000000fffb00720c */ /* 0x000fe40003fc5070 */
[----:B------:R-:W-:Y:S02]  /*130b0*/  ISETP.GE.AND P1, PT, R194, c[0x0][0x180], PT ;  /* 0x00006000c2007a0c */ /* 0x000fe40003f26270 */
[----:B------:R-:W-:-:S02]  /*130c0*/  ISETP.GE.AND P0, PT, R250, c[0x0][0x180], PT ;  /* 0x00006000fa007a0c */ /* 0x000fc40003f06270 */
[C---:B------:R-:W-:Y:S02]  /*130d0*/  LOP3.LUT R250, R196.reuse, 0x3a, RZ, 0xfc, !PT ;  /* 0x0000003ac4fa7812 */ /* 0x040fe400078efcff */
[----:B------:R-:W-:Y:S02]  /*130e0*/  LOP3.LUT R251, R196, 0x36, RZ, 0xfc, !PT ;  /* 0x00000036c4fb7812 */ /* 0x000fe400078efcff */
[----:B------:R-:W-:Y:S02]  /*130f0*/  SEL R194, R0, RZ, !P1 ;  /* 0x000000ff00c27207 */ /* 0x000fe40004800000 */
[----:B------:R-:W-:Y:S01]  /*13100*/  ISETP.GE.AND P2, PT, R250, c[0x0][0x180], PT ;  /* 0x00006000fa007a0c */ /* 0x000fe20003f46270 */
[----:B------:R1:W-:Y:S01]  /*13110*/  LDGSTS.E [R252+0x42200], [R34.64], P6 ;  /* 0x4220000022fc7fae */ /* 0x0003e2000b12184c */
[----:B------:R-:W-:Y:S02]  /*13120*/  ISETP.GE.AND P1, PT, R251, c[0x0][0x180], PT ;  /* 0x00006000fb007a0c */ /* 0x000fe40003f26270 */
[----:B------:R-:W-:Y:S01]  /*13130*/  SEL R251, R0, RZ, !P0 ;  /* 0x000000ff00fb7207 */ /* 0x000fe20004000000 */
[----:B------:R1:W-:Y:S01]  /*13140*/  LDGSTS.E [R252+0x42600], [R32.64], P4 ;  /* 0x4260000020fc7fae */ /* 0x0003e2000a12184c */
[----:B------:R-:W-:-:S02]  /*13150*/  ISETP.NE.U32.AND P0, PT, R194, RZ, PT ;  /* 0x000000ffc200720c */ /* 0x000fc40003f05070 */
[C---:B------:R-:W-:Y:S01]  /*13160*/  SEL R194, R0.reuse, RZ, !P2 ;  /* 0x000000ff00c27207 */ /* 0x040fe20005000000 */
[----:B------:R1:W-:Y:S01]  /*13170*/  LDGSTS.E [R252+0x42a00], [R30.64], P5 ;  /* 0x42a000001efc7fae */ /* 0x0003e2000a92184c */
[----:B------:R-:W-:Y:S02]  /*13180*/  SEL R250, R0, RZ, !P1 ;  /* 0x000000ff00fa7207 */ /* 0x000fe40004800000 */
[----:B------:R-:W-:Y:S02]  /*13190*/  ISETP.NE.U32.AND P6, PT, R194, RZ, PT ;  /* 0x000000ffc200720c */ /* 0x000fe40003fc5070 */
[----:B------:R-:W-:Y:S02]  /*131a0*/  LOP3.LUT R194, R196, 0x3e, RZ, 0xfc, !PT ;  /* 0x0000003ec4c27812 */ /* 0x000fe400078efcff */
[----:B------:R-:W-:Y:S02]  /*131b0*/  ISETP.NE.U32.AND P2, PT, R250, RZ, PT ;  /* 0x000000fffa00720c */ /* 0x000fe40003f45070 */
[----:B------:R-:W-:Y:S01]  /*131c0*/  LOP3.LUT R250, R196, 0x42, RZ, 0xfc, !PT ;  /* 0x00000042c4fa7812 */ /* 0x000fe200078efcff */
[----:B------:R1:W-:Y:S01]  /*131d0*/  LDGSTS.E [R252+0x42e00], [R28.64], P0 ;  /* 0x42e000001cfc7fae */ /* 0x0003e2000812184c */
[----:B------:R-:W-:-:S02]  /*131e0*/  ISETP.NE.U32.AND P1, PT, R251, RZ, PT ;  /* 0x000000fffb00720c */ /* 0x000fc40003f25070 */
[----:B------:R-:W-:Y:S02]  /*131f0*/  ISETP.GE.AND P4, PT, R194, c[0x0][0x180], PT ;  /* 0x00006000c2007a0c */ /* 0x000fe40003f86270 */
[----:B------:R-:W-:Y:S02]  /*13200*/  LOP3.LUT R251, R196, 0x46, RZ, 0xfc, !PT ;  /* 0x00000046c4fb7812 */ /* 0x000fe400078efcff */
[----:B------:R-:W-:Y:S02]  /*13210*/  ISETP.GE.AND P5, PT, R250, c[0x0][0x180], PT ;  /* 0x00006000fa007a0c */ /* 0x000fe40003fa6270 */
[----:B------:R-:W-:Y:S02]  /*13220*/  LOP3.LUT R250, R196, 0x4a, RZ, 0xfc, !PT ;  /* 0x0000004ac4fa7812 */ /* 0x000fe400078efcff */
[C---:B------:R-:W-:Y:S02]  /*13230*/  SEL R194, R0.reuse, RZ, !P4 ;  /* 0x000000ff00c27207 */ /* 0x040fe40006000000 */
[----:B------:R-:W-:Y:S01]  /*13240*/  ISETP.GE.AND P4, PT, R251, c[0x0][0x180], PT ;  /* 0x00006000fb007a0c */ /* 0x000fe20003f86270 */
[----:B------:R1:W-:Y:S01]  /*13250*/  LDGSTS.E [R252+0x43200], [R26.64], P1 ;  /* 0x432000001afc7fae */ /* 0x0003e2000892184c */
[----:B------:R-:W-:-:S02]  /*13260*/  SEL R251, R0, RZ, !P5 ;  /* 0x000000ff00fb7207 */ /* 0x000fc40006800000 */
[----:B------:R-:W-:Y:S01]  /*13270*/  ISETP.GE.AND P5, PT, R250, c[0x0][0x180], PT ;  /* 0x00006000fa007a0c */ /* 0x000fe20003fa6270 */
[----:B------:R1:W-:Y:S01]  /*13280*/  LDGSTS.E [R252+0x43600], [R24.64], P2 ;  /* 0x4360000018fc7fae */ /* 0x0003e2000912184c */
[----:B------:R-:W-:Y:S02]  /*13290*/  ISETP.NE.U32.AND P0, PT, R194, RZ, PT ;  /* 0x000000ffc200720c */ /* 0x000fe40003f05070 */
[C---:B------:R-:W-:Y:S01]  /*132a0*/  SEL R194, R0.reuse, RZ, !P5 ;  /* 0x000000ff00c27207 */ /* 0x040fe20006800000 */
[----:B------:R1:W-:Y:S01]  /*132b0*/  LDGSTS.E [R252+0x43a00], [R22.64], P6 ;  /* 0x43a0000016fc7fae */ /* 0x0003e2000b12184c */
[----:B------:R-:W-:Y:S02]  /*132c0*/  SEL R250, R0, RZ, !P4 ;  /* 0x000000ff00fa7207 */ /* 0x000fe40006000000 */
[----:B------:R-:W-:Y:S02]  /*132d0*/  ISETP.NE.U32.AND P1, PT, R194, RZ, PT ;  /* 0x000000ffc200720c */ /* 0x000fe40003f25070 */
[----:B------:R-:W-:-:S02]  /*132e0*/  LOP3.LUT R194, R196, 0x4e, RZ, 0xfc, !PT ;  /* 0x0000004ec4c27812 */ /* 0x000fc400078efcff */
[----:B------:R-:W-:Y:S02]  /*132f0*/  ISETP.NE.U32.AND P5, PT, R250, RZ, PT ;  /* 0x000000fffa00720c */ /* 0x000fe40003fa5070 */
[----:B------:R-:W-:Y:S01]  /*13300*/  LOP3.LUT R250, R196, 0x52, RZ, 0xfc, !PT ;  /* 0x00000052c4fa7812 */ /* 0x000fe200078efcff */
[----:B------:R1:W-:Y:S01]  /*13310*/  LDGSTS.E [R252+0x43e00], [R20.64], P0 ;  /* 0x43e0000014fc7fae */ /* 0x0003e2000812184c */
[----:B------:R-:W-:Y:S02]  /*13320*/  ISETP.NE.U32.AND P4, PT, R251, RZ, PT ;  /* 0x000000fffb00720c */ /* 0x000fe40003f85070 */
[----:B------:R-:W-:Y:S02]  /*13330*/  ISETP.GE.AND P2, PT, R194, c[0x0][0x180], PT ;  /* 0x00006000c2007a0c */ /* 0x000fe40003f46270 */
[----:B------:R-:W-:Y:S02]  /*13340*/  LOP3.LUT R251, R196, 0x56, RZ, 0xfc, !PT ;  /* 0x00000056c4fb7812 */ /* 0x000fe400078efcff */
[----:B------:R-:W-:-:S02]  /*13350*/  ISETP.GE.AND P6, PT, R250, c[0x0][0x180], PT ;  /* 0x00006000fa007a0c */ /* 0x000fc40003fc6270 */
[----:B------:R-:W-:Y:S02]  /*13360*/  LOP3.LUT R250, R196, 0x5a, RZ, 0xfc, !PT ;  /* 0x0000005ac4fa7812 */ /* 0x000fe400078efcff */
[C---:B------:R-:W-:Y:S02]  /*13370*/  SEL R194, R0.reuse, RZ, !P2 ;  /* 0x000000ff00c27207 */ /* 0x040fe40005000000 */
[----:B------:R-:W-:Y:S01]  /*13380*/  ISETP.GE.AND P2, PT, R251, c[0x0][0x180], PT ;  /* 0x00006000fb007a0c */ /* 0x000fe20003f46270 */
[----:B------:R1:W-:Y:S01]  /*13390*/  LDGSTS.E [R252+0x44200], [R18.64], P4 ;  /* 0x4420000012fc7fae */ /* 0x0003e2000a12184c */
[----:B------:R-:W-:Y:S02]  /*133a0*/  SEL R251, R0, RZ, !P6 ;  /* 0x000000ff00fb7207 */ /* 0x000fe40007000000 */
[----:B------:R-:W-:Y:S01]  /*133b0*/  ISETP.GE.AND P6, PT, R250, c[0x0][0x180], PT ;  /* 0x00006000fa007a0c */ /* 0x000fe20003fc6270 */
        /* <DEDUP_REMOVED lines=17> */
[----:B------:R2:W-:Y:S01]  /*134d0*/  STL [R1+0x94c], R252 ;  /* 0x00094cfc01007387 */ /* 0x0005e20000100800 */
[----:B------:R-:W-:-:S02]  /*134e0*/  SEL R251, R0, RZ, !P1 ;  /* 0x000000ff00fb7207 */ /* 0x000fc40004800000 */
[----:B------:R-:W-:Y:S01]  /*134f0*/  ISETP.GE.AND P1, PT, R250, c[0x0][0x180], PT ;  /* 0x00006000fa007a0c */ /* 0x000fe20003f26270 */
[----:B-1----:R1:W5:Y:S01]  /*13500*/  LDL.LU.64 R50, [R1+0xd78] ;  /* 0x000d780001327983 */ /* 0x0023620000300a00 */
[----:B------:R-:W-:Y:S02]  /*13510*/  SEL R250, R0, RZ, !P5 ;  /* 0x000000ff00fa7207 */ /* 0x000fe40006800000 */
[----:B------:R-:W-:Y:S01]  /*13520*/  ISETP.NE.U32.AND P0, PT, R194, RZ, PT ;  /* 0x000000ffc200720c */ /* 0x000fe20003f05070 */
[----:B---3--:R1:W5:Y:S01]  /*13530*/  LDL.LU.64 R48, [R1+0xd70] ;  /* 0x000d700001307983 */ /* 0x0083620000300a00 */
[----:B------:R-:W-:Y:S02]  /*13540*/  SEL R194, R0, RZ, !P1 ;  /* 0x000000ff00c27207 */ /* 0x000fe40004800000 */
[----:B------:R-:W-:Y:S01]  /*13550*/  ISETP.NE.U32.AND P1, PT, R250, RZ, PT ;  /* 0x000000fffa00720c */ /* 0x000fe20003f25070 */
[----:B------:R2:W-:Y:S01]  /*13560*/  LDGSTS.E [R252+0x45200], [R10.64], P2 ;  /* 0x452000000afc7fae */ /* 0x0005e2000912184c */
[----:B------:R-:W-:-:S02]  /*13570*/  LOP3.LUT R250, R197, 0x40, RZ, 0x3c, !PT ;  /* 0x00000040c5fa7812 */ /* 0x000fc400078e3cff */
[----:B------:R-:W-:Y:S01]  /*13580*/  ISETP.NE.U32.AND P2, PT, R194, RZ, PT ;  /* 0x000000ffc200720c */ /* 0x000fe20003f45070 */
[----:B----4-:R1:W5:Y:S01]  /*13590*/  LDL.LU.64 R46, [R1+0xd68] ;  /* 0x000d6800012e7983 */ /* 0x0103620000300a00 */
[----:B------:R-:W-:-:S03]  /*135a0*/  LOP3.LUT R194, R196, 0x6e, RZ, 0xfc, !PT ;  /* 0x0000006ec4c27812 */ /* 0x000fc600078efcff */
[----:B------:R1:W5:Y:S01]  /*135b0*/  LDL.LU.64 R44, [R1+0xd60] ;  /* 0x000d6000012c7983 */ /* 0x0003620000300a00 */
[----:B------:R-:W-:-:S03]  /*135c0*/  ISETP.NE.U32.AND P5, PT, R251, RZ, PT ;  /* 0x000000fffb00720c */ /* 0x000fc60003fa5070 */
[----:B------:R1:W5:Y:S01]  /*135d0*/  LDL.LU.64 R42, [R1+0xd58] ;  /* 0x000d5800012a7983 */ /* 0x0003620000300a00 */
[----:B--2---:R-:W-:-:S03]  /*135e0*/  LOP3.LUT R252, R196, 0x72, RZ, 0xfc, !PT ;  /* 0x00000072c4fc7812 */ /* 0x004fc600078efcff */
[----:B------:R1:W5:Y:S01]  /*135f0*/  LDL.LU.64 R40, [R1+0xd50] ;  /* 0x000d500001287983 */ /* 0x0003620000300a00 */
[----:B------:R-:W-:-:S03]  /*13600*/  LOP3.LUT R251, R196, 0x76, RZ, 0xfc, !PT ;  /* 0x00000076c4fb7812 */ /* 0x000fc600078efcff */
[----:B------:R1:W5:Y:S04]  /*13610*/  LDL.LU.64 R38, [R1+0xd48] ;  /* 0x000d480001267983 */ /* 0x0003680000300a00 */
[----:B------:R2:W-:Y:S01]  /*13620*/  LDGSTS.E [R250+0x45600], [R8.64], P4 ;  /* 0x4560000008fa7fae */ /* 0x0005e2000a12184c */
[----:B------:R-:W-:-:S03]  /*13630*/  ISETP.GE.AND P4, PT, R194, c[0x0][0x180], PT ;  /* 0x00006000c2007a0c */ /* 0x000fc60003f86270 */
[----:B------:R1:W5:Y:S01]  /*13640*/  LDL.LU.64 R36, [R1+0xd40] ;  /* 0x000d400001247983 */ /* 0x0003620000300a00 */
[----:B------:R-:W-:-:S03]  /*13650*/  SEL R194, R0, RZ, !P4 ;  /* 0x000000ff00c27207 */ /* 0x000fc60006000000 */
[----:B------:R1:W5:Y:S04]  /*13660*/  LDL.LU.64 R34, [R1+0xd38] ;  /* 0x000d380001227983 */ /* 0x0003680000300a00 */
[----:B------:R2:W-:Y:S01]  /*13670*/  LDGSTS.E [R250+0x45a00], [R6.64], P6 ;  /* 0x45a0000006fa7fae */ /* 0x0005e2000b12184c */
[----:B------:R-:W-:-:S03]  /*13680*/  ISETP.GE.AND P6, PT, R252, c[0x0][0x180], PT ;  /* 0x00006000fc007a0c */ /* 0x000fc60003fc6270 */
[----:B------:R1:W5:Y:S01]  /*13690*/  LDL.LU.64 R32, [R1+0xd30] ;  /* 0x000d300001207983 */ /* 0x0003620000300a00 */
[----:B------:R-:W-:-:S03]  /*136a0*/  ISETP.GE.AND P4, PT, R251, c[0x0][0x180], PT ;  /* 0x00006000fb007a0c */ /* 0x000fc60003f86270 */
[----:B------:R1:W5:Y:S01]  /*136b0*/  LDL.LU.64 R30, [R1+0xd28] ;  /* 0x000d2800011e7983 */ /* 0x0003620000300a00 */
[----:B------:R-:W-:-:S03]  /*136c0*/  SEL R251, R0, RZ, !P6 ;  /* 0x000000ff00fb7207 */ /* 0x000fc60007000000 */
[----:B------:R1:W5:Y:S01]  /*136d0*/  LDL.LU.64 R28, [R1+0xd20] ;  /* 0x000d2000011c7983 */ /* 0x0003620000300a00 */
[----:B--2---:R-:W-:-:S03]  /*136e0*/  LOP3.LUT R250, R196, 0x7a, RZ, 0xfc, !PT ;  /* 0x0000007ac4fa7812 */ /* 0x004fc600078efcff */
[----:B------:R1:W5:Y:S01]  /*136f0*/  LDL.LU.64 R26, [R1+0xd18] ;  /* 0x000d1800011a7983 */ /* 0x0003620000300a00 */
[----:B------:R-:W-:-:S03]  /*13700*/  ISETP.GE.AND P6, PT, R250, c[0x0][0x180], PT ;  /* 0x00006000fa007a0c */ /* 0x000fc60003fc6270 */
[----:B------:R1:W5:Y:S01]  /*13710*/  LDL.LU.64 R24, [R1+0xd10] ;  /* 0x000d100001187983 */ /* 0x0003620000300a00 */
[----:B------:R-:W-:-:S03]  /*13720*/  SEL R250, R0, RZ, !P4 ;  /* 0x000000ff00fa7207 */ /* 0x000fc60006000000 */
[----:B------:R1:W5:Y:S01]  /*13730*/  LDL.LU.64 R22, [R1+0xd08] ;  /* 0x000d080001167983 */ /* 0x0003620000300a00 */
[----:B------:R-:W-:-:S03]  /*13740*/  LOP3.LUT R196, R197, 0x40, RZ, 0x3c, !PT ;  /* 0x00000040c5c47812 */ /* 0x000fc600078e3cff */
[----:B------:R1:W5:Y:S01]  /*13750*/  LDL.LU.64 R20, [R1+0xd00] ;  /* 0x000d000001147983 */ /* 0x0003620000300a00 */
[----:B------:R-:W-:-:S03]  /*13760*/  ISETP.NE.U32.AND P4, PT, R251, RZ, PT ;  /* 0x000000fffb00720c */ /* 0x000fc60003f85070 */
[----:B------:R1:W5:Y:S01]  /*13770*/  LDL.LU.64 R18, [R1+0xcf8] ;  /* 0x000cf80001127983 */ /* 0x0003620000300a00 */
[----:B------:R-:W-:-:S03]  /*13780*/  LOP3.LUT R251, R197, 0x40, RZ, 0x3c, !PT ;  /* 0x00000040c5fb7812 */ /* 0x000fc600078e3cff */
[----:B------:R1:W5:Y:S04]  /*13790*/  LDL.LU.64 R16, [R1+0xcf0] ;  /* 0x000cf00001107983 */ /* 0x0003680000300a00 */
[----:B------:R1:W5:Y:S04]  /*137a0*/  LDL.LU.64 R14, [R1+0xce8] ;  /* 0x000ce800010e7983 */ /* 0x0003680000300a00 */
[----:B------:R1:W5:Y:S04]  /*137b0*/  LDL.LU.64 R12, [R1+0xce0] ;  /* 0x000ce000010c7983 */ /* 0x0003680000300a00 */
[----:B------:R1:W5:Y:S04]  /*137c0*/  LDL.LU.64 R10, [R1+0xcd8] ;  /* 0x000cd800010a7983 */ /* 0x0003680000300a00 */
[----:B------:R1:W5:Y:S04]  /*137d0*/  LDL.LU.64 R8, [R1+0xcd0] ;  /* 0x000cd00001087983 */ /* 0x0003680000300a00 */
[----:B------:R1:W5:Y:S04]  /*137e0*/  LDL.LU.64 R6, [R1+0xcc8] ;  /* 0x000cc80001067983 */ /* 0x0003680000300a00 */
[----:B------:R2:W-:Y:S04]  /*137f0*/  LDGSTS.E [R196+0x45e00], [R4.64], P0 ;  /* 0x45e0000004c47fae */ /* 0x0005e8000812184c */
[----:B------:R3:W-:Y:S04]  /*13800*/  LDGSTS.E [R251+0x46200], [R2.64], P5 ;  /* 0x4620000002fb7fae */ /* 0x0007e8000a92184c */
[----:B--2---:R1:W5:Y:S04]  /*13810*/  LDL.LU.64 R4, [R1+0xcc0] ;  /* 0x000cc00001047983 */ /* 0x0043680000300a00 */
[----:B---3--:R1:W5:Y:S04]  /*13820*/  LDL.LU.64 R2, [R1+0xcb8] ;  /* 0x000cb80001027983 */ /* 0x0083680000300a00 */
[----:B------:R-:W2:Y:S01]  /*13830*/  S2R R196, SR_TID.X ;  /* 0x0000000000c47919 */ /* 0x000ea20000002100 */
[----:B------:R-:W-:-:S02]  /*13840*/  ISETP.NE.U32.AND P0, PT, R194, RZ, PT ;  /* 0x000000ffc200720c */ /* 0x000fc40003f05070 */
[----:B------:R-:W-:Y:S02]  /*13850*/  SEL R194, R0, RZ, !P6 ;  /* 0x000000ff00c27207 */ /* 0x000fe40007000000 */
[----:B------:R-:W-:Y:S02]  /*13860*/  ISETP.NE.U32.AND P6, PT, R250, RZ, PT ;  /* 0x000000fffa00720c */ /* 0x000fe40003fc5070 */
[----:B------:R-:W-:Y:S02]  /*13870*/  ISETP.NE.U32.AND P5, PT, R194, RZ, PT ;  /* 0x000000ffc200720c */ /* 0x000fe40003fa5070 */
[----:B--2---:R-:W-:-:S04]  /*13880*/  SHF.R.U32.HI R196, RZ, 0x6, R196 ;  /* 0x00000006ffc47819 */ /* 0x004fc800000116c4 */
[----:B------:R-:W-:Y:S02]  /*13890*/  SGXT.U32 R196, R196, 0x1 ;  /* 0x00000001c4c4781a */ /* 0x000fe40000000000 */
[----:B-1----:R1:W-:Y:S04]  /*138a0*/  STL.64 [R1+0x10d0], R216 ;  /* 0x0010d0d801007387 */ /* 0x0023e80000100a00 */
[----:B------:R-:W2:Y:S04]  /*138b0*/  LDL.64 R250, [R1+0x5f8] ;  /* 0x0005f80001fa7983 */ /* 0x000ea80000100a00 */
[----:B-1----:R-:W3:Y:S04]  /*138c0*/  LDL.64 R216, [R1+0x618] ;  /* 0x0006180001d87983 */ /* 0x002ee80000100a00 */
[----:B------:R1:W-:Y:S04]  /*138d0*/  STL.64 [R1+0x10c8], R232 ;  /* 0x0010c8e801007387 */ /* 0x0003e80000100a00 */
[----:B-1----:R-:W4:Y:S04]  /*138e0*/  LDL.64 R232, [R1+0x628] ;  /* 0x0006280001e87983 */ /* 0x002f280000100a00 */
[----:B------:R-:W-:Y:S04]  /*138f0*/  STL.64 [R1+0x10c0], R248 ;  /* 0x0010c0f801007387 */ /* 0x000fe80000100a00 */
[----:B-----5:R1:W-:Y:S04]  /*13900*/  STL.64 [R1+0x10b8], R6 ;  /* 0x0010b80601007387 */ /* 0x0203e80000100a00 */
[----:B-1----:R-:W3:Y:S04]  /*13910*/  LDL.64 R6, [R1+0x620] ;  /* 0x0006200001067983 */ /* 0x002ee80000100a00 */
[----:B------:R1:W-:Y:S04]  /*13920*/  STL.64 [R1+0x10b0], R22 ;  /* 0x0010b01601007387 */ /* 0x0003e80000100a00 */
[----:B-1----:R-:W3:Y:S04]  /*13930*/  LDL.64 R22, [R1+0x610] ;  /* 0x0006100001167983 */ /* 0x002ee80000100a00 */
[----:B------:R1:W-:Y:S04]  /*13940*/  STL.64 [R1+0x10a8], R38 ;  /* 0x0010a82601007387 */ /* 0x0003e80000100a00 */
[----:B-1----:R-:W3:Y:S04]  /*13950*/  LDL.64 R38, [R1+0x608] ;  /* 0x0006080001267983 */ /* 0x002ee80000100a00 */
[----:B------:R1:W-:Y:S04]  /*13960*/  STL.64 [R1+0x10a0], R54 ;  /* 0x0010a03601007387 */ /* 0x0003e80000100a00 */
[----:B-1----:R-:W3:Y:S01]  /*13970*/  LDL.64 R54, [R1+0x5f0] ;  /* 0x0005f00001367983 */ /* 0x002ee20000100a00 */
[----:B------:R-:W-:-:S05]  /*13980*/  LOP3.LUT R194, R197, 0x40, RZ, 0x3c, !PT ;  /* 0x00000040c5c27812 */ /* 0x000fca00078e3cff */
[----:B------:R-:W-:Y:S01]  /*13990*/  IMAD.MOV.U32 R249, RZ, RZ, R194 ;  /* 0x000000fffff97224 */ /* 0x000fe200078e00c2 */
[----:B------:R-:W-:Y:S01]  /*139a0*/  LOP3.LUT R194, R196, 0x7e, RZ, 0xfc, !PT ;  /* 0x0000007ec4c27812 */ /* 0x000fe200078efcff */
[----:B------:R-:W-:Y:S02]  /*139b0*/  ULDC UR4, c[0x0][0x180] ;  /* 0x0000600000047ab9 */ /* 0x000fe40000000800 */
[----:B------:R-:W-:Y:S01]  /*139c0*/  UIADD3 UR8, UR4, -0x80, URZ ;  /* 0xffffff8004087890 */ /* 0x000fe2000fffe03f */
[----:B------:R1:W-:Y:S04]  /*139d0*/  STL.64 [R1+0x1098], R70 ;  /* 0x0010984601007387 */ /* 0x0003e80000100a00 */
[----:B------:R1:W-:Y:S04]  /*139e0*/  STL.64 [R1+0x1090], R86 ;  /* 0x0010905601007387 */ /* 0x0003e80000100a00 */
[----:B------:R1:W-:Y:S04]  /*139f0*/  STL.64 [R1+0x1088], R102 ;  /* 0x0010886601007387 */ /* 0x0003e80000100a00 */
[----:B------:R1:W-:Y:S04]  /*13a00*/  STL.64 [R1+0x1080], R118 ;  /* 0x0010807601007387 */ /* 0x0003e80000100a00 */
[----:B------:R1:W-:Y:S04]  /*13a10*/  STL.64 [R1+0x1078], R134 ;  /* 0x0010788601007387 */ /* 0x0003e80000100a00 */
[----:B------:R1:W-:Y:S04]  /*13a20*/  STL.64 [R1+0x1070], R150 ;  /* 0x0010709601007387 */ /* 0x0003e80000100a00 */
[----:B------:R1:W-:Y:S04]  /*13a30*/  STL.64 [R1+0x1068], R166 ;  /* 0x001068a601007387 */ /* 0x0003e80000100a00 */
[----:B------:R1:W-:Y:S04]  /*13a40*/  STL.64 [R1+0x1060], R182 ;  /* 0x001060b601007387 */ /* 0x0003e80000100a00 */
[----:B------:R-:W-:Y:S04]  /*13a50*/  STL.64 [R1+0x1058], R202 ;  /* 0x001058ca01007387 */ /* 0x000fe80000100a00 */
[----:B------:R-:W-:Y:S04]  /*13a60*/  STL.64 [R1+0x1050], R218 ;  /* 0x001050da01007387 */ /* 0x000fe80000100a00 */
[----:B------:R1:W-:Y:S04]  /*13a70*/  STL.64 [R1+0x1048], R234 ;  /* 0x001048ea01007387 */ /* 0x0003e80000100a00 */
[----:B------:R-:W-:Y:S04]  /*13a80*/  STL [R1+0x1044], R3 ;  /* 0x0010440301007387 */ /* 0x000fe80000100800 */
[----:B------:R-:W-:Y:S04]  /*13a90*/  STL [R1+0x1040], R197 ;  /* 0x001040c501007387 */ /* 0x000fe80000100800 */
[----:B------:R-:W-:Y:S04]  /*13aa0*/  STL [R1+0x103c], R252 ;  /* 0x00103cfc01007387 */ /* 0x000fe80000100800 */
[----:B------:R-:W-:Y:S04]  /*13ab0*/  STL [R1+0x1038], R195 ;  /* 0x001038c301007387 */ /* 0x000fe80000100800 */
[----:B-1----:R-:W4:Y:S04]  /*13ac0*/  LDL.64 R70, [R1+0x468] ;  /* 0x0004680001467983 */ /* 0x002f280000100a00 */
[----:B------:R-:W4:Y:S04]  /*13ad0*/  LDL.64 R86, [R1+0x428] ;  /* 0x0004280001567983 */ /* 0x000f280000100a00 */
        /* <DEDUP_REMOVED lines=9> */
[----:B--2---:R1:W-:Y:S04]  /*13b70*/  LDGSTS.E [R249+0x46600], [R250.64], P1 ;  /* 0x46600000faf97fae */ /* 0x0043e8000892184c */
[----:B-1----:R-:W1:Y:S04]  /*13b80*/  S2R R251, SR_TID.X ;  /* 0x0000000000fb7919 */ /* 0x002e680000002100 */
[----:B------:R-:W2:Y:S01]  /*13b90*/  S2R R250, SR_TID.X ;  /* 0x0000000000fa7919 */ /* 0x000ea20000002100 */
[----:B------:R-:W-:Y:S01]  /*13ba0*/  ISETP.GE.AND P1, PT, R194, c[0x0][0x180], PT ;  /* 0x00006000c2007a0c */ /* 0x000fe20003f26270 */
[----:B------:R-:W-:-:S05]  /*13bb0*/  IMAD.MOV.U32 R194, RZ, RZ, 0x7f ;  /* 0x0000007fffc27424 */ /* 0x000fca00078e00ff */
[----:B------:R-:W-:Y:S02]  /*13bc0*/  IADD3 R194, R194, c[0x0][0x180], RZ ;  /* 0x00006000c2c27a10 */ /* 0x000fe40007ffe0ff */
[----:B-1----:R-:W-:-:S04]  /*13bd0*/  SHF.R.U32.HI R251, RZ, 0x6, R251 ;  /* 0x00000006fffb7819 */ /* 0x002fc800000116fb */
[----:B------:R-:W-:-:S04]  /*13be0*/  SGXT.U32 R251, R251, 0x1 ;  /* 0x00000001fbfb781a */ /* 0x000fc80000000000 */
[----:B------:R-:W-:Y:S01]  /*13bf0*/  LOP3.LUT R251, R251, 0x4, RZ, 0xfc, !PT ;  /* 0x00000004fbfb7812 */ /* 0x000fe200078efcff */
[----:B---3--:R1:W-:Y:S04]  /*13c00*/  LDGSTS.E [R249+0x46a00], [R54.64], P2 ;  /* 0x46a0000036f97fae */ /* 0x0083e8000912184c */
[----:B------:R3:W-:Y:S01]  /*13c10*/  LDGSTS.E [R249+0x46e00], [R38.64], P0 ;  /* 0x46e0000026f97fae */ /* 0x0007e2000812184c */
[----:B------:R-:W-:Y:S02]  /*13c20*/  ISETP.GT.AND P0, PT, R194, 0xff, PT ;  /* 0x000000ffc200780c */ /* 0x000fe40003f04270 */
[----:B------:R-:W-:Y:S01]  /*13c30*/  SEL R194, R0, RZ, !P1 ;  /* 0x000000ff00c27207 */ /* 0x000fe20004800000 */
[----:B------:R1:W-:Y:S01]  /*13c40*/  LDGSTS.E [R249+0x47200], [R22.64], P4 ;  /* 0x4720000016f97fae */ /* 0x0003e2000a12184c */
[----:B------:R-:W-:-:S02]  /*13c50*/  ISETP.GE.AND P1, PT, R251, UR8, PT ;  /* 0x00000008fb007c0c */ /* 0x000fc4000bf26270 */
[--C-:B--2---:R-:W-:Y:S01]  /*13c60*/  SHF.R.U32.HI R251, RZ, 0x6, R250.reuse ;  /* 0x00000006fffb7819 */ /* 0x104fe200000116fa */
[----:B------:R2:W-:Y:S01]  /*13c70*/  LDGSTS.E [R249+0x47600], [R6.64], P6 ;  /* 0x4760000006f97fae */ /* 0x0005e2000b12184c */
[----:B------:R-:W-:-:S03]  /*13c80*/  SHF.R.U32.HI R250, RZ, 0x6, R250 ;  /* 0x00000006fffa7819 */ /* 0x000fc600000116fa */
[----:B---3--:R-:W3:Y:S01]  /*13c90*/  LDL.64 R38, [R1+0x4e8] ;  /* 0x0004e80001267983 */ /* 0x008ee20000100a00 */
[----:B------:R-:W-:-:S03]  /*13ca0*/  SGXT.U32 R250, R250, 0x1 ;  /* 0x00000001fafa781a */ /* 0x000fc60000000000 */
[----:B-1----:R-:W3:Y:S01]  /*13cb0*/  LDL.64 R22, [R1+0x528] ;  /* 0x0005280001167983 */ /* 0x002ee20000100a00 */
[----:B------:R-:W-:-:S03]  /*13cc0*/  LOP3.LUT R250, R250, 0x8, RZ, 0xfc, !PT ;  /* 0x00000008fafa7812 */ /* 0x000fc600078efcff */
[----:B--2---:R-:W2:Y:S01]  /*13cd0*/  LDL.64 R6, [R1+0x568] ;  /* 0x0005680001067983 */ /* 0x004ea20000100a00 */
[----:B------:R-:W-:Y:S02]  /*13ce0*/  ISETP.GE.AND P4, PT, R250, UR8, PT ;  /* 0x00000008fa007c0c */ /* 0x000fe4000bf86270 */
[----:B------:R-:W-:Y:S01]  /*13cf0*/  SEL R250, RZ, 0x4, P1 ;  /* 0x00000004fffa7807 */ /* 0x000fe20000800000 */
[----:B------:R-:W2:Y:S01]  /*13d00*/  LDL.64 R54, [R1+0x4a8] ;  /* 0x0004a80001367983 */ /* 0x000ea20000100a00 */
[----:B------:R-:W-:Y:S02]  /*13d10*/  ISETP.NE.U32.AND P1, PT, R194, RZ, PT ;  /* 0x000000ffc200720c */ /* 0x000fe40003f25070 */
[----:B------:R-:W-:-:S04]  /*13d20*/  SEL R194, RZ, 0x4, P4 ;  /* 0x00000004ffc27807 */ /* 0x000fc80002000000 */
[----:B------:R-:W-:-:S04]  /*13d30*/  SEL R194, R194, RZ, P0 ;  /* 0x000000ffc2c27207 */ /* 0x000fc80000000000 */
[----:B------:R-:W-:Y:S01]  /*13d40*/  ISETP.NE.U32.AND P6, PT, R194, RZ, PT ;  /* 0x000000ffc200720c */ /* 0x000fe20003fc5070 */
[----:B------:R-:W-:Y:S02]  /*13d50*/  IMAD.MOV.U32 R194, RZ, RZ, R249 ;  /* 0x000000ffffc27224 */ /* 0x000fe400078e00f9 */
[----:B------:R-:W2:Y:S04]  /*13d60*/  LDL.64 R248, [R1+0x5a8] ;  /* 0x0005a80001f87983 */ /* 0x000ea80000100a00 */
[----:B----4-:R1:W-:Y:S01]  /*13d70*/  LDGSTS.E [R194+0x47a00], [R232.64], P5 ;  /* 0x47a00000e8c27fae */ /* 0x0103e2000a92184c */
[----:B------:R-:W-:Y:S02]  /*13d80*/  SGXT.U32 R251, R251, 0x1 ;  /* 0x00000001fbfb781a */ /* 0x000fe40000000000 */
[----:B------:R-:W-:Y:S01]  /*13d90*/  ISETP.GE.AND P2, PT, R196, UR8, PT ;  /* 0x00000008c4007c0c */ /* 0x000fe2000bf46270 */
[----:B------:R4:W-:Y:S04]  /*13da0*/  LDGSTS.E [R194+0x47e00], [R216.64], P1 ;  /* 0x47e00000d8c27fae */ /* 0x0009e8000892184c */
[----:B-1----:R-:W2:Y:S01]  /*13db0*/  LDL.64 R232, [R1+0x5e8] ;  /* 0x0005e80001e87983 */ /* 0x002ea20000100a00 */
[----:B------:R-:W-:-:S02]  /*13dc0*/  LOP3.LUT R251, R251, 0xc, RZ, 0xfc, !PT ;  /* 0x0000000cfbfb7812 */ /* 0x000fc400078efcff */
[----:B------:R-:W-:Y:S01]  /*13dd0*/  SEL R0, RZ, 0x4, P2 ;  /* 0x00000004ff007807 */ /* 0x000fe20001000000 */
[----:B------:R-:W0:Y:S01]  /*13de0*/  LDGDEPBAR ;  /* 0x00000000000079af */ /* 0x000e220000000000 */
[----:B------:R-:W-:-:S03]  /*13df0*/  ISETP.GE.AND P2, PT, R251, UR8, PT ;  /* 0x00000008fb007c0c */ /* 0x000fc6000bf46270 */
[----:B------:R-:W1:Y:S04]  /*13e00*/  S2R R251, SR_TID.X ;  /* 0x0000000000fb7919 */ /* 0x000e680000002100 */
[----:B----4-:R-:W4:Y:S01]  /*13e10*/  LDL.LU.64 R216, [R1+0x10d0] ;  /* 0x0010d00001d87983 */ /* 0x010f220000300a00 */
[----:B-1----:R-:W-:-:S05]  /*13e20*/  LOP3.LUT R251, R251, 0x7f, RZ, 0xc0, !PT ;  /* 0x0000007ffbfb7812 */ /* 0x002fca00078ec0ff */
[----:B------:R-:W-:-:S05]  /*13e30*/  IMAD.SHL.U32 R251, R251, 0x4, RZ ;  /* 0x00000004fbfb7824 */ /* 0x000fca00078e00ff */
[----:B--2---:R1:W-:Y:S04]  /*13e40*/  LDGSTS.E [R251], [R232.64], P3 ;  /* 0x00000000e8fb7fae */ /* 0x0043e8000992184c */
[----:B------:R2:W-:Y:S04]  /*13e50*/  LDGSTS.E [R251+0x1000], [R248.64], P3 ;  /* 0x01000000f8fb7fae */ /* 0x0005e8000992184c */
[----:B------:R2:W-:Y:S04]  /*13e60*/  LDGSTS.E [R251+0x2000], [R6.64], P3 ;  /* 0x0200000006fb7fae */ /* 0x0005e8000992184c */
[----:B-1----:R-:W4:Y:S04]  /*13e70*/  LDL.LU.64 R232, [R1+0x10c8] ;  /* 0x0010c80001e87983 */ /* 0x002f280000300a00 */
[----:B---3--:R1:W-:Y:S04]  /*13e80*/  LDGSTS.E [R251+0x3000], [R22.64], P3 ;  /* 0x0300000016fb7fae */ /* 0x0083e8000992184c */
[----:B--2---:R-:W2:Y:S04]  /*13e90*/  LDL.LU.64 R248, [R1+0x10c0] ;  /* 0x0010c00001f87983 */ /* 0x004ea80000300a00 */
[----:B------:R3:W-:Y:S04]  /*13ea0*/  LDGSTS.E [R251+0x4000], [R38.64], P3 ;  /* 0x0400000026fb7fae */ /* 0x0007e8000992184c */
[----:B------:R-:W2:Y:S04]  /*13eb0*/  LDL.LU.64 R6, [R1+0x10b8] ;  /* 0x0010b80001067983 */ /* 0x000ea80000300a00 */
[----:B------:R3:W-:Y:S04]  /*13ec0*/  LDGSTS.E [R251+0x5000], [R54.64], P3 ;  /* 0x0500000036fb7fae */ /* 0x0007e8000992184c */
[----:B-1----:R-:W2:Y:S04]  /*13ed0*/  LDL.LU.64 R22, [R1+0x10b0] ;  /* 0x0010b00001167983 */ /* 0x002ea80000300a00 */
[----:B------:R1:W-:Y:S04]  /*13ee0*/  LDGSTS.E [R251+0x6000], [R70.64], P3 ;  /* 0x0600000046fb7fae */ /* 0x0003e8000992184c */
[----:B---3--:R-:W3:Y:S04]  /*13ef0*/  LDL.LU.64 R38, [R1+0x10a8] ;  /* 0x0010a80001267983 */ /* 0x008ee80000300a00 */
[----:B------:R1:W-:Y:S04]  /*13f00*/  LDGSTS.E [R251+0x7000], [R86.64], P3 ;  /* 0x0700000056fb7fae */ /* 0x0003e8000992184c */
[----:B------:R-:W2:Y:S04]  /*13f10*/  LDL.LU.64 R54, [R1+0x10a0] ;  /* 0x0010a00001367983 */ /* 0x000ea80000300a00 */
[----:B------:R1:W-:Y:S04]  /*13f20*/  LDGSTS.E [R251+0x8000], [R102.64], P3 ;  /* 0x0800000066fb7fae */ /* 0x0003e8000992184c */
[----:B-1----:R-:W2:Y:S04]  /*13f30*/  LDL.LU.64 R70, [R1+0x1098] ;  /* 0x0010980001467983 */ /* 0x002ea80000300a00 */
[----:B------:R1:W-:Y:S04]  /*13f40*/  LDGSTS.E [R251+0x9000], [R118.64], P3 ;  /* 0x0900000076fb7fae */ /* 0x0003e8000992184c */
[----:B------:R-:W2:Y:S04]  /*13f50*/  LDL.LU.64 R86, [R1+0x1090] ;  /* 0x0010900001567983 */ /* 0x000ea80000300a00 */
        /* <DEDUP_REMOVED lines=13> */
[----:B-1----:R-:W2:Y:S04]  /*14030*/  LDL.64 R218, [R1+0x5a0] ;  /* 0x0005a00001da7983 */ /* 0x002ea80000100a00 */
[----:B------:R-:W2:Y:S04]  /*14040*/  LDL.64 R234, [R1+0x560] ;  /* 0x0005600001ea7983 */ /* 0x000ea80000100a00 */
[----:B------:R-:W2:Y:S04]  /*14050*/  LDL.64 R202, [R1+0x5e0] ;  /* 0x0005e00001ca7983 */ /* 0x000ea80000100a00 */
[----:B------:R1:W-:Y:S04]  /*14060*/  LDGSTS.E [R251+0x11000], [R8.64], P3 ;  /* 0x1100000008fb7fae */ /* 0x0003e8000992184c */
[----:B------:R1:W-:Y:S04]  /*14070*/  STL.64 [R1+0xde0], R8 ;  /* 0x000de00801007387 */ /* 0x0003e80000100a00 */
[----:B------:R1:W-:Y:S04]  /*14080*/  LDGSTS.E [R251+0x12000], [R24.64], P3 ;  /* 0x1200000018fb7fae */ /* 0x0003e8000992184c */
[----:B------:R1:W-:Y:S04]  /*14090*/  LDGSTS.E [R251+0x13000], [R40.64], P3 ;  /* 0x1300000028fb7fae */ /* 0x0003e8000992184c */
[----:B-1----:R-:W3:Y:S04]  /*140a0*/  LDL.64 R8, [R1+0x1e0] ;  /* 0x0001e00001087983 */ /* 0x002ee80000100a00 */
        /* <DEDUP_REMOVED lines=21> */
[----:B------:R4:W-:Y:S01]  /*14200*/  LDGSTS.E [R251+0x1e000], [R220.64], P3 ;  /* 0x1e000000dcfb7fae */ /* 0x0009e2000992184c */
[----:B------:R-:W-:-:S03]  /*14210*/  LOP3.LUT R3, R251, 0x10, RZ, 0x3c, !PT ;  /* 0x00000010fb037812 */ /* 0x000fc600078e3cff */
[----:B------:R4:W-:Y:S04]  /*14220*/  LDGSTS.E [R251+0x1f000], [R236.64], P3 ;  /* 0x1f000000ecfb7fae */ /* 0x0009e8000992184c */
[----:B-1----:R-:W3:Y:S04]  /*14230*/  LDL.64 R104, [R1+0x360] ;  /* 0x0003600001687983 */ /* 0x002ee80000100a00 */
[----:B------:R1:W-:Y:S04]  /*14240*/  STL.64 [R1+0xdb8], R120 ;  /* 0x000db87801007387 */ /* 0x0003e80000100a00 */
[----:B-1----:R-:W3:Y:S04]  /*14250*/  LDL.64 R120, [R1+0x3a0] ;  /* 0x0003a00001787983 */ /* 0x002ee80000100a00 */
[----:B------:R1:W-:Y:S04]  /*14260*/  STL.64 [R1+0xdc0], R136 ;  /* 0x000dc08801007387 */ /* 0x0003e80000100a00 */
[----:B-1----:R-:W3:Y:S04]  /*14270*/  LDL.64 R136, [R1+0x3e0] ;  /* 0x0003e00001887983 */ /* 0x002ee80000100a00 */
[----:B------:R1:W-:Y:S04]  /*14280*/  STL.64 [R1+0xdc8], R152 ;  /* 0x000dc89801007387 */ /* 0x0003e80000100a00 */
[----:B-1----:R-:W3:Y:S04]  /*14290*/  LDL.64 R152, [R1+0x420] ;  /* 0x0004200001987983 */ /* 0x002ee80000100a00 */
[----:B------:R4:W-:Y:S04]  /*142a0*/  STL.64 [R1+0xdd0], R168 ;  /* 0x000dd0a801007387 */ /* 0x0009e80000100a00 */
[----:B----4-:R-:W4:Y:S04]  /*142b0*/  LDL.64 R168, [R1+0x460] ;  /* 0x0004600001a87983 */ /* 0x010f280000100a00 */
[----:B------:R1:W-:Y:S04]  /*142c0*/  STL.64 [R1+0xdd8], R184 ;  /* 0x000dd8b801007387 */ /* 0x0003e80000100a00 */
[----:B-1----:R-:W3:Y:S04]  /*142d0*/  LDL.64 R184, [R1+0x4a0] ;  /* 0x0004a00001b87983 */ /* 0x002ee80000100a00 */
[----:B------:R1:W-:Y:S04]  /*142e0*/  STL.64 [R1+0xde8], R204 ;  /* 0x000de8cc01007387 */ /* 0x0003e80000100a00 */
[----:B-1----:R-:W3:Y:S04]  /*142f0*/  LDL.64 R204, [R1+0x4e0] ;  /* 0x0004e00001cc7983 */ /* 0x002ee80000100a00 */
[----:B------:R1:W-:Y:S04]  /*14300*/  STL.64 [R1+0xdf0], R220 ;  /* 0x000df0dc01007387 */ /* 0x0003e80000100a00 */
[----:B-1----:R-:W3:Y:S04]  /*14310*/  LDL.64 R220, [R1+0x520] ;  /* 0x0005200001dc7983 */ /* 0x002ee80000100a00 */
[----:B------:R1:W-:Y:S04]  /*14320*/  STL.64 [R1+0xdf8], R236 ;  /* 0x000df8ec01007387 */ /* 0x0003e80000100a00 */
[----:B-1----:R-:W4:Y:S04]  /*14330*/  LDL.LU.64 R236, [R1+0x1d8] ;  /* 0x0001d80001ec7983 */ /* 0x002f280000300a00 */
[----:B--2---:R1:W-:Y:S04]  /*14340*/  LDGSTS.E [R3+0x200], [R202.64], P3 ;  /* 0x00200000ca037fae */ /* 0x0043e8000992184c */
[----:B------:R2:W-:Y:S04]  /*14350*/  LDGSTS.E [R3+0x1200], [R218.64], P3 ;  /* 0x01200000da037fae */ /* 0x0005e8000992184c */
[----:B------:R2:W-:Y:S04]  /*14360*/  LDGSTS.E [R3+0x2200], [R234.64], P3 ;  /* 0x02200000ea037fae */ /* 0x0005e8000992184c */
[----:B-1----:R-:W4:Y:S04]  /*14370*/  LDL.LU.64 R202, [R1+0x1058] ;  /* 0x0010580001ca7983 */ /* 0x002f280000300a00 */
[----:B--2---:R-:W2:Y:S04]  /*14380*/  LDL.LU.64 R218, [R1+0x1050] ;  /* 0x0010500001da7983 */ /* 0x004ea80000300a00 */
[----:B------:R-:W2:Y:S04]  /*14390*/  LDL.LU.64 R234, [R1+0x1048] ;  /* 0x0010480001ea7983 */ /* 0x000ea80000300a00 */
[----:B---3--:R1:W-:Y:S04]  /*143a0*/  LDGSTS.E [R3+0x3200], [R220.64], P3 ;  /* 0x03200000dc037fae */ /* 0x0083e8000992184c */
[----:B------:R3:W-:Y:S04]  /*143b0*/  LDGSTS.E [R3+0x4200], [R204.64], P3 ;  /* 0x04200000cc037fae */ /* 0x0007e8000992184c */
[----:B------:R1:W-:Y:S04]  /*143c0*/  LDGSTS.E [R3+0x5200], [R184.64], P3 ;  /* 0x05200000b8037fae */ /* 0x0003e8000992184c */
[----:B----4-:R4:W-:Y:S04]  /*143d0*/  LDGSTS.E [R3+0x6200], [R168.64], P3 ;  /* 0x06200000a8037fae */ /* 0x0109e8000992184c */
[----:B------:R1:W-:Y:S04]  /*143e0*/  LDGSTS.E [R3+0x7200], [R152.64], P3 ;  /* 0x0720000098037fae */ /* 0x0003e8000992184c */
        /* <DEDUP_REMOVED lines=9> */
[----:B---3--:R-:W3:Y:S04]  /*14480*/  LDL.64 R204, [R1+0x598] ;  /* 0x0005980001cc7983 */ /* 0x008ee80000100a00 */
[----:B-1----:R-:W3:Y:S04]  /*14490*/  LDL.64 R184, [R1+0x558] ;  /* 0x0005580001b87983 */ /* 0x002ee80000100a00 */
[----:B----4-:R-:W4:Y:S04]  /*144a0*/  LDL.64 R168, [R1+0x518] ;  /* 0x0005180001a87983 */ /* 0x010f280000100a00 */
[----:B------:R-:W3:Y:S04]  /*144b0*/  LDL.64 R152, [R1+0x4d8] ;  /* 0x0004d80001987983 */ /* 0x000ee80000100a00 */
        /* <DEDUP_REMOVED lines=8> */
[----:B--2---:R-:W2:Y:S04]  /*14540*/  LDL.64 R8, [R1+0x258] ;  /* 0x0002580001087983 */ /* 0x004ea80000100a00 */
[----:B------:R1:W-:Y:S04]  /*14550*/  LDGSTS.E [R3+0x11200], [R10.64], P3 ;  /* 0x112000000a037fae */ /* 0x0003e8000992184c */
[----:B------:R1:W-:Y:S04]  /*14560*/  STL.64 [R1+0xe00], R10 ;  /* 0x000e000a01007387 */ /* 0x0003e80000100a00 */
[----:B------:R1:W-:Y:S04]  /*14570*/  LDGSTS.E [R3+0x12200], [R26.64], P3 ;  /* 0x122000001a037fae */ /* 0x0003e8000992184c */
[----:B------:R1:W-:Y:S04]  /*14580*/  LDGSTS.E [R3+0x13200], [R42.64], P3 ;  /* 0x132000002a037fae */ /* 0x0003e8000992184c */
[----:B-1----:R-:W2:Y:S04]  /*14590*/  LDL.LU.64 R10, [R1+0x2d8] ;  /* 0x0002d800010a7983 */ /* 0x002ea80000300a00 */
[----:B------:R1:W-:Y:S04]  /*145a0*/  STL.64 [R1+0xe08], R26 ;  /* 0x000e081a01007387 */ /* 0x0003e80000100a00 */
[----:B------:R1:W-:Y:S04]  /*145b0*/  LDGSTS.E [R3+0x14200], [R58.64], P3 ;  /* 0x142000003a037fae */ /* 0x0003e8000992184c */
[----:B------:R1:W-:Y:S04]  /*145c0*/  LDGSTS.E [R3+0x15200], [R74.64], P3 ;  /* 0x152000004a037fae */ /* 0x0003e8000992184c */
[----:B-1----:R-:W3:Y:S04]  /*145d0*/  LDL.64 R26, [R1+0x5d8] ;  /* 0x0005d800011a7983 */ /* 0x002ee80000100a00 */
[----:B------:R-:W-:Y:S04]  /*145e0*/  STL.64 [R1+0xe10], R42 ;  /* 0x000e102a01007387 */ /* 0x000fe80000100a00 */
[----:B------:R-:W-:Y:S04]  /*145f0*/  STL.64 [R1+0xe18], R58 ;  /* 0x000e183a01007387 */ /* 0x000fe80000100a00 */
[----:B------:R-:W-:Y:S04]  /*14600*/  STL.64 [R1+0xe20], R74 ;  /* 0x000e204a01007387 */ /* 0x000fe80000100a00 */
[----:B------:R1:W-:Y:S04]  /*14610*/  LDGSTS.E [R3+0x16200], [R90.64], P3 ;  /* 0x162000005a037fae */ /* 0x0003e8000992184c */
[----:B------:R-:W-:Y:S04]  /*14620*/  STL.64 [R1+0xe28], R90 ;  /* 0x000e285a01007387 */ /* 0x000fe80000100a00 */
[----:B------:R1:W-:Y:S04]  /*14630*/  LDGSTS.E [R3+0x17200], [R106.64], P3 ;  /* 0x172000006a037fae */ /* 0x0003e8000992184c */
[----:B------:R-:W-:Y:S04]  /*14640*/  STL.64 [R1+0xe30], R106 ;  /* 0x000e306a01007387 */ /* 0x000fe80000100a00 */
[----:B------:R1:W-:Y:S04]  /*14650*/  LDGSTS.E [R3+0x18200], [R122.64], P3 ;  /* 0x182000007a037fae */ /* 0x0003e8000992184c */
[----:B------:R1:W-:Y:S01]  /*14660*/  STL.64 [R1+0xe38], R122 ;  /* 0x000e387a01007387 */ /* 0x0003e20000100a00 */
[----:B------:R-:W-:-:S03]  /*14670*/  LOP3.LUT R197, R251, 0x20, RZ, 0x3c, !PT ;  /* 0x00000020fbc57812 */ /* 0x000fc600078e3cff */
[----:B------:R1:W-:Y:S04]  /*14680*/  LDGSTS.E [R3+0x19200], [R138.64], P3 ;  /* 0x192000008a037fae */ /* 0x0003e8000992184c */
[----:B------:R1:W-:Y:S04]  /*14690*/  LDGSTS.E [R3+0x1a200], [R154.64], P3 ;  /* 0x1a2000009a037fae */ /* 0x0003e8000992184c */
[----:B-1----:R-:W4:Y:S04]  /*146a0*/  LDL.LU.64 R122, [R1+0x218] ;  /* 0x00021800017a7983 */ /* 0x002f280000300a00 */
[----:B------:R1:W-:Y:S04]  /*146b0*/  LDGSTS.E [R3+0x1b200], [R170.64], P3 ;  /* 0x1b200000aa037fae */ /* 0x0003e8000992184c */
[----:B------:R1:W-:Y:S04]  /*146c0*/  LDGSTS.E [R3+0x1c200], [R186.64], P3 ;  /* 0x1c200000ba037fae */ /* 0x0003e8000992184c */
[----:B------:R1:W-:Y:S04]  /*146d0*/  LDGSTS.E [R3+0x1d200], [R206.64], P3 ;  /* 0x1d200000ce037fae */ /* 0x0003e8000992184c */
[----:B------:R1:W-:Y:S04]  /*146e0*/  LDGSTS.E [R3+0x1e200], [R222.64], P3 ;  /* 0x1e200000de037fae */ /* 0x0003e8000992184c */
[----:B------:R1:W-:Y:S04]  /*146f0*/  LDGSTS.E [R3+0x1f200], [R238.64], P3 ;  /* 0x1f200000ee037fae */ /* 0x0003e8000992184c */
[----:B------:R-:W-:Y:S04]  /*14700*/  STL.64 [R1+0xe40], R138 ;  /* 0x000e408a01007387 */ /* 0x000fe80000100a00 */
[----:B------:R-:W-:Y:S04]  /*14710*/  STL.64 [R1+0xe48], R154 ;  /* 0x000e489a01007387 */ /* 0x000fe80000100a00 */
[----:B------:R-:W-:Y:S04]  /*14720*/  STL.64 [R1+0xe50], R170 ;  /* 0x000e50aa01007387 */ /* 0x000fe80000100a00 */
[----:B------:R-:W-:Y:S04]  /*14730*/  STL.64 [R1+0xe58], R186 ;  /* 0x000e58ba01007387 */ /* 0x000fe80000100a00 */
[----:B------:R-:W-:Y:S04]  /*14740*/  STL.64 [R1+0xe60], R206 ;  /* 0x000e60ce01007387 */ /* 0x000fe80000100a00 */
[----:B------:R-:W-:Y:S04]  /*14750*/  STL.64 [R1+0xe68], R222 ;  /* 0x000e68de01007387 */ /* 0x000fe80000100a00 */
[----:B-1----:R-:W4:Y:S04]  /*14760*/  LDL.LU R3, [R1+0x1044] ;  /* 0x0010440001037983 */ /* 0x002f280000300800 */
[----:B------:R1:W-:Y:S04]  /*14770*/  STL.64 [R1+0xe70], R238 ;  /* 0x000e70ee01007387 */ /* 0x0003e80000100a00 */
[----:B-1----:R-:W4:Y:S04]  /*14780*/  LDL.LU.64 R238, [R1+0x250] ;  /* 0x0002500001ee7983 */ /* 0x002f280000300a00 */
[----:B------:R-:W4:Y:S04]  /*14790*/  LDL.LU.64 R106, [R1+0x210] ;  /* 0x00021000016a7983 */ /* 0x000f280000300a00 */
[----:B------:R-:W4:Y:S04]  /*147a0*/  LDL.LU.64 R220, [R1+0x1d0] ;  /* 0x0001d00001dc7983 */ /* 0x000f280000300a00 */
[----:B--2---:R1:W-:Y:S04]  /*147b0*/  STL.64 [R1+0xef8], R10 ;  /* 0x000ef80a01007387 */ /* 0x0043e80000100a00 */
        /* <DEDUP_REMOVED lines=16> */
[----:B----4-:R-:W4:Y:S04]  /*148c0*/  LDL.64 R120, [R1+0x590] ;  /* 0x0005900001787983 */ /* 0x010f280000100a00 */
[----:B-1----:R-:W4:Y:S04]  /*148d0*/  LDL.64 R104, [R1+0x550] ;  /* 0x0005500001687983 */ /* 0x002f280000100a00 */
[----:B------:R-:W4:Y:S04]  /*148e0*/  LDL.64 R88, [R1+0x510] ;  /* 0x0005100001587983 */ /* 0x000f280000100a00 */
[----:B------:R-:W4:Y:S04]  /*148f0*/  LDL.64 R72, [R1+0x4d0] ;  /* 0x0004d00001487983 */ /* 0x000f280000100a00 */
[----:B------:R-:W4:Y:S04]  /*14900*/  LDL.64 R56, [R1+0x490] ;  /* 0x0004900001387983 */ /* 0x000f280000100a00 */
[----:B------:R-:W4:Y:S04]  /*14910*/  LDL.64 R40, [R1+0x450] ;  /* 0x0004500001287983 */ /* 0x000f280000100a00 */
[----:B------:R-:W4:Y:S04]  /*14920*/  LDL.64 R24, [R1+0x410] ;  /* 0x0004100001187983 */ /* 0x000f280000100a00 */
[----:B------:R-:W4:Y:S04]  /*14930*/  LDL.64 R8, [R1+0x3d0] ;  /* 0x0003d00001087983 */ /* 0x000f280000100a00 */
[----:B------:R-:W4:Y:S04]  /*14940*/  LDL.LU.64 R10, [R1+0x390] ;  /* 0x00039000010a7983 */ /* 0x000f280000300a00 */
[----:B------:R-:W4:Y:S04]  /*14950*/  LDL.LU.64 R154, [R1+0x310] ;  /* 0x00031000019a7983 */ /* 0x000f280000300a00 */
[----:B------:R2:W-:Y:S04]  /*14960*/  LDGSTS.E [R197+0xf400], [R122.64], P3 ;  /* 0x0f4000007ac57fae */ /* 0x0005e8000992184c */
[----:B------:R-:W-:Y:S04]  /*14970*/  STL.64 [R1+0xe78], R122 ;  /* 0x000e787a01007387 */ /* 0x000fe80000100a00 */
        /* <DEDUP_REMOVED lines=13> */
[----:B------:R1:W-:Y:S04]  /*14a50*/  STL.64 [R1+0xeb0], R92 ;  /* 0x000eb05c01007387 */ /* 0x0003e80000100a00 */
[----:B------:R2:W-:Y:S04]  /*14a60*/  LDGSTS.E [R197+0x17400], [R108.64], P3 ;  /* 0x174000006cc57fae */ /* 0x0005e8000992184c */
[----:B------:R2:W-:Y:S04]  /*14a70*/  LDGSTS.E [R197+0x18400], [R124.64], P3 ;  /* 0x184000007cc57fae */ /* 0x0005e8000992184c */
[----:B-1----:R-:W4:Y:S04]  /*14a80*/  LDL.LU.64 R92, [R1+0x290] ;  /* 0x00029000015c7983 */ /* 0x002f280000300a00 */
[----:B------:R2:W-:Y:S04]  /*14a90*/  STL.64 [R1+0xeb8], R108 ;  /* 0x000eb86c01007387 */ /* 0x0005e80000100a00 */
[----:B------:R1:W-:Y:S04]  /*14aa0*/  LDGSTS.E [R197+0x19400], [R140.64], P3 ;  /* 0x194000008cc57fae */ /* 0x0003e8000992184c */
[----:B------:R1:W-:Y:S04]  /*14ab0*/  LDGSTS.E [R197+0x1a400], [R156.64], P3 ;  /* 0x1a4000009cc57fae */ /* 0x0003e8000992184c */
[----:B--2---:R-:W2:Y:S04]  /*14ac0*/  LDL.LU.64 R108, [R1+0x350] ;  /* 0x00035000016c7983 */ /* 0x004ea80000300a00 */
        /* <DEDUP_REMOVED lines=13> */
[----:B-1----:R-:W2:Y:S04]  /*14ba0*/  LDL.LU.64 R224, [R1+0x2d0] ;  /* 0x0002d00001e07983 */ /* 0x002ea80000300a00 */
[----:B------:R-:W2:Y:S04]  /*14bb0*/  LDL.LU R197, [R1+0x1040] ;  /* 0x0010400001c57983 */ /* 0x000ea80000300800 */
[----:B------:R-:W2:Y:S04]  /*14bc0*/  LDL.LU.64 R26, [R1+0x388] ;  /* 0x00038800011a7983 */ /* 0x000ea80000300a00 */
[----:B------:R-:W2:Y:S04]  /*14bd0*/  LDL.LU.64 R138, [R1+0x308] ;  /* 0x00030800018a7983 */ /* 0x000ea80000300a00 */
[----:B------:R-:W-:Y:S04]  /*14be0*/  STL.64 [R1+0xf00], R240 ;  /* 0x000f00f001007387 */ /* 0x000fe80000100a00 */
[----:B------:R-:W2:Y:S04]  /*14bf0*/  LDL.LU.64 R208, [R1+0x2c8] ;  /* 0x0002c80001d07983 */ /* 0x000ea80000300a00 */
[----:B------:R-:W2:Y:S04]  /*14c00*/  LDL.LU.64 R76, [R1+0x288] ;  /* 0x00028800014c7983 */ /* 0x000ea80000300a00 */
[----:B------:R-:W2:Y:S04]  /*14c10*/  LDL.LU.64 R222, [R1+0x248] ;  /* 0x0002480001de7983 */ /* 0x000ea80000300a00 */
[----:B------:R-:W2:Y:S04]  /*14c20*/  LDL.LU.64 R90, [R1+0x208] ;  /* 0x00020800015a7983 */ /* 0x000ea80000300a00 */
[----:B------:R-:W2:Y:S04]  /*14c30*/  LDL.LU.64 R204, [R1+0x1c8] ;  /* 0x0001c80001cc7983 */ /* 0x000ea80000300a00 */
[----:B---3--:R1:W-:Y:S04]  /*14c40*/  LDGSTS.E [R252+0x600], [R136.64], P3 ;  /* 0x0060000088fc7fae */ /* 0x0083e8000992184c */
        /* <DEDUP_REMOVED lines=10> */
[----:B------:R-:W3:Y:S04]  /*14cf0*/  LDL.LU.64 R140, [R1+0x4c8] ;  /* 0x0004c800018c7983 */ /* 0x000ee80000300a00 */
[----:B------:R-:W3:Y:S04]  /*14d00*/  LDL.LU.64 R122, [R1+0x488] ;  /* 0x00048800017a7983 */ /* 0x000ee80000300a00 */
[----:B------:R1:W-:Y:S04]  /*14d10*/  LDGSTS.E [R252+0x9600], [R10.64], P3 ;  /* 0x096000000afc7fae */ /* 0x0003e8000992184c */
[----:B------:R-:W-:Y:S04]  /*14d20*/  STL.64 [R1+0xf48], R10 ;  /* 0x000f480a01007387 */ /* 0x000fe80000100a00 */
[----:B--2---:R1:W-:Y:S04]  /*14d30*/  LDGSTS.E [R252+0xa600], [R108.64], P3 ;  /* 0x0a6000006cfc7fae */ /* 0x0043e8000992184c */
        /* <DEDUP_REMOVED lines=11> */
[----:B--2---:R-:W2:Y:S04]  /*14df0*/  LDL.LU.64 R238, [R1+0x3c8] ;  /* 0x0003c80001ee7983 */ /* 0x004ea80000300a00 */
[----:B------:R-:W-:Y:S04]  /*14e00*/  STL.64 [R1+0xf28], R106 ;  /* 0x000f286a01007387 */ /* 0x000fe80000100a00 */
[----:B------:R1:W-:Y:S04]  /*14e10*/  STL.64 [R1+0xf30], R220 ;  /* 0x000f30dc01007387 */ /* 0x0003e80000100a00 */
[----:B------:R3:W-:Y:S04]  /*14e20*/  LDGSTS.E [R252+0x11600], [R14.64], P3 ;  /* 0x116000000efc7fae */ /* 0x0007e8000992184c */
[----:B------:R3:W-:Y:S04]  /*14e30*/  LDGSTS.E [R252+0x12600], [R30.64], P3 ;  /* 0x126000001efc7fae */ /* 0x0007e8000992184c */
[----:B-1----:R-:W2:Y:S04]  /*14e40*/  LDL.LU.64 R220, [R1+0x348] ;  /* 0x0003480001dc7983 */ /* 0x002ea80000300a00 */
[----:B------:R-:W-:Y:S04]  /*14e50*/  STL.64 [R1+0xf40], R14 ;  /* 0x000f400e01007387 */ /* 0x000fe80000100a00 */
[----:B------:R-:W-:Y:S04]  /*14e60*/  STL.64 [R1+0xf50], R30 ;  /* 0x000f501e01007387 */ /* 0x000fe80000100a00 */
[----:B------:R1:W-:Y:S04]  /*14e70*/  LDGSTS.E [R252+0x13600], [R46.64], P3 ;  /* 0x136000002efc7fae */ /* 0x0003e8000992184c */
[----:B------:R1:W-:Y:S04]  /*14e80*/  STL.64 [R1+0xf58], R46 ;  /* 0x000f582e01007387 */ /* 0x0003e80000100a00 */
[----:B------:R3:W-:Y:S04]  /*14e90*/  LDGSTS.E [R252+0x14600], [R62.64], P3 ;  /* 0x146000003efc7fae */ /* 0x0007e8000992184c */
[----:B------:R3:W-:Y:S04]  /*14ea0*/  LDGSTS.E [R252+0x15600], [R78.64], P3 ;  /* 0x156000004efc7fae */ /* 0x0007e8000992184c */
[----:B-1----:R-:W2:Y:S04]  /*14eb0*/  LDL.LU.64 R46, [R1+0x508] ;  /* 0x00050800012e7983 */ /* 0x002ea80000300a00 */
        /* <DEDUP_REMOVED lines=18> */
[----:B----4-:R-:W4:Y:S04]  /*14fe0*/  LDL.LU.64 R174, [R1+0x548] ;  /* 0x0005480001ae7983 */ /* 0x010f280000300a00 */
[----:B------:R-:W-:Y:S04]  /*14ff0*/  STL.64 [R1+0xfa0], R190 ;  /* 0x000fa0be01007387 */ /* 0x000fe80000100a00 */
[----:B------:R-:W-:Y:S04]  /*15000*/  STL.64 [R1+0xfa8], R210 ;  /* 0x000fa8d201007387 */ /* 0x000fe80000100a00 */
[----:B------:R-:W-:Y:S04]  /*15010*/  STL.64 [R1+0xfb0], R226 ;  /* 0x000fb0e201007387 */ /* 0x000fe80000100a00 */
[----:B------:R3:W-:Y:S04]  /*15020*/  LDGSTS.E [R252+0x1f600], [R242.64], P3 ;  /* 0x1f600000f2fc7fae */ /* 0x0007e8000992184c */
[----:B---3--:R-:W3:Y:S04]  /*15030*/  LDL.LU R252, [R1+0x103c] ;  /* 0x00103c0001fc7983 */ /* 0x008ee80000300800 */
[----:B------:R-:W3:Y:S04]  /*15040*/  LDL.LU.64 R110, [R1+0x540] ;  /* 0x00054000016e7983 */ /* 0x000ee80000300a00 */
[----:B------:R-:W3:Y:S04]  /*15050*/  LDL.LU.64 R30, [R1+0x500] ;  /* 0x00050000011e7983 */ /* 0x000ee80000300a00 */
[----:B------:R-:W3:Y:S04]  /*15060*/  LDL.LU.64 R124, [R1+0x4c0] ;  /* 0x0004c000017c7983 */ /* 0x000ee80000300a00 */
[----:B------:R1:W-:Y:S04]  /*15070*/  STL.64 [R1+0xfb8], R242 ;  /* 0x000fb8f201007387 */ /* 0x0003e80000100a00 */
[----:B-1----:R-:W3:Y:S04]  /*15080*/  LDL.LU.64 R242, [R1+0x448] ;  /* 0x0004480001f27983 */ /* 0x002ee80000300a00 */
[----:B------:R-:W3:Y:S01]  /*15090*/  LDL.LU.64 R226, [R1+0x440] ;  /* 0x0004400001e27983 */ /* 0x000ee20000300a00 */
[----:B------:R-:W-:-:S03]  /*150a0*/  LOP3.LUT R195, R251, 0x40, RZ, 0x3c, !PT ;  /* 0x00000040fbc37812 */ /* 0x000fc600078e3cff */
[----:B------:R-:W3:Y:S04]  /*150b0*/  LDL.LU.64 R142, [R1+0x400] ;  /* 0x00040000018e7983 */ /* 0x000ee80000300a00 */
        /* <DEDUP_REMOVED lines=8> */
[----:B------:R1:W-:Y:S04]  /*15140*/  LDGSTS.E [R195+0x800], [R40.64], P3 ;  /* 0x0080000028c37fae */ /* 0x0003e8000992184c */
[----:B------:R-:W3:Y:S04]  /*15150*/  LDL.LU.64 R8, [R1] ;  /* 0x0000000001087983 */ /* 0x000ee80000300a00 */
[----:B------:R1:W-:Y:S04]  /*15160*/  LDGSTS.E [R195+0x1800], [R24.64], P3 ;  /* 0x0180000018c37fae */ /* 0x0003e8000992184c */
[----:B----4-:R1:W-:Y:S04]  /*15170*/  LDGSTS.E [R195+0x2800], [R174.64], P3 ;  /* 0x02800000aec37fae */ /* 0x0103e8000992184c */
[----:B------:R-:W-:Y:S04]  /*15180*/  STL.64 [R1+0x1008], R174 ;  /* 0x001008ae01007387 */ /* 0x000fe80000100a00 */
[----:B--2---:R1:W-:Y:S04]  /*15190*/  LDGSTS.E [R195+0x3800], [R46.64], P3 ;  /* 0x038000002ec37fae */ /* 0x0043e8000992184c */
[----:B------:R-:W-:Y:S04]  /*151a0*/  STL.64 [R1+0xff0], R46 ;  /* 0x000ff02e01007387 */ /* 0x000fe80000100a00 */
[----:B------:R2:W-:Y:S04]  /*151b0*/  LDGSTS.E [R195+0x4800], [R140.64], P3 ;  /* 0x048000008cc37fae */ /* 0x0005e8000992184c */
[----:B------:R2:W-:Y:S04]  /*151c0*/  STL.64 [R1+0xfd8], R140 ;  /* 0x000fd88c01007387 */ /* 0x0005e80000100a00 */
[----:B------:R1:W-:Y:S04]  /*151d0*/  LDGSTS.E [R195+0x5800], [R122.64], P3 ;  /* 0x058000007ac37fae */ /* 0x0003e8000992184c */
[----:B--2---:R-:W2:Y:S04]  /*151e0*/  LDL.LU.64 R140, [R1+0x580] ;  /* 0x00058000018c7983 */ /* 0x004ea80000300a00 */
[----:B------:R-:W-:Y:S04]  /*151f0*/  STL.64 [R1+0xfc8], R122 ;  /* 0x000fc87a01007387 */ /* 0x000fe80000100a00 */
[----:B---3--:R3:W-:Y:S04]  /*15200*/  LDGSTS.E [R195+0x6800], [R242.64], P3 ;  /* 0x06800000f2c37fae */ /* 0x0087e8000992184c */
[----:B------:R3:W-:Y:S04]  /*15210*/  STL.64 [R1+0xfc0], R242 ;  /* 0x000fc0f201007387 */ /* 0x0007e80000100a00 */
[----:B------:R1:W-:Y:S04]  /*15220*/  LDGSTS.E [R195+0x7800], [R158.64], P3 ;  /* 0x078000009ec37fae */ /* 0x0003e8000992184c */
[----:B------:R1:W-:Y:S04]  /*15230*/  LDGSTS.E [R195+0x8800], [R238.64], P3 ;  /* 0x08800000eec37fae */ /* 0x0003e8000992184c */
[----:B---3--:R-:W3:Y:S04]  /*15240*/  LDL.LU.64 R242, [R1+0x480] ;  /* 0x0004800001f27983 */ /* 0x008ee80000300a00 */
[----:B------:R-:W-:Y:S04]  /*15250*/  STL.64 [R1+0xfd0], R158 ;  /* 0x000fd09e01007387 */ /* 0x000fe80000100a00 */
[----:B------:R-:W-:Y:S04]  /*15260*/  STL.64 [R1+0xfe0], R238 ;  /* 0x000fe0ee01007387 */ /* 0x000fe80000100a00 */
[----:B------:R1:W-:Y:S04]  /*15270*/  LDGSTS.E [R195+0x9800], [R26.64], P3 ;  /* 0x098000001ac37fae */ /* 0x0003e8000992184c */
[----:B------:R-:W-:Y:S04]  /*15280*/  STL.64 [R1+0xfe8], R26 ;  /* 0x000fe81a01007387 */ /* 0x000fe80000100a00 */
[----:B------:R4:W-:Y:S04]  /*15290*/  LDGSTS.E [R195+0xa800], [R220.64], P3 ;  /* 0x0a800000dcc37fae */ /* 0x0009e8000992184c */
[----:B------:R4:W-:Y:S04]  /*152a0*/  STL.64 [R1+0xff8], R220 ;  /* 0x000ff8dc01007387 */ /* 0x0009e80000100a00 */
[----:B------:R1:W-:Y:S04]  /*152b0*/  LDGSTS.E [R195+0xb800], [R138.64], P3 ;  /* 0x0b8000008ac37fae */ /* 0x0003e8000992184c */
[----:B------:R1:W-:Y:S04]  /*152c0*/  LDGSTS.E [R195+0xc800], [R208.64], P3 ;  /* 0x0c800000d0c37fae */ /* 0x0003e8000992184c */
[----:B----4-:R-:W4:Y:S04]  /*152d0*/  LDL.LU.64 R220, [R1+0x5c0] ;  /* 0x0005c00001dc7983 */ /* 0x010f280000300a00 */
        /* <DEDUP_REMOVED lines=13> */
[----:B------:R-:W-:Y:S04]  /*153b0*/  STL.64 [R1+0x1000], R138 ;  /* 0x0010008a01007387 */ /* 0x000fe80000100a00 */
[----:B------:R1:W-:Y:S04]  /*153c0*/  LDGSTS.E [R195+0x1a800], [R160.64], P3 ;  /* 0x1a800000a0c37fae */ /* 0x0003e8000992184c */
[----:B------:R-:W-:Y:S04]  /*153d0*/  STL.64 [R1+0x1010], R208 ;  /* 0x001010d001007387 */ /* 0x000fe80000100a00 */
[----:B------:R1:W-:Y:S04]  /*153e0*/  LDGSTS.E [R195+0x1b800], [R176.64], P3 ;  /* 0x1b800000b0c37fae */ /* 0x0003e8000992184c */
[----:B------:R1:W-:Y:S04]  /*153f0*/  STL.64 [R1+0x1018], R76 ;  /* 0x0010184c01007387 */ /* 0x0003e80000100a00 */
[----:B------:R1:W-:Y:S04]  /*15400*/  LDGSTS.E [R195+0x1c800], [R192.64], P3 ;  /* 0x1c800000c0c37fae */ /* 0x0003e8000992184c */
[----:B------:R-:W-:Y:S04]  /*15410*/  STL.64 [R1+0x1020], R222 ;  /* 0x001020de01007387 */ /* 0x000fe80000100a00 */
[----:B------:R1:W-:Y:S04]  /*15420*/  LDGSTS.E [R195+0x1d800], [R212.64], P3 ;  /* 0x1d800000d4c37fae */ /* 0x0003e8000992184c */
[----:B------:R1:W-:Y:S04]  /*15430*/  STL.64 [R1+0x1028], R90 ;  /* 0x0010285a01007387 */ /* 0x0003e80000100a00 */
[----:B------:R1:W-:Y:S04]  /*15440*/  LDGSTS.E [R195+0x1e800], [R228.64], P3 ;  /* 0x1e800000e4c37fae */ /* 0x0003e8000992184c */
[----:B------:R-:W-:Y:S04]  /*15450*/  STL.64 [R1+0x1030], R204 ;  /* 0x001030cc01007387 */ /* 0x000fe80000100a00 */
[----:B------:R1:W-:Y:S04]  /*15460*/  LDGSTS.E [R195+0x1f800], [R244.64], P3 ;  /* 0x1f800000f4c37fae */ /* 0x0003e8000992184c */
[----:B-1----:R-:W3:Y:S04]  /*15470*/  LDL.LU R195, [R1+0x1038] ;  /* 0x0010380001c37983 */ /* 0x002ee80000300800 */
        /* <DEDUP_REMOVED lines=27> */
[----:B------:R-:W3:Y:S04]  /*15630*/  LDL.LU.64 R240, [R1+0x2f0] ;  /* 0x0002f00001f07983 */ /* 0x000ee80000300a00 */
[----:B------:R-:W3:Y:S04]  /*15640*/  LDL.LU.64 R156, [R1+0x2b0] ;  /* 0x0002b000019c7983 */ /* 0x000ee80000300a00 */
[----:B------:R-:W3:Y:S04]  /*15650*/  LDL.LU.64 R28, [R1+0x270] ;  /* 0x00027000011c7983 */ /* 0x000ee80000300a00 */
[----:B------:R-:W3:Y:S04]  /*15660*/  LDL.LU.64 R170, [R1+0x230] ;  /* 0x0002300001aa7983 */ /* 0x000ee80000300a00 */
[----:B------:R-:W3:Y:S04]  /*15670*/  LDL.LU.64 R42, [R1+0x1f0] ;  /* 0x0001f000012a7983 */ /* 0x000ee80000300a00 */
[----:B------:R-:W3:Y:S01]  /*15680*/  LDL.LU.64 R174, [R1+0x1c0] ;  /* 0x0001c00001ae7983 */ /* 0x000ee20000300a00 */
[----:B------:R-:W-:-:S02]  /*15690*/  SEL R0, R0, RZ, P0 ;  /* 0x000000ff00007207 */ /* 0x000fc40000000000 */
[----:B------:R-:W-:Y:S01]  /*156a0*/  SEL R250, R250, RZ, P0 ;  /* 0x000000fffafa7207 */ /* 0x000fe20000000000 */
[----:B------:R-:W-:Y:S01]  /*156b0*/  USHF.L.U32 UR5, UR6, 0x7, URZ ;  /* 0x0000000706057899 */ /* 0x000fe2000800063f */
[----:B------:R-:W-:Y:S01]  /*156c0*/  ISETP.NE.U32.AND P4, PT, R0, RZ, PT ;  /* 0x000000ff0000720c */ /* 0x000fe20003f85070 */
[----:B------:R-:W3:Y:S01]  /*156d0*/  LDL.LU.64 R46, [R1+0x1b0] ;  /* 0x0001b000012e7983 */ /* 0x000ee20000300a00 */
[----:B------:R-:W-:Y:S02]  /*156e0*/  SEL R0, RZ, 0x4, P2 ;  /* 0x00000004ff007807 */ /* 0x000fe40001000000 */
[----:B------:R-:W-:Y:S01]  /*156f0*/  ISETP.NE.U32.AND P2, PT, R250, RZ, PT ;  /* 0x000000fffa00720c */ /* 0x000fe20003f45070 */
[----:B------:R-:W3:Y:S04]  /*15700*/  LDL.LU.64 R122, [R1+0x1a0] ;  /* 0x0001a000017a7983 */ /* 0x000ee80000300a00 */
[----:B------:R-:W1:Y:S01]  /*15710*/  S2R R250, SR_TID.X ;  /* 0x0000000000fa7919 */ /* 0x000e620000002100 */
[----:B------:R-:W-:-:S02]  /*15720*/  LOP3.LUT R196, R251, 0x50, RZ, 0x3c, !PT ;  /* 0x00000050fbc47812 */ /* 0x000fc400078e3cff */
[----:B------:R-:W-:Y:S01]  /*15730*/  LOP3.LUT R239, R251, 0x70, RZ, 0x3c, !PT ;  /* 0x00000070fbef7812 */ /* 0x000fe200078e3cff */
[----:B------:R-:W3:Y:S01]  /*15740*/  LDL.LU.64 R26, [R1+0x190] ;  /* 0x00019000011a7983 */ /* 0x000ee20000300a00 */
[----:B-1----:R-:W-:-:S03]  /*15750*/  SHF.R.U32.HI R250, RZ, 0x6, R250 ;  /* 0x00000006fffa7819 */ /* 0x002fc600000116fa */
[----:B----4-:R1:W-:Y:S04]  /*15760*/  LDGSTS.E [R196+0xa00], [R220.64], P3 ;  /* 0x00a00000dcc47fae */ /* 0x0103e8000992184c */
[----:B--2---:R1:W-:Y:S04]  /*15770*/  LDGSTS.E [R196+0x1a00], [R140.64], P3 ;  /* 0x01a000008cc47fae */ /* 0x0043e8000992184c */
[----:B------:R1:W-:Y:S04]  /*15780*/  LDGSTS.E [R196+0x2a00], [R110.64], P3 ;  /* 0x02a000006ec47fae */ /* 0x0003e8000992184c */
[----:B------:R1:W-:Y:S04]  /*15790*/  LDGSTS.E [R196+0x3a00], [R30.64], P3 ;  /* 0x03a000001ec47fae */ /* 0x0003e8000992184c */
[----:B------:R1:W-:Y:S04]  /*157a0*/  LDGSTS.E [R196+0x4a00], [R124.64], P3 ;  /* 0x04a000007cc47fae */ /* 0x0003e8000992184c */
[----:B---3--:R1:W-:Y:S04]  /*157b0*/  LDGSTS.E [R196+0x5a00], [R242.64], P3 ;  /* 0x05a00000f2c47fae */ /* 0x0083e8000992184c */
        /* <DEDUP_REMOVED lines=8> */
[----:B------:R1:W-:Y:S01]  /*15840*/  LDGSTS.E [R196+0xea00], [R206.64], P3 ;  /* 0x0ea00000cec47fae */ /* 0x0003e2000992184c */
[----:B------:R-:W-:-:S03]  /*15850*/  SGXT.U32 R250, R250, 0x1 ;  /* 0x00000001fafa781a */ /* 0x000fc60000000000 */
[----:B------:R1:W-:Y:S04]  /*15860*/  LDGSTS.E [R196+0xfa00], [R74.64], P3 ;  /* 0x0fa000004ac47fae */ /* 0x0003e8000992184c */
[----:B------:R1:W-:Y:S04]  /*15870*/  LDGSTS.E [R196+0x10a00], [R8.64], P3 ;  /* 0x10a0000008c47fae */ /* 0x0003e8000992184c */
[----:B------:R1:W-:Y:S04]  /*15880*/  LDGSTS.E [R196+0x11a00], [R18.64], P3 ;  /* 0x11a0000012c47fae */ /* 0x0003e8000992184c */
[----:B------:R1:W-:Y:S01]  /*15890*/  LDGSTS.E [R196+0x12a00], [R34.64], P3 ;  /* 0x12a0000022c47fae */ /* 0x0003e2000992184c */
[----:B------:R-:W-:-:S03]  /*158a0*/  LOP3.LUT R250, R250, 0x10, RZ, 0xfc, !PT ;  /* 0x00000010fafa7812 */ /* 0x000fc600078efcff */
[----:B------:R1:W-:Y:S04]  /*158b0*/  LDGSTS.E [R196+0x13a00], [R50.64], P3 ;  /* 0x13a0000032c47fae */ /* 0x0003e8000992184c */
[----:B------:R1:W-:Y:S04]  /*158c0*/  LDGSTS.E [R196+0x14a00], [R66.64], P3 ;  /* 0x14a0000042c47fae */ /* 0x0003e8000992184c */
[----:B------:R1:W-:Y:S04]  /*158d0*/  LDGSTS.E [R196+0x15a00], [R82.64], P3 ;  /* 0x15a0000052c47fae */ /* 0x0003e8000992184c */
[----:B------:R1:W-:Y:S01]  /*158e0*/  LDGSTS.E [R196+0x16a00], [R98.64], P3 ;  /* 0x16a0000062c47fae */ /* 0x0003e2000992184c */
[----:B------:R-:W-:-:S03]  /*158f0*/  ISETP.GE.AND P1, PT, R250, UR8, PT ;  /* 0x00000008fa007c0c */ /* 0x000fc6000bf26270 */
[----:B------:R1:W-:Y:S01]  /*15900*/  LDGSTS.E [R196+0x17a00], [R114.64], P3 ;  /* 0x17a0000072c47fae */ /* 0x0003e2000992184c */
[----:B------:R-:W-:-:S03]  /*15910*/  LOP3.LUT R250, R251, 0x60, RZ, 0x3c, !PT ;  /* 0x00000060fbfa7812 */ /* 0x000fc600078e3cff */
        /* <DEDUP_REMOVED lines=52> */
[----:B------:R-:W-:-:S03]  /*15c60*/  SEL R0, R0, RZ, P0 ;  /* 0x000000ff00007207 */ /* 0x000fc60000000000 */
[----:B------:R3:W-:Y:S04]  /*15c70*/  LDGSTS.E [R239+0xce00], [R156.64], P3 ;  /* 0x0ce000009cef7fae */ /* 0x0007e8000992184c */
[----:B------:R3:W-:Y:S04]  /*15c80*/  LDGSTS.E [R239+0xde00], [R28.64], P3 ;  /* 0x0de000001cef7fae */ /* 0x0007e8000992184c */
[----:B------:R3:W-:Y:S04]  /*15c90*/  LDGSTS.E [R239+0xee00], [R170.64], P3 ;  /* 0x0ee00000aaef7fae */ /* 0x0007e8000992184c */
[----:B------:R3:W-:Y:S01]  /*15ca0*/  LDGSTS.E [R239+0xfe00], [R42.64], P3 ;  /* 0x0fe000002aef7fae */ /* 0x0007e2000992184c */
[----:B------:R-:W-:-:S03]  /*15cb0*/  ISETP.NE.U32.AND P5, PT, R0, RZ, PT ;  /* 0x000000ff0000720c */ /* 0x000fc60003fa5070 */
[----:B------:R3:W-:Y:S01]  /*15cc0*/  LDGSTS.E [R239+0x10e00], [R6.64], P3 ;  /* 0x10e0000006ef7fae */ /* 0x0007e2000992184c */
[----:B------:R-:W-:-:S03]  /*15cd0*/  IMAD.U32 R0, RZ, RZ, UR5 ;  /* 0x00000005ff007e24 */ /* 0x000fc6000f8e00ff */
[----:B------:R3:W-:Y:S04]  /*15ce0*/  LDGSTS.E [R239+0x11e00], [R22.64], P3 ;  /* 0x11e0000016ef7fae */ /* 0x0007e8000992184c */
[----:B------:R3:W-:Y:S04]  /*15cf0*/  LDGSTS.E [R239+0x12e00], [R38.64], P3 ;  /* 0x12e0000026ef7fae */ /* 0x0007e8000992184c */
[----:B------:R3:W-:Y:S04]  /*15d00*/  LDGSTS.E [R239+0x13e00], [R54.64], P3 ;  /* 0x13e0000036ef7fae */ /* 0x0007e8000992184c */
[----:B------:R3:W-:Y:S01]  /*15d10*/  LDGSTS.E [R239+0x14e00], [R70.64], P3 ;  /* 0x14e0000046ef7fae */ /* 0x0007e2000992184c */
[----:B------:R-:W-:-:S03]  /*15d20*/  IMAD.WIDE R76, R0, 0x4, R174 ;  /* 0x00000004004c7825 */ /* 0x000fc600078e02ae */
[----:B------:R3:W-:Y:S04]  /*15d30*/  LDGSTS.E [R239+0x15e00], [R86.64], P3 ;  /* 0x15e0000056ef7fae */ /* 0x0007e8000992184c */
[----:B------:R3:W-:Y:S04]  /*15d40*/  LDGSTS.E [R239+0x16e00], [R102.64], P3 ;  /* 0x16e0000066ef7fae */ /* 0x0007e8000992184c */
[----:B------:R3:W-:Y:S04]  /*15d50*/  LDGSTS.E [R239+0x17e00], [R118.64], P3 ;  /* 0x17e0000076ef7fae */ /* 0x0007e8000992184c */
[----:B------:R3:W-:Y:S04]  /*15d60*/  LDGSTS.E [R239+0x18e00], [R134.64], P3 ;  /* 0x18e0000086ef7fae */ /* 0x0007e8000992184c */
[----:B------:R3:W-:Y:S04]  /*15d70*/  LDGSTS.E [R239+0x19e00], [R150.64], P3 ;  /* 0x19e0000096ef7fae */ /* 0x0007e8000992184c */
[----:B------:R-:W4:Y:S04]  /*15d80*/  LDL.LU.64 R174, [R1+0x180] ;  /* 0x0001800001ae7983 */ /* 0x000f280000300a00 */
[----:B------:R3:W-:Y:S04]  /*15d90*/  LDGSTS.E [R239+0x1ae00], [R166.64], P3 ;  /* 0x1ae00000a6ef7fae */ /* 0x0007e8000992184c */
[----:B------:R3:W-:Y:S04]  /*15da0*/  LDGSTS.E [R239+0x1be00], [R182.64], P3 ;  /* 0x1be00000b6ef7fae */ /* 0x0007e8000992184c */
[----:B------:R3:W-:Y:S04]  /*15db0*/  LDGSTS.E [R239+0x1ce00], [R202.64], P3 ;  /* 0x1ce00000caef7fae */ /* 0x0007e8000992184c */
[----:B------:R3:W-:Y:S04]  /*15dc0*/  LDGSTS.E [R239+0x1de00], [R218.64], P3 ;  /* 0x1de00000daef7fae */ /* 0x0007e8000992184c */
[----:B------:R3:W-:Y:S04]  /*15dd0*/  LDGSTS.E [R239+0x1ee00], [R234.64], P3 ;  /* 0x1ee00000eaef7fae */ /* 0x0007e8000992184c */
[----:B------:R3:W-:Y:S04]  /*15de0*/  LDGSTS.E [R239+0x1fe00], [R2.64], P3 ;  /* 0x1fe0000002ef7fae */ /* 0x0007e8000992184c */
[----:B------:R-:W0:Y:S04]  /*15df0*/  LDGDEPBAR ;  /* 0x00000000000079af */ /* 0x000e280000000000 */
[----:B-1----:R-:W1:Y:S04]  /*15e00*/  S2R R196, SR_TID.X ;  /* 0x0000000000c47919 */ /* 0x002e680000002100 */
[----:B---3--:R-:W3:Y:S04]  /*15e10*/  LDL.LU.64 R238, [R1+0x170] ;  /* 0x0001700001ee7983 */ /* 0x008ee80000300a00 */
[----:B------:R-:W-:Y:S01]  /*15e20*/  BAR.SYNC.DEFER_BLOCKING 0x0 ;  /* 0x0000000000007b1d */ /* 0x000fe20000010000 */
[----:B------:R-:W-:-:S05]  /*15e30*/  IMAD.WIDE R90, R0, 0x4, R46 ;  /* 0x00000004005a7825 */ /* 0x000fca00078e022e */
[----:B------:R2:W-:Y:S04]  /*15e40*/  STL.64 [R1+0x1c0], R76 ;  /* 0x0001c04c01007387 */ /* 0x0005e80000100a00 */
[----:B------:R-:W3:Y:S01]  /*15e50*/  LDL.LU.64 R46, [R1+0x160] ;  /* 0x00016000012e7983 */ /* 0x000ee20000300a00 */
[----:B-1----:R-:W-:-:S03]  /*15e60*/  SHF.R.U32.HI R196, RZ, 0x6, R196 ;  /* 0x00000006ffc47819 */ /* 0x002fc600000116c4 */
[----:B------:R-:W-:Y:S01]  /*15e70*/  STL.64 [R1+0x1b0], R90 ;  /* 0x0001b05a01007387 */ /* 0x000fe20000100a00 */
[----:B------:R-:W-:-:S03]  /*15e80*/  SGXT.U32 R196, R196, 0x1 ;  /* 0x00000001c4c4781a */ /* 0x000fc60000000000 */
[----:B------:R-:W-:Y:S01]  /*15e90*/  @!PT LDS RZ, [RZ] ;  /* 0x00000000fffff984 */ /* 0x000fe20000000800 */
[----:B------:R-:W-:Y:S01]  /*15ea0*/  @!PT LDS RZ, [RZ] ;  /* 0x00000000fffff984 */ /* 0x000fe20000000800 */
[----:B------:R-:W-:Y:S01]  /*15eb0*/  @!PT LDS RZ, [RZ] ;  /* 0x00000000fffff984 */ /* 0x000fe20000000800 */
[----:B------:R2:W-:Y:S04]  /*15ec0*/  LDGSTS.E [R197+0x48000], [R76.64], P4 ;  /* 0x480000004cc57fae */ /* 0x0005e8000a12184c */
[----:B------:R4:W-:Y:S01]  /*15ed0*/  LDGSTS.E [R197+0x48400], [R90.64], P2 ;  /* 0x484000005ac57fae */ /* 0x0009e2000912184c */
[----:B--2---:R-:W-:-:S03]  /*15ee0*/  IMAD.WIDE R76, R0, 0x4, R122 ;  /* 0x00000004004c7825 */ /* 0x004fc600078e027a */
[----:B------:R-:W2:Y:S04]  /*15ef0*/  LDL.LU.64 R122, [R1+0x150] ;  /* 0x00015000017a7983 */ /* 0x000ea80000300a00 */
[----:B------:R1:W-:Y:S04]  /*15f00*/  STL.64 [R1+0x1a0], R76 ;  /* 0x0001a04c01007387 */ /* 0x0003e80000100a00 */
[----:B------:R1:W-:Y:S02]  /*15f10*/  LDGSTS.E [R197+0x48800], [R76.64], P6 ;  /* 0x488000004cc57fae */ /* 0x0003e4000b12184c */
[----:B-1----:R-:W-:-:S02]  /*15f20*/  IMAD.WIDE R76, R0, 0x4, R26 ;  /* 0x00000004004c7825 */ /* 0x002fc400078e021a */
[----:B------:R-:W2:Y:S04]  /*15f30*/  LDL.LU.64 R26, [R1+0x140] ;  /* 0x00014000011a7983 */ /* 0x000ea80000300a00 */
[----:B------:R3:W-:Y:S04]  /*15f40*/  STL.64 [R1+0x190], R76 ;  /* 0x0001904c01007387 */ /* 0x0007e80000100a00 */
[----:B------:R3:W-:Y:S01]  /*15f50*/  LDGSTS.E [R197+0x48c00], [R76.64], P5 ;  /* 0x48c000004cc57fae */ /* 0x0007e2000a92184c */
[----:B----4-:R-:W-:Y:S01]  /*15f60*/  IMAD.WIDE R90, R0, 0x4, R174 ;  /* 0x00000004005a7825 */ /* 0x010fe200078e02ae */
[----:B------:R-:W-:-:S04]  /*15f70*/  LOP3.LUT R175, R196, 0x28, RZ, 0xfc, !PT ;  /* 0x00000028c4af7812 */ /* 0x000fc800078efcff */
[----:B------:R1:W-:Y:S01]  /*15f80*/  STL.64 [R1+0x180], R90 ;  /* 0x0001805a01007387 */ /* 0x0003e20000100a00 */
[----:B------:R-:W-:-:S03]  /*15f90*/  ISETP.GE.AND P5, PT, R175, UR8, PT ;  /* 0x00000008af007c0c */ /* 0x000fc6000bfa6270 */
[----:B------:R-:W4:Y:S01]  /*15fa0*/  LDL.LU.64 R174, [R1+0x130] ;  /* 0x0001300001ae7983 */ /* 0x000f220000300a00 */
[----:B---3--:R-:W-:-:S05]  /*15fb0*/  IMAD.WIDE R76, R0, 0x4, R238 ;  /* 0x00000004004c7825 */ /* 0x008fca00078e02ee */
[----:B------:R2:W-:Y:S04]  /*15fc0*/  STL.64 [R1+0x170], R76 ;  /* 0x0001704c01007387 */ /* 0x0005e80000100a00 */
[----:B------:R-:W3:Y:S01]  /*15fd0*/  LDL.LU.64 R238, [R1+0x120] ;  /* 0x0001200001ee7983 */ /* 0x000ee20000300a00 */
[----:B------:R-:W-:Y:S02]  /*15fe0*/  LOP3.LUT R194, R251, 0x70, RZ, 0x3c, !PT ;  /* 0x00000070fbc27812 */ /* 0x000fe400078e3cff */
[----:B------:R-:W-:Y:S02]  /*15ff0*/  SEL R194, RZ, 0x4, P1 ;  /* 0x00000004ffc27807 */ /* 0x000fe40000800000 */
[C---:B------:R-:W-:Y:S02]  /*16000*/  LOP3.LUT R250, R196.reuse, 0x14, RZ, 0xfc, !PT ;  /* 0x00000014c4fa7812 */ /* 0x040fe400078efcff */
[----:B------:R-:W-:-:S02]  /*16010*/  LOP3.LUT R251, R196, 0x18, RZ, 0xfc, !PT ;  /* 0x00000018c4fb7812 */ /* 0x000fc400078efcff */
[----:B------:R-:W-:Y:S02]  /*16020*/  SEL R194, R194, RZ, P0 ;  /* 0x000000ffc2c27207 */ /* 0x000fe40000000000 */
[----:B------:R-:W-:Y:S02]  /*16030*/  ISETP.GE.AND P3, PT, R250, UR8, PT ;  /* 0x00000008fa007c0c */ /* 0x000fe4000bf66270 */
[----:B------:R-:W-:Y:S02]  /*16040*/  ISETP.GE.AND P1, PT, R251, UR8, PT ;  /* 0x00000008fb007c0c */ /* 0x000fe4000bf26270 */
[----:B------:R-:W-:Y:S02]  /*16050*/  LOP3.LUT R139, R196, 0x1c, RZ, 0xfc, !PT ;  /* 0x0000001cc48b7812 */ /* 0x000fe400078efcff */
[----:B------:R-:W-:Y:S02]  /*16060*/  ISETP.NE.U32.AND P4, PT, R194, RZ, PT ;  /* 0x000000ffc200720c */ /* 0x000fe40003f85070 */
[----:B------:R-:W-:-:S02]  /*16070*/  LOP3.LUT R251, R196, 0x20, RZ, 0xfc, !PT ;  /* 0x00000020c4fb7812 */ /* 0x000fc400078efcff */
[----:B------:R-:W-:Y:S02]  /*16080*/  SEL R250, RZ, 0x4, P3 ;  /* 0x00000004fffa7807 */ /* 0x000fe40001800000 */
[----:B------:R-:W-:Y:S02]  /*16090*/  SEL R194, RZ, 0x4, P1 ;  /* 0x00000004ffc27807 */ /* 0x000fe40000800000 */
[----:B------:R-:W-:Y:S02]  /*160a0*/  ISETP.GE.AND P3, PT, R139, UR8, PT ;  /* 0x000000088b007c0c */ /* 0x000fe4000bf66270 */
[----:B------:R-:W-:Y:S02]  /*160b0*/  ISETP.GE.AND P1, PT, R251, UR8, PT ;  /* 0x00000008fb007c0c */ /* 0x000fe4000bf26270 */
[----:B------:R-:W-:Y:S01]  /*160c0*/  SEL R250, R250, RZ, P0 ;  /* 0x000000fffafa7207 */ /* 0x000fe20000000000 */
[----:B------:R1:W-:Y:S01]  /*160d0*/  LDGSTS.E [R197+0x49000], [R90.64], P4 ;  /* 0x490000005ac57fae */ /* 0x0003e2000a12184c */
[----:B------:R-:W-:-:S02]  /*160e0*/  SEL R194, R194, RZ, P0 ;  /* 0x000000ffc2c27207 */ /* 0x000fc40000000000 */
[----:B------:R-:W-:Y:S02]  /*160f0*/  SEL R251, RZ, 0x4, P3 ;  /* 0x00000004fffb7807 */ /* 0x000fe40001800000 */
[----:B------:R-:W-:Y:S02]  /*16100*/  LOP3.LUT R139, R196, 0x24, RZ, 0xfc, !PT ;  /* 0x00000024c48b7812 */ /* 0x000fe400078efcff */
[----:B------:R-:W-:Y:S02]  /*16110*/  ISETP.NE.U32.AND P3, PT, R250, RZ, PT ;  /* 0x000000fffa00720c */ /* 0x000fe40003f65070 */
[----:B------:R-:W-:Y:S02]  /*16120*/  ISETP.NE.U32.AND P2, PT, R194, RZ, PT ;  /* 0x000000ffc200720c */ /* 0x000fe40003f45070 */
[----:B------:R-:W-:Y:S02]  /*16130*/  SEL R194, RZ, 0x4, P1 ;  /* 0x00000004ffc27807 */ /* 0x000fe40000800000 */
[----:B------:R-:W-:-:S02]  /*16140*/  SEL R250, R251, RZ, P0 ;  /* 0x000000fffbfa7207 */ /* 0x000fc40000000000 */
[----:B------:R-:W-:Y:S02]  /*16150*/  ISETP.GE.AND P6, PT, R139, UR8, PT ;  /* 0x000000088b007c0c */ /* 0x000fe4000bfc6270 */
[----:B------:R-:W-:Y:S02]  /*16160*/  ISETP.NE.U32.AND P1, PT, R250, RZ, PT ;  /* 0x000000fffa00720c */ /* 0x000fe40003f25070 */
[----:B------:R-:W-:Y:S01]  /*16170*/  SEL R194, R194, RZ, P0 ;  /* 0x000000ffc2c27207 */ /* 0x000fe20000000000 */
[----:B------:R2:W-:Y:S01]  /*16180*/  LDGSTS.E [R197+0x49400], [R76.64], P3 ;  /* 0x494000004cc57fae */ /* 0x0005e2000992184c */
[----:B------:R-:W-:Y:S02]  /*16190*/  SEL R250, RZ, 0x4, P6 ;  /* 0x00000004fffa7807 */ /* 0x000fe40003000000 */
[----:B------:R-:W-:Y:S02]  /*161a0*/  LOP3.LUT R139, R196, 0x2c, RZ, 0xfc, !PT ;  /* 0x0000002cc48b7812 */ /* 0x000fe400078efcff */
[----:B------:R-:W-:-:S02]  /*161b0*/  ISETP.NE.U32.AND P6, PT, R194, RZ, PT ;  /* 0x000000ffc200720c */ /* 0x000fc40003fc5070 */
[----:B------:R-:W-:Y:S02]  /*161c0*/  SEL R194, R250, RZ, P0 ;  /* 0x000000fffac27207 */ /* 0x000fe40000000000 */
[----:B------:R-:W-:Y:S02]  /*161d0*/  ISETP.GE.AND P4, PT, R139, UR8, PT ;  /* 0x000000088b007c0c */ /* 0x000fe4000bf86270 */
[----:B------:R-:W-:Y:S02]  /*161e0*/  LOP3.LUT R138, R196, 0x30, RZ, 0xfc, !PT ;  /* 0x00000030c48a7812 */ /* 0x000fe400078efcff */
[----:B------:R-:W-:Y:S01]  /*161f0*/  ISETP.NE.U32.AND P3, PT, R194, RZ, PT ;  /* 0x000000ffc200720c */ /* 0x000fe20003f65070 */
[----:B-1----:R-:W-:Y:S01]  /*16200*/  IMAD.WIDE R90, R0, 0x4, R46 ;  /* 0x00000004005a7825 */ /* 0x002fe200078e022e */
[----:B------:R-:W-:Y:S01]  /*16210*/  SEL R250, RZ, 0x4, P5 ;  /* 0x00000004fffa7807 */ /* 0x000fe20002800000 */
[----:B------:R-:W3:Y:S01]  /*16220*/  LDL.LU.64 R46, [R1+0x110] ;  /* 0x00011000012e7983 */ /* 0x000ee20000300a00 */
[----:B------:R-:W-:-:S02]  /*16230*/  SEL R194, RZ, 0x4, P4 ;  /* 0x00000004ffc27807 */ /* 0x000fc40002000000 */
[----:B------:R-:W-:Y:S01]  /*16240*/  LOP3.LUT R139, R196, 0x34, RZ, 0xfc, !PT ;  /* 0x00000034c48b7812 */ /* 0x000fe200078efcff */
[----:B--2---:R-:W-:Y:S01]  /*16250*/  IMAD.WIDE R76, R0, 0x4, R122 ;  /* 0x00000004004c7825 */ /* 0x004fe200078e027a */
[----:B------:R-:W-:Y:S01]  /*16260*/  ISETP.GE.AND P5, PT, R138, UR8, PT ;  /* 0x000000088a007c0c */ /* 0x000fe2000bfa6270 */
[----:B------:R4:W-:Y:S01]  /*16270*/  LDGSTS.E [R197+0x49800], [R90.64], P2 ;  /* 0x498000005ac57fae */ /* 0x0009e2000912184c */
[----:B------:R-:W-:Y:S02]  /*16280*/  SEL R250, R250, RZ, P0 ;  /* 0x000000fffafa7207 */ /* 0x000fe40000000000 */
[----:B------:R-:W-:Y:S01]  /*16290*/  SEL R194, R194, RZ, P0 ;  /* 0x000000ffc2c27207 */ /* 0x000fe20000000000 */
[----:B------:R-:W-:Y:S01]  /*162a0*/  STL.64 [R1+0x160], R90 ;  /* 0x0001605a01007387 */ /* 0x000fe20000100a00 */
[----:B------:R-:W-:Y:S02]  /*162b0*/  ISETP.GE.AND P4, PT, R139, UR8, PT ;  /* 0x000000088b007c0c */ /* 0x000fe4000bf86270 */
[----:B------:R-:W-:Y:S01]  /*162c0*/  SEL R251, RZ, 0x4, P5 ;  /* 0x00000004fffb7807 */ /* 0x000fe20002800000 */
[----:B------:R-:W2:Y:S01]  /*162d0*/  LDL.LU.64 R122, [R1+0x100] ;  /* 0x00010000017a7983 */ /* 0x000ea20000300a00 */
[----:B------:R-:W-:-:S02]  /*162e0*/  LOP3.LUT R139, R196, 0x38, RZ, 0xfc, !PT ;  /* 0x00000038c48b7812 */ /* 0x000fc400078efcff */
[----:B------:R-:W-:Y:S01]  /*162f0*/  ISETP.NE.U32.AND P5, PT, R250, RZ, PT ;  /* 0x000000fffa00720c */ /* 0x000fe20003fa5070 */
[----:B------:R1:W-:Y:S01]  /*16300*/  STL.64 [R1+0x150], R76 ;  /* 0x0001504c01007387 */ /* 0x0003e20000100a00 */
[----:B------:R-:W-:Y:S02]  /*16310*/  ISETP.NE.U32.AND P2, PT, R194, RZ, PT ;  /* 0x000000ffc200720c */ /* 0x000fe40003f45070 */
[----:B------:R-:W-:Y:S01]  /*16320*/  SEL R194, RZ, 0x4, P4 ;  /* 0x00000004ffc27807 */ /* 0x000fe20002000000 */
[----:B------:R1:W-:Y:S01]  /*16330*/  LDGSTS.E [R197+0x49c00], [R76.64], P1 ;  /* 0x49c000004cc57fae */ /* 0x0003e2000892184c */
[----:B------:R-:W-:Y:S02]  /*16340*/  SEL R250, R251, RZ, P0 ;  /* 0x000000fffbfa7207 */ /* 0x000fe40000000000 */
[----:B------:R-:W-:Y:S02]  /*16350*/  ISETP.GE.AND P4, PT, R139, UR8, PT ;  /* 0x000000088b007c0c */ /* 0x000fe4000bf86270 */
[----:B------:R-:W-:-:S02]  /*16360*/  ISETP.NE.U32.AND P1, PT, R250, RZ, PT ;  /* 0x000000fffa00720c */ /* 0x000fc40003f25070 */
[----:B------:R-:W-:Y:S01]  /*16370*/  SEL R250, RZ, 0x4, P4 ;  /* 0x00000004fffa7807 */ /* 0x000fe20002000000 */
[C---:B-1----:R-:W-:Y:S02]  /*16380*/  IMAD.WIDE R76, R0.reuse, 0x4, R26 ;  /* 0x00000004004c7825 */ /* 0x042fe400078e021a */
        /* <DEDUP_REMOVED lines=8> */
[----:B------:R-:W-:Y:S02]  /*16410*/  SEL R194, R194, RZ, P0 ;  /* 0x000000ffc2c27207 */ /* 0x000fe40000000000 */
[----:B------:R-:W-:Y:S01]  /*16420*/  LOP3.LUT R139, R196, 0x40, RZ, 0xfc, !PT ;  /* 0x00000040c48b7812 */ /* 0x000fe200078efcff */
[----:B------:R1:W-:Y:S01]  /*16430*/  LDGSTS.E [R197+0x4a400], [R90.64], P3 ;  /* 0x4a4000005ac57fae */ /* 0x0003e2000992184c */
[----:B---3--:R-:W-:-:S05]  /*16440*/  IMAD.WIDE R76, R0, 0x4, R238 ;  /* 0x00000004004c7825 */ /* 0x008fca00078e02ee */
[----:B------:R2:W-:Y:S04]  /*16450*/  STL.64 [R1+0x120], R76 ;  /* 0x0001204c01007387 */ /* 0x0005e80000100a00 */
[----:B------:R-:W3:Y:S01]  /*16460*/  LDL.LU.64 R238, [R1+0xd0] ;  /* 0x0000d00001ee7983 */ /* 0x000ee20000300a00 */
[----:B------:R-:W-:Y:S02]  /*16470*/  ISETP.NE.U32.AND P6, PT, R194, RZ, PT ;  /* 0x000000ffc200720c */ /* 0x000fe40003fc5070 */
[----:B------:R-:W-:Y:S01]  /*16480*/  SEL R194, R250, RZ, P0 ;  /* 0x000000fffac27207 */ /* 0x000fe20000000000 */
[----:B------:R2:W-:Y:S01]  /*16490*/  LDGSTS.E [R197+0x4a800], [R76.64], P5 ;  /* 0x4a8000004cc57fae */ /* 0x0005e2000a92184c */
[----:B------:R-:W-:Y:S02]  /*164a0*/  ISETP.GE.AND P3, PT, R139, UR8, PT ;  /* 0x000000088b007c0c */ /* 0x000fe4000bf66270 */
[----:B------:R-:W-:-:S02]  /*164b0*/  LOP3.LUT R138, R196, 0x44, RZ, 0xfc, !PT ;  /* 0x00000044c48a7812 */ /* 0x000fc400078efcff */
[----:B------:R-:W-:Y:S02]  /*164c0*/  ISETP.NE.U32.AND P5, PT, R194, RZ, PT ;  /* 0x000000ffc200720c */ /* 0x000fe40003fa5070 */
[----:B------:R-:W-:Y:S02]  /*164d0*/  SEL R250, RZ, 0x4, P4 ;  /* 0x00000004fffa7807 */ /* 0x000fe40002000000 */
[----:B------:R-:W-:Y:S02]  /*164e0*/  SEL R194, RZ, 0x4, P3 ;  /* 0x00000004ffc27807 */ /* 0x000fe40001800000 */
[----:B------:R-:W-:Y:S02]  /*164f0*/  LOP3.LUT R139, R196, 0x48, RZ, 0xfc, !PT ;  /* 0x00000048c48b7812 */ /* 0x000fe400078efcff */
[----:B------:R-:W-:Y:S02]  /*16500*/  ISETP.GE.AND P4, PT, R138, UR8, PT ;  /* 0x000000088a007c0c */ /* 0x000fe4000bf86270 */
[----:B------:R-:W-:-:S02]  /*16510*/  SEL R250, R250, RZ, P0 ;  /* 0x000000fffafa7207 */ /* 0x000fc40000000000 */
[----:B------:R-:W-:Y:S02]  /*16520*/  SEL R194, R194, RZ, P0 ;  /* 0x000000ffc2c27207 */ /* 0x000fe40000000000 */
[----:B------:R-:W-:Y:S02]  /*16530*/  ISETP.GE.AND P3, PT, R139, UR8, PT ;  /* 0x000000088b007c0c */ /* 0x000fe4000bf66270 */
[----:B------:R-:W-:Y:S02]  /*16540*/  SEL R251, RZ, 0x4, P4 ;  /* 0x00000004fffb7807 */ /* 0x000fe40002000000 */
[----:B------:R-:W-:Y:S02]  /*16550*/  LOP3.LUT R139, R196, 0x4c, RZ, 0xfc, !PT ;  /* 0x0000004cc48b7812 */ /* 0x000fe400078efcff */
[----:B------:R-:W-:Y:S02]  /*16560*/  ISETP.NE.U32.AND P4, PT, R194, RZ, PT ;  /* 0x000000ffc200720c */ /* 0x000fe40003f85070 */
[----:B------:R-:W-:-:S02]  /*16570*/  SEL R194, RZ, 0x4, P3 ;  /* 0x00000004ffc27807 */ /* 0x000fc40001800000 */
[----:B------:R-:W-:Y:S01]  /*16580*/  ISETP.GE.AND P3, PT, R139, UR8, PT ;  /* 0x000000088b007c0c */ /* 0x000fe2000bf66270 */
[C---:B-1----:R-:W-:Y:S02]  /*16590*/  IMAD.WIDE R90, R0.reuse, 0x4, R46 ;  /* 0x00000004005a7825 */ /* 0x042fe400078e022e */
[----:B------:R-:W3:Y:S04]  /*165a0*/  LDL.LU.64 R46, [R1+0xc0] ;  /* 0x0000c000012e7983 */ /* 0x000ee80000300a00 */
[----:B------:R-:W-:Y:S04]  /*165b0*/  STL.64 [R1+0x110], R90 ;  /* 0x0001105a01007387 */ /* 0x000fe80000100a00 */
[----:B------:R4:W-:Y:S01]  /*165c0*/  LDGSTS.E [R197+0x4ac00], [R90.64], P2 ;  /* 0x4ac000005ac57fae */ /* 0x0009e2000912184c */
[----:B--2---:R-:W-:-:S03]  /*165d0*/  IMAD.WIDE R76, R0, 0x4, R122 ;  /* 0x00000004004c7825 */ /* 0x004fc600078e027a */
[----:B------:R-:W2:Y:S04]  /*165e0*/  LDL.LU.64 R122, [R1+0xb0] ;  /* 0x0000b000017a7983 */ /* 0x000ea80000300a00 */
[----:B------:R1:W-:Y:S04]  /*165f0*/  STL.64 [R1+0x100], R76 ;  /* 0x0001004c01007387 */ /* 0x0003e80000100a00 */
[----:B------:R1:W-:Y:S01]  /*16600*/  LDGSTS.E [R197+0x4b000], [R76.64], P1 ;  /* 0x4b0000004cc57fae */ /* 0x0003e2000892184c */
[----:B------:R-:W-:Y:S02]  /*16610*/  ISETP.NE.U32.AND P2, PT, R250, RZ, PT ;  /* 0x000000fffa00720c */ /* 0x000fe40003f45070 */
[----:B------:R-:W-:Y:S01]  /*16620*/  SEL R250, R251, RZ, P0 ;  /* 0x000000fffbfa7207 */ /* 0x000fe20000000000 */
[----:B-1----:R-:W-:-:S02]  /*16630*/  IMAD.WIDE R76, R0, 0x4, R26 ;  /* 0x00000004004c7825 */ /* 0x002fc400078e021a */
[----:B------:R-:W2:Y:S04]  /*16640*/  LDL.LU.64 R26, [R1+0xa0] ;  /* 0x0000a000011a7983 */ /* 0x000ea80000300a00 */
[----:B------:R3:W-:Y:S04]  /*16650*/  STL.64 [R1+0xf0], R76 ;  /* 0x0000f04c01007387 */ /* 0x0007e80000100a00 */
[----:B------:R3:W-:Y:S01]  /*16660*/  LDGSTS.E [R197+0x4b400], [R76.64], P6 ;  /* 0x4b4000004cc57fae */ /* 0x0007e2000b12184c */
[----:B------:R-:W-:Y:S02]  /*16670*/  ISETP.NE.U32.AND P1, PT, R250, RZ, PT ;  /* 0x000000fffa00720c */ /* 0x000fe40003f25070 */
[----:B------:R-:W-:Y:S01]  /*16680*/  SEL R250, RZ, 0x4, P3 ;  /* 0x00000004fffa7807 */ /* 0x000fe20001800000 */
[----:B----4-:R-:W-:Y:S01]  /*16690*/  IMAD.WIDE R90, R0, 0x4, R174 ;  /* 0x00000004005a7825 */ /* 0x010fe200078e02ae */
[----:B------:R-:W-:-:S04]  /*166a0*/  LOP3.LUT R175, R196, 0x50, RZ, 0xfc, !PT ;  /* 0x00000050c4af7812 */ /* 0x000fc800078efcff */
[----:B------:R1:W-:Y:S01]  /*166b0*/  STL.64 [R1+0xe0], R90 ;  /* 0x0000e05a01007387 */ /* 0x0003e20000100a00 */
[----:B------:R-:W-:Y:S02]  /*166c0*/  ISETP.GE.AND P3, PT, R175, UR8, PT ;  /* 0x00000008af007c0c */ /* 0x000fe4000bf66270 */
[----:B------:R-:W-:Y:S01]  /*166d0*/  SEL R194, R194, RZ, P0 ;  /* 0x000000ffc2c27207 */ /* 0x000fe20000000000 */
[----:B------:R1:W-:Y:S01]  /*166e0*/  LDGSTS.E [R197+0x4b800], [R90.64], P5 ;  /* 0x4b8000005ac57fae */ /* 0x0003e2000a92184c */
[----:B---3--:R-:W-:-:S03]  /*166f0*/  IMAD.WIDE R76, R0, 0x4, R238 ;  /* 0x00000004004c7825 */ /* 0x008fc600078e02ee */
[----:B------:R-:W3:Y:S04]  /*16700*/  LDL.LU.64 R238, [R1+0x90] ;  /* 0x0000900001ee7983 */ /* 0x000ee80000300a00 */
[----:B------:R2:W-:Y:S04]  /*16710*/  STL.64 [R1+0x630], R76 ;  /* 0x0006304c01007387 */ /* 0x0005e80000100a00 */
[----:B------:R-:W4:Y:S01]  /*16720*/  LDL.LU.64 R174, [R1+0x80] ;  /* 0x0000800001ae7983 */ /* 0x000f220000300a00 */
[----:B------:R-:W-:-:S03]  /*16730*/  ISETP.NE.U32.AND P6, PT, R194, RZ, PT ;  /* 0x000000ffc200720c */ /* 0x000fc60003fc5070 */
[----:B------:R2:W-:Y:S01]  /*16740*/  LDGSTS.E [R197+0x4bc00], [R76.64], P2 ;  /* 0x4bc000004cc57fae */ /* 0x0005e2000912184c */
[----:B------:R-:W-:Y:S02]  /*16750*/  LOP3.LUT R139, R196, 0x54, RZ, 0xfc, !PT ;  /* 0x00000054c48b7812 */ /* 0x000fe400078efcff */
[----:B------:R-:W-:Y:S02]  /*16760*/  SEL R194, R250, RZ, P0 ;  /* 0x000000fffac27207 */ /* 0x000fe40000000000 */
[----:B------:R-:W-:Y:S02]  /*16770*/  ISETP.GE.AND P5, PT, R139, UR8, PT ;  /* 0x000000088b007c0c */ /* 0x000fe4000bfa6270 */
[----:B------:R-:W-:Y:S02]  /*16780*/  LOP3.LUT R138, R196, 0x58, RZ, 0xfc, !PT ;  /* 0x00000058c48a7812 */ /* 0x000fe400078efcff */
[----:B------:R-:W-:Y:S02]  /*16790*/  ISETP.NE.U32.AND P2, PT, R194, RZ, PT ;  /* 0x000000ffc200720c */ /* 0x000fe40003f45070 */
[----:B------:R-:W-:-:S02]  /*167a0*/  SEL R250, RZ, 0x4, P3 ;  /* 0x00000004fffa7807 */ /* 0x000fc40001800000 */
[----:B------:R-:W-:Y:S02]  /*167b0*/  SEL R194, RZ, 0x4, P5 ;  /* 0x00000004ffc27807 */ /* 0x000fe40002800000 */
[----:B------:R-:W-:Y:S02]  /*167c0*/  LOP3.LUT R139, R196, 0x5c, RZ, 0xfc, !PT ;  /* 0x0000005cc48b7812 */ /* 0x000fe400078efcff */
[----:B------:R-:W-:Y:S02]  /*167d0*/  ISETP.GE.AND P3, PT, R138, UR8, PT ;  /* 0x000000088a007c0c */ /* 0x000fe4000bf66270 */
[----:B------:R-:W-:Y:S02]  /*167e0*/  SEL R250, R250, RZ, P0 ;  /* 0x000000fffafa7207 */ /* 0x000fe40000000000 */
[----:B------:R-:W-:Y:S02]  /*167f0*/  SEL R194, R194, RZ, P0 ;  /* 0x000000ffc2c27207 */ /* 0x000fe40000000000 */
[----:B------:R-:W-:Y:S01]  /*16800*/  ISETP.GE.AND P5, PT, R139, UR8, PT ;  /* 0x000000088b007c0c */ /* 0x000fe2000bfa6270 */
[----:B-1----:R-:W-:-:S02]  /*16810*/  IMAD.WIDE R90, R0, 0x4, R46 ;  /* 0x00000004005a7825 */ /* 0x002fc400078e022e */
[----:B------:R-:W4:Y:S04]  /*16820*/  LDL.LU.64 R46, [R1+0x70] ;  /* 0x00007000012e7983 */ /* 0x000f280000300a00 */
[----:B------:R-:W-:Y:S04]  /*16830*/  STL.64 [R1+0x638], R90 ;  /* 0x0006385a01007387 */ /* 0x000fe80000100a00 */
        /* <DEDUP_REMOVED lines=9> */
[----:B------:R-:W-:Y:S02]  /*168d0*/  SEL R251, RZ, 0x4, P3 ;  /* 0x00000004fffb7807 */ /* 0x000fe40001800000 */
[----:B------:R-:W-:-:S02]  /*168e0*/  LOP3.LUT R139, R196, 0x60, RZ, 0xfc, !PT ;  /* 0x00000060c48b7812 */ /* 0x000fc400078efcff */
[----:B------:R-:W-:Y:S02]  /*168f0*/  ISETP.NE.U32.AND P4, PT, R250, RZ, PT ;  /* 0x000000fffa00720c */ /* 0x000fe40003f85070 */
[----:B------:R-:W-:Y:S02]  /*16900*/  ISETP.NE.U32.AND P3, PT, R194, RZ, PT ;  /* 0x000000ffc200720c */ /* 0x000fe40003f65070 */
[----:B------:R-:W-:Y:S02]  /*16910*/  SEL R194, RZ, 0x4, P5 ;  /* 0x00000004ffc27807 */ /* 0x000fe40002800000 */
[----:B------:R-:W-:Y:S02]  /*16920*/  SEL R250, R251, RZ, P0 ;  /* 0x000000fffbfa7207 */ /* 0x000fe40000000000 */
[----:B------:R-:W-:Y:S02]  /*16930*/  ISETP.GE.AND P5, PT, R139, UR8, PT ;  /* 0x000000088b007c0c */ /* 0x000fe4000bfa6270 */
[----:B------:R-:W-:-:S02]  /*16940*/  ISETP.NE.U32.AND P1, PT, R250, RZ, PT ;  /* 0x000000fffa00720c */ /* 0x000fc40003f25070 */
[----:B------:R-:W-:Y:S01]  /*16950*/  SEL R250, RZ, 0x4, P5 ;  /* 0x00000004fffa7807 */ /* 0x000fe20002800000 */
[----:B---3--:R-:W-:-:S05]  /*16960*/  IMAD.WIDE R90, R0, 0x4, R238 ;  /* 0x00000004005a7825 */ /* 0x008fca00078e02ee */
[----:B------:R1:W-:Y:S01]  /*16970*/  STL.64 [R1+0x650], R90 ;  /* 0x0006505a01007387 */ /* 0x0003e20000100a00 */
[----:B----4-:R-:W-:Y:S01]  /*16980*/  IMAD.WIDE R76, R0, 0x4, R174 ;  /* 0x00000004004c7825 */ /* 0x010fe200078e02ae */
[C---:B------:R-:W-:Y:S02]  /*16990*/  LOP3.LUT R239, R196.reuse, 0x64, RZ, 0xfc, !PT ;  /* 0x00000064c4ef7812 */ /* 0x040fe400078efcff */
[----:B------:R-:W3:Y:S02]  /*169a0*/  LDL.LU.64 R174, [R1+0x40] ;  /* 0x0000400001ae7983 */ /* 0x000ee40000300a00 */
[----:B------:R-:W-:Y:S02]  /*169b0*/  ISETP.GE.AND P5, PT, R239, UR8, PT ;  /* 0x00000008ef007c0c */ /* 0x000fe4000bfa6270 */
[----:B------:R1:W-:Y:S01]  /*169c0*/  LDGSTS.E [R197+0x4cc00], [R90.64], P2 ;  /* 0x4cc000005ac57fae */ /* 0x0003e2000912184c */
[----:B------:R-:W-:-:S03]  /*169d0*/  LOP3.LUT R239, R196, 0x68, RZ, 0xfc, !PT ;  /* 0x00000068c4ef7812 */ /* 0x000fc600078efcff */
[----:B------:R2:W-:Y:S01]  /*169e0*/  STL.64 [R1+0x658], R76 ;  /* 0x0006584c01007387 */ /* 0x0005e20000100a00 */
[----:B------:R-:W-:-:S03]  /*169f0*/  ISETP.GE.AND P2, PT, R239, UR8, PT ;  /* 0x00000008ef007c0c */ /* 0x000fc6000bf46270 */
[----:B------:R-:W4:Y:S01]  /*16a00*/  LDL.LU.64 R238, [R1+0x38] ;  /* 0x0000380001ee7983 */ /* 0x000f220000300a00 */
[----:B------:R-:W-:Y:S02]  /*16a10*/  SEL R194, R194, RZ, P0 ;  /* 0x000000ffc2c27207 */ /* 0x000fe40000000000 */
[----:B------:R-:W-:Y:S01]  /*16a20*/  LOP3.LUT R138, R196, 0x6c, RZ, 0xfc, !PT ;  /* 0x0000006cc48a7812 */ /* 0x000fe200078efcff */
[----:B------:R2:W-:Y:S01]  /*16a30*/  LDGSTS.E [R197+0x4d000], [R76.64], P4 ;  /* 0x4d0000004cc57fae */ /* 0x0005e2000a12184c */
[----:B------:R-:W-:Y:S02]  /*16a40*/  ISETP.NE.U32.AND P6, PT, R194, RZ, PT ;  /* 0x000000ffc200720c */ /* 0x000fe40003fc5070 */
[----:B------:R-:W-:Y:S02]  /*16a50*/  SEL R194, R250, RZ, P0 ;  /* 0x000000fffac27207 */ /* 0x000fe40000000000 */
[----:B------:R-:W-:Y:S02]  /*16a60*/  LOP3.LUT R139, R196, 0x70, RZ, 0xfc, !PT ;  /* 0x00000070c48b7812 */ /* 0x000fe400078efcff */
[----:B------:R-:W-:-:S02]  /*16a70*/  ISETP.NE.U32.AND P4, PT, R194, RZ, PT ;  /* 0x000000ffc200720c */ /* 0x000fc40003f85070 */
[----:B------:R-:W-:Y:S02]  /*16a80*/  SEL R250, RZ, 0x4, P5 ;  /* 0x00000004fffa7807 */ /* 0x000fe40002800000 */
[----:B------:R-:W-:Y:S02]  /*16a90*/  SEL R194, RZ, 0x4, P2 ;  /* 0x00000004ffc27807 */ /* 0x000fe40001000000 */
[----:B------:R-:W-:Y:S02]  /*16aa0*/  ISETP.GE.AND P5, PT, R138, UR8, PT ;  /* 0x000000088a007c0c */ /* 0x000fe4000bfa6270 */
[----:B------:R-:W-:Y:S02]  /*16ab0*/  ISETP.GE.AND P2, PT, R139, UR8, PT ;  /* 0x000000088b007c0c */ /* 0x000fe4000bf46270 */
[----:B------:R-:W-:Y:S02]  /*16ac0*/  SEL R250, R250, RZ, P0 ;  /* 0x000000fffafa7207 */ /* 0x000fe40000000000 */
[----:B------:R-:W-:-:S02]  /*16ad0*/  SEL R194, R194, RZ, P0 ;  /* 0x000000ffc2c27207 */ /* 0x000fc40000000000 */
[----:B------:R-:W-:Y:S02]  /*16ae0*/  SEL R251, RZ, 0x4, P5 ;  /* 0x00000004fffb7807 */ /* 0x000fe40002800000 */
[----:B------:R-:W-:Y:S01]  /*16af0*/  LOP3.LUT R139, R196, 0x74, RZ, 0xfc, !PT ;  /* 0x00000074c48b7812 */ /* 0x000fe200078efcff */
[----:B-1----:R-:W-:Y:S02]  /*16b00*/  IMAD.WIDE R90, R0, 0x4, R46 ;  /* 0x00000004005a7825 */ /* 0x002fe400078e022e */
[----:B------:R-:W4:Y:S04]  /*16b10*/  LDL.LU.64 R46, [R1+0x30] ;  /* 0x00003000012e7983 */ /* 0x000f280000300a00 */
[----:B------:R-:W-:Y:S01]  /*16b20*/  STL.64 [R1+0x660], R90 ;  /* 0x0006605a01007387 */ /* 0x000fe20000100a00 */
[----:B------:R-:W-:-:S03]  /*16b30*/  ISETP.NE.U32.AND P5, PT, R250, RZ, PT ;  /* 0x000000fffa00720c */ /* 0x000fc60003fa5070 */
[----:B------:R1:W-:Y:S01]  /*16b40*/  LDGSTS.E [R197+0x4d400], [R90.64], P3 ;  /* 0x4d4000005ac57fae */ /* 0x0003e2000992184c */
[----:B--2---:R-:W-:-:S03]  /*16b50*/  IMAD.WIDE R76, R0, 0x4, R122 ;  /* 0x00000004004c7825 */ /* 0x004fc600078e027a */
[----:B------:R-:W2:Y:S01]  /*16b60*/  LDL.LU.64 R122, [R1+0x28] ;  /* 0x00002800017a7983 */ /* 0x000ea20000300a00 */
[----:B------:R-:W-:Y:S02]  /*16b70*/  ISETP.NE.U32.AND P3, PT, R194, RZ, PT ;  /* 0x000000ffc200720c */ /* 0x000fe40003f65070 */
[----:B------:R-:W-:Y:S01]  /*16b80*/  SEL R194, RZ, 0x4, P2 ;  /* 0x00000004ffc27807 */ /* 0x000fe20001000000 */
[----:B------:R3:W-:Y:S01]  /*16b90*/  STL.64 [R1+0x668], R76 ;  /* 0x0006684c01007387 */ /* 0x0007e20000100a00 */
[----:B------:R-:W-:-:S03]  /*16ba0*/  SEL R250, R251, RZ, P0 ;  /* 0x000000fffbfa7207 */ /* 0x000fc60000000000 */
[----:B------:R3:W-:Y:S01]  /*16bb0*/  LDGSTS.E [R197+0x4d800], [R76.64], P1 ;  /* 0x4d8000004cc57fae */ /* 0x0007e2000892184c */
[----:B------:R-:W-:Y:S02]  /*16bc0*/  ISETP.GE.AND P2, PT, R139, UR8, PT ;  /* 0x000000088b007c0c */ /* 0x000fe4000bf46270 */
[----:B------:R-:W-:Y:S01]  /*16bd0*/  ISETP.NE.U32.AND P1, PT, R250, RZ, PT ;  /* 0x000000fffa00720c */ /* 0x000fe20003f25070 */
[----:B------:R-:W-:Y:S01]  /*16be0*/  IMAD.WIDE R26, R0, 0x4, R26 ;  /* 0x00000004001a7825 */ /* 0x000fe200078e021a */
[----:B------:R-:W-:-:S04]  /*16bf0*/  SEL R250, RZ, 0x4, P2 ;  /* 0x00000004fffa7807 */ /* 0x000fc80001000000 */
[----:B------:R4:W-:Y:S04]  /*16c00*/  STL.64 [R1+0x670], R26 ;  /* 0x0006701a01007387 */ /* 0x0009e80000100a00 */
[----:B------:R-:W2:Y:S04]  /*16c10*/  LDL.LU.64 R138, [R1+0x20] ;  /* 0x00002000018a7983 */ /* 0x000ea80000300a00 */
[----:B------:R4:W-:Y:S01]  /*16c20*/  LDGSTS.E [R197+0x4dc00], [R26.64], P6 ;  /* 0x4dc000001ac57fae */ /* 0x0009e2000b12184c */
[----:B---3--:R-:W-:Y:S01]  /*16c30*/  IMAD.WIDE R76, R0, 0x4, R174 ;  /* 0x00000004004c7825 */ /* 0x008fe200078e02ae */
[----:B------:R-:W-:-:S04]  /*16c40*/  LOP3.LUT R175, R196, 0x78, RZ, 0xfc, !PT ;  /* 0x00000078c4af7812 */ /* 0x000fc800078efcff */
[----:B------:R-:W-:Y:S01]  /*16c50*/  STL.64 [R1+0x678], R76 ;  /* 0x0006784c01007387 */ /* 0x000fe20000100a00 */
[----:B------:R-:W-:-:S03]  /*16c60*/  ISETP.GE.AND P2, PT, R175, UR8, PT ;  /* 0x00000008af007c0c */ /* 0x000fc6000bf46270 */
[----:B------:R-:W1:Y:S01]  /*16c70*/  LDL.LU.64 R174, [R1+0x18] ;  /* 0x0000180001ae7983 */ /* 0x000e620000300a00 */
[----:B----4-:R-:W-:Y:S01]  /*16c80*/  IMAD.WIDE R26, R0, 0x4, R238 ;  /* 0x00000004001a7825 */ /* 0x010fe200078e02ee */
[----:B------:R-:W-:Y:S02]  /*16c90*/  LOP3.LUT R239, R196, 0x7c, RZ, 0xfc, !PT ;  /* 0x0000007cc4ef7812 */ /* 0x000fe400078efcff */
[----:B------:R2:W-:Y:S02]  /*16ca0*/  LDGSTS.E [R197+0x4e000], [R76.64], P4 ;  /* 0x4e0000004cc57fae */ /* 0x0005e4000a12184c */
[----:B------:R-:W-:Y:S02]  /*16cb0*/  ISETP.GE.AND P4, PT, R239, UR8, PT ;  /* 0x00000008ef007c0c */ /* 0x000fe4000bf86270 */
[----:B------:R3:W-:Y:S04]  /*16cc0*/  STL.64 [R1+0x680], R26 ;  /* 0x0006801a01007387 */ /* 0x0007e80000100a00 */
[----:B------:R-:W4:Y:S01]  /*16cd0*/  LDL.LU.64 R238, [R1+0x10] ;  /* 0x0000100001ee7983 */ /* 0x000f220000300a00 */
[----:B------:R-:W-:-:S03]  /*16ce0*/  SEL R194, R194, RZ, P0 ;  /* 0x000000ffc2c27207 */ /* 0x000fc60000000000 */
[----:B------:R3:W-:Y:S01]  /*16cf0*/  LDGSTS.E [R197+0x4e400], [R26.64], P5 ;  /* 0x4e4000001ac57fae */ /* 0x0007e2000a92184c */
[----:B------:R-:W-:Y:S02]  /*16d00*/  ISETP.NE.U32.AND P6, PT, R194, RZ, PT ;  /* 0x000000ffc200720c */ /* 0x000fe40003fc5070 */
[----:B------:R-:W-:Y:S02]  /*16d10*/  SEL R194, R250, RZ, P0 ;  /* 0x000000fffac27207 */ /* 0x000fe40000000000 */
[----:B------:R-:W-:Y:S02]  /*16d20*/  SEL R250, RZ, 0x4, P2 ;  /* 0x00000004fffa7807 */ /* 0x000fe40001000000 */
[----:B------:R-:W-:Y:S02]  /*16d30*/  ISETP.NE.U32.AND P5, PT, R194, RZ, PT ;  /* 0x000000ffc200720c */ /* 0x000fe40003fa5070 */
[C---:B---3--:R-:W-:Y:S02]  /*16d40*/  LOP3.LUT R26, R196.reuse, 0x2, RZ, 0xfc, !PT ;  /* 0x00000002c41a7812 */ /* 0x048fe400078efcff */
[----:B------:R-:W-:-:S02]  /*16d50*/  LOP3.LUT R27, R196, 0x6, RZ, 0xfc, !PT ;  /* 0x00000006c41b7812 */ /* 0x000fc400078efcff */
[----:B------:R-:W-:Y:S02]  /*16d60*/  SEL R194, RZ, 0x4, P4 ;  /* 0x00000004ffc27807 */ /* 0x000fe40002000000 */
[----:B------:R-:W-:Y:S02]  /*16d70*/  ISETP.GE.AND P2, PT, R26, UR8, PT ;  /* 0x000000081a007c0c */ /* 0x000fe4000bf46270 */
[----:B------:R-:W-:Y:S01]  /*16d80*/  ISETP.GE.AND P4, PT, R27, UR8, PT ;  /* 0x000000081b007c0c */ /* 0x000fe2000bf86270 */
[----:B------:R-:W-:-:S05]  /*16d90*/  IMAD.WIDE R46, R0, 0x4, R46 ;  /* 0x00000004002e7825 */ /* 0x000fca00078e022e */
[----:B------:R3:W-:Y:S04]  /*16da0*/  STL.64 [R1+0x688], R46 ;  /* 0x0006882e01007387 */ /* 0x0007e80000100a00 */
[----:B------:R-:W4:Y:S04]  /*16db0*/  LDL.LU.64 R26, [R1+0x8] ;  /* 0x00000800011a7983 */ /* 0x000f280000300a00 */
[----:B------:R3:W-:Y:S01]  /*16dc0*/  LDGSTS.E [R197+0x4e800], [R46.64], P3 ;  /* 0x4e8000002ec57fae */ /* 0x0007e2000992184c */
[----:B--2---:R-:W-:-:S05]  /*16dd0*/  IMAD.WIDE R76, R0, 0x4, R122 ;  /* 0x00000004004c7825 */ /* 0x004fca00078e027a */
[----:B------:R2:W-:Y:S04]  /*16de0*/  LDGSTS.E [R197+0x4ec00], [R76.64], P1 ;  /* 0x4ec000004cc57fae */ /* 0x0005e8000892184c */
[----:B---3--:R-:W3:Y:S04]  /*16df0*/  LDL.64 R46, [R1+0x1b8] ;  /* 0x0001b800012e7983 */ /* 0x008ee80000100a00 */
[----:B------:R2:W-:Y:S04]  /*16e00*/  STL.64 [R1+0x690], R76 ;  /* 0x0006904c01007387 */ /* 0x0005e80000100a00 */
[----:B------:R-:W3:Y:S01]  /*16e10*/  LDL R123, [R1+0x94c] ;  /* 0x00094c00017b7983 */ /* 0x000ee20000100800 */
[----:B--2---:R-:W-:-:S05]  /*16e20*/  IMAD.WIDE R76, R0, 0x4, R138 ;  /* 0x00000004004c7825 */ /* 0x004fca00078e028a */
[----:B------:R4:W-:Y:S04]  /*16e30*/  STL.64 [R1+0x698], R76 ;  /* 0x0006984c01007387 */ /* 0x0009e80000100a00 */
[----:B------:R4:W-:Y:S01]  /*16e40*/  LDGSTS.E [R197+0x4f000], [R76.64], P6 ;  /* 0x4f0000004cc57fae */ /* 0x0009e2000b12184c */
[----:B-1----:R-:W-:-:S03]  /*16e50*/  IMAD.WIDE R90, R0, 0x4, R174 ;  /* 0x00000004005a7825 */ /* 0x002fc600078e02ae */
[----:B------:R-:W2:Y:S04]  /*16e60*/  LDL.LU.64 R174, [R1+0x1a8] ;  /* 0x0001a80001ae7983 */ /* 0x000ea80000300a00 */
[----:B------:R-:W-:Y:S01]  /*16e70*/  STL.64 [R1+0x6a0], R90 ;  /* 0x0006a05a01007387 */ /* 0x000fe20000100a00 */
[----:B------:R-:W-:Y:S02]  /*16e80*/  SEL R250, R250, RZ, P0 ;  /* 0x000000fffafa7207 */ /* 0x000fe40000000000 */
[----:B------:R-:W-:Y:S01]  /*16e90*/  SEL R194, R194, RZ, P0 ;  /* 0x000000ffc2c27207 */ /* 0x000fe20000000000 */
[----:B------:R1:W-:Y:S01]  /*16ea0*/  LDGSTS.E [R197+0x4f400], [R90.64], P5 ;  /* 0x4f4000005ac57fae */ /* 0x0003e2000a92184c */
[----:B----4-:R-:W-:-:S05]  /*16eb0*/  IMAD.WIDE R76, R0, 0x4, R238 ;  /* 0x00000004004c7825 */ /* 0x010fca00078e02ee */
[----:B------:R4:W-:Y:S04]  /*16ec0*/  STL.64 [R1+0x6a8], R76 ;  /* 0x0006a84c01007387 */ /* 0x0009e80000100a00 */
[----:B------:R-:W2:Y:S04]  /*16ed0*/  LDL.LU.64 R238, [R1+0x198] ;  /* 0x0001980001ee7983 */ /* 0x000ea80000300a00 */
[----:B------:R-:W2:Y:S01]  /*16ee0*/  LDL.LU.64 R138, [R1+0x188] ;  /* 0x00018800018a7983 */ /* 0x000ea20000300a00 */
[----:B------:R-:W-:Y:S02]  /*16ef0*/  SEL R251, RZ, 0x4, P2 ;  /* 0x00000004fffb7807 */ /* 0x000fe40001000000 */
[----:B------:R-:W-:-:S02]  /*16f00*/  LOP3.LUT R122, R196, 0xa, RZ, 0xfc, !PT ;  /* 0x0000000ac47a7812 */ /* 0x000fc400078efcff */
[----:B------:R-:W-:Y:S02]  /*16f10*/  ISETP.NE.U32.AND P2, PT, R250, RZ, PT ;  /* 0x000000fffa00720c */ /* 0x000fe40003f45070 */
[----:B------:R-:W-:Y:S02]  /*16f20*/  ISETP.NE.U32.AND P3, PT, R194, RZ, PT ;  /* 0x000000ffc200720c */ /* 0x000fe40003f65070 */
[----:B------:R-:W-:Y:S02]  /*16f30*/  SEL R194, RZ, 0x4, P4 ;  /* 0x00000004ffc27807 */ /* 0x000fe40002000000 */
[----:B------:R-:W-:Y:S02]  /*16f40*/  SEL R250, R251, RZ, P0 ;  /* 0x000000fffbfa7207 */ /* 0x000fe40000000000 */
[----:B------:R-:W-:Y:S02]  /*16f50*/  ISETP.GE.AND P4, PT, R122, UR8, PT ;  /* 0x000000087a007c0c */ /* 0x000fe4000bf86270 */
[----:B------:R-:W-:-:S02]  /*16f60*/  LOP3.LUT R122, R196, 0xe, RZ, 0xfc, !PT ;  /* 0x0000000ec47a7812 */ /* 0x000fc400078efcff */
[----:B------:R-:W-:Y:S01]  /*16f70*/  ISETP.NE.U32.AND P1, PT, R250, RZ, PT ;  /* 0x000000fffa00720c */ /* 0x000fe20003f25070 */
[----:B------:R4:W-:Y:S01]  /*16f80*/  LDGSTS.E [R197+0x4f800], [R76.64], P2 ;  /* 0x4f8000004cc57fae */ /* 0x0009e2000912184c */
[----:B------:R-:W-:Y:S02]  /*16f90*/  SEL R250, RZ, 0x4, P4 ;  /* 0x00000004fffa7807 */ /* 0x000fe40002000000 */
[----:B------:R-:W-:Y:S02]  /*16fa0*/  SEL R194, R194, RZ, P0 ;  /* 0x000000ffc2c27207 */ /* 0x000fe40000000000 */
[----:B------:R-:W-:Y:S02]  /*16fb0*/  ISETP.GE.AND P4, PT, R122, UR8, PT ;  /* 0x000000087a007c0c */ /* 0x000fe4000bf86270 */
[----:B------:R-:W-:Y:S02]  /*16fc0*/  LOP3.LUT R122, R196, 0x12, RZ, 0xfc, !PT ;  /* 0x00000012c47a7812 */ /* 0x000fe400078efcff */
[----:B------:R-:W-:-:S02]  /*16fd0*/  ISETP.NE.U32.AND P6, PT, R194, RZ, PT ;  /* 0x000000ffc200720c */ /* 0x000fc40003fc5070 */
[----:B------:R-:W-:Y:S02]  /*16fe0*/  SEL R194, R250, RZ, P0 ;  /* 0x000000fffac27207 */ /* 0x000fe40000000000 */
[----:B------:R-:W-:Y:S02]  /*16ff0*/  ISETP.GE.AND P5, PT, R122, UR8, PT ;  /* 0x000000087a007c0c */ /* 0x000fe4000bfa6270 */
[----:B------:R-:W-:Y:S02]  /*17000*/  LOP3.LUT R122, R196, 0x1a, RZ, 0xfc, !PT ;  /* 0x0000001ac47a7812 */ /* 0x000fe400078efcff */
[----:B------:R-:W-:Y:S02]  /*17010*/  ISETP.NE.U32.AND P2, PT, R194, RZ, PT ;  /* 0x000000ffc200720c */ /* 0x000fe40003f45070 */
[----:B------:R-:W-:Y:S02]  /*17020*/  SEL R194, RZ, 0x4, P5 ;  /* 0x00000004ffc27807 */ /* 0x000fe40002800000 */
[----:B------:R-:W-:-:S02]  /*17030*/  ISETP.GE.AND P5, PT, R122, UR8, PT ;  /* 0x000000087a007c0c */ /* 0x000fc4000bfa6270 */
[----:B------:R-:W1:Y:S01]  /*17040*/  S2R R122, SR_TID.X ;  /* 0x00000000007a7919 */ /* 0x000e620000002100 */
[----:B----4-:R-:W-:Y:S01]  /*17050*/  IMAD.WIDE R76, R0, 0x4, R26 ;  /* 0x00000004004c7825 */ /* 0x010fe200078e021a */
[----:B------:R-:W-:-:S03]  /*17060*/  LOP3.LUT R209, R196, 0x16, RZ, 0xfc, !PT ;  /* 0x00000016c4d17812 */ /* 0x000fc600078efcff */
[----:B---3--:R-:W-:Y:S01]  /*17070*/  IMAD.WIDE R26, R0, 0x4, R46 ;  /* 0x00000004001a7825 */ /* 0x008fe200078e022e */
[----:B------:R2:W-:Y:S01]  /*17080*/  STL.64 [R1+0x6b0], R76 ;  /* 0x0006b04c01007387 */ /* 0x0005e20000100a00 */
[----:B------:R-:W-:-:S03]  /*17090*/  SEL R250, RZ, 0x4, P4 ;  /* 0x00000004fffa7807 */ /* 0x000fc60002000000 */
[----:B------:R-:W3:Y:S01]  /*170a0*/  LDL.LU.64 R46, [R1+0x178] ;  /* 0x00017800012e7983 */ /* 0x000ee20000300a00 */
[----:B------:R-:W-:-:S03]  /*170b0*/  ISETP.GE.AND P4, PT, R209, UR8, PT ;  /* 0x00000008d1007c0c */ /* 0x000fc6000bf86270 */
[----:B------:R-:W4:Y:S01]  /*170c0*/  LDL.LU.64 R208, [R1+0x168] ;  /* 0x0001680001d07983 */ /* 0x000f220000300a00 */
[----:B------:R-:W-:-:S03]  /*170d0*/  SEL R194, R194, RZ, P0 ;  /* 0x000000ffc2c27207 */ /* 0x000fc60000000000 */
[----:B------:R2:W-:Y:S01]  /*170e0*/  LDGSTS.E [R197+0x4fc00], [R76.64], P3 ;  /* 0x4fc000004cc57fae */ /* 0x0005e2000992184c */
[----:B-1----:R-:W-:-:S03]  /*170f0*/  SHF.R.U32.HI R122, RZ, 0x6, R122 ;  /* 0x00000006ff7a7819 */ /* 0x002fc6000001167a */
[----:B------:R1:W-:Y:S01]  /*17100*/  STL.64 [R1+0x8], R26 ;  /* 0x0000081a01007387 */ /* 0x0003e20000100a00 */
[----:B------:R-:W-:-:S03]  /*17110*/  SGXT.U32 R122, R122, 0x1 ;  /* 0x000000017a7a781a */ /* 0x000fc60000000000 */
[----:B------:R-:W-:Y:S01]  /*17120*/  STL.64 [R1+0xcb8], R196 ;  /* 0x000cb8c401007387 */ /* 0x000fe20000100a00 */
[----:B------:R-:W-:-:S03]  /*17130*/  LOP3.LUT R122, R122, 0x1e, RZ, 0xfc, !PT ;  /* 0x0000001e7a7a7812 */ /* 0x000fc600078efcff */
[----:B------:R1:W-:Y:S01]  /*17140*/  LDGSTS.E [R123+0x48200], [R26.64], P1 ;  /* 0x482000001a7b7fae */ /* 0x0003e2000892184c */
[----:B------:R-:W-:Y:S02]  /*17150*/  ISETP.NE.U32.AND P3, PT, R194, RZ, PT ;  /* 0x000000ffc200720c */ /* 0x000fe40003f65070 */
[----:B------:R-:W-:Y:S02]  /*17160*/  SEL R194, RZ, 0x4, P5 ;  /* 0x00000004ffc27807 */ /* 0x000fe40002800000 */
[----:B------:R-:W-:Y:S02]  /*17170*/  ISETP.GE.AND P5, PT, R122, UR8, PT ;  /* 0x000000087a007c0c */ /* 0x000fe4000bfa6270 */
[----:B------:R-:W1:Y:S01]  /*17180*/  S2R R122, SR_TID.X ;  /* 0x00000000007a7919 */ /* 0x000e620000002100 */
[----:B------:R-:W-:Y:S02]  /*17190*/  SEL R250, R250, RZ, P0 ;  /* 0x000000fffafa7207 */ /* 0x000fe40000000000 */
[----:B------:R-:W-:-:S02]  /*171a0*/  SEL R251, RZ, 0x4, P4 ;  /* 0x00000004fffb7807 */ /* 0x000fc40002000000 */
[----:B------:R-:W-:Y:S02]  /*171b0*/  ISETP.NE.U32.AND P4, PT, R250, RZ, PT ;  /* 0x000000fffa00720c */ /* 0x000fe40003f85070 */
[----:B------:R-:W-:-:S04]  /*171c0*/  SEL R250, R251, RZ, P0 ;  /* 0x000000fffbfa7207 */ /* 0x000fc80000000000 */
[----:B------:R-:W-:Y:S02]  /*171d0*/  ISETP.NE.U32.AND P1, PT, R250, RZ, PT ;  /* 0x000000fffa00720c */ /* 0x000fe40003f25070 */
[----:B------:R-:W-:Y:S01]  /*171e0*/  SEL R250, RZ, 0x4, P5 ;  /* 0x00000004fffa7807 */ /* 0x000fe20002800000 */
[C---:B--2---:R-:W-:Y:S02]  /*171f0*/  IMAD.WIDE R76, R0.reuse, 0x4, R174 ;  /* 0x00000004004c7825 */ /* 0x044fe400078e02ae */
[----:B------:R-:W2:Y:S04]  /*17200*/  LDL.LU.64 R174, [R1+0x158] ;  /* 0x0001580001ae7983 */ /* 0x000ea80000300a00 */
[----:B------:R1:W-:Y:S04]  /*17210*/  STL.64 [R1+0x10], R76 ;  /* 0x0000104c01007387 */ /* 0x0003e80000100a00 */
[----:B------:R1:W-:Y:S02]  /*17220*/  LDGSTS.E [R123+0x48600], [R76.64], P6 ;  /* 0x486000004c7b7fae */ /* 0x0003e4000b12184c */
[----:B-1----:R-:W-:Y:S01]  /*17230*/  IMAD.WIDE R26, R0, 0x4, R238 ;  /* 0x00000004001a7825 */ /* 0x002fe200078e02ee */
[----:B------:R-:W-:-:S03]  /*17240*/  SHF.R.U32.HI R239, RZ, 0x6, R122 ;  /* 0x00000006ffef7819 */ /* 0x000fc6000001167a */
[----:B------:R-:W-:Y:S01]  /*17250*/  IMAD.WIDE R76, R0, 0x4, R138 ;  /* 0x00000004004c7825 */ /* 0x000fe200078e028a */
[----:B------:R-:W-:Y:S01]  /*17260*/  SGXT.U32 R239, R239, 0x1 ;  /* 0x00000001efef781a */ /* 0x000fe20000000000 */
[----:B------:R1:W-:Y:S04]  /*17270*/  STL.64 [R1+0x18], R26 ;  /* 0x0000181a01007387 */ /* 0x0003e80000100a00 */
[----:B------:R-:W2:Y:S01]  /*17280*/  LDL.64 R138, [R1+0x148] ;  /* 0x00014800018a7983 */ /* 0x000ea20000100a00 */
[----:B------:R-:W-:-:S03]  /*17290*/  LOP3.LUT R239, R239, 0x22, RZ, 0xfc, !PT ;  /* 0x00000022efef7812 */ /* 0x000fc600078efcff */
[----:B------:R4:W-:Y:S01]  /*172a0*/  STL.64 [R1+0x20], R76 ;  /* 0x0000204c01007387 */ /* 0x0009e20000100a00 */
[----:B------:R-:W-:-:S03]  /*172b0*/  ISETP.GE.AND P5, PT, R239, UR8, PT ;  /* 0x00000008ef007c0c */ /* 0x000fc6000bfa6270 */
[----:B------:R-:W2:Y:S04]  /*172c0*/  LDL.64 R238, [R1+0x138] ;  /* 0x0001380001ee7983 */ /* 0x000ea80000100a00 */
[----:B------:R1:W-:Y:S01]  /*172d0*/  LDGSTS.E [R123+0x48a00], [R26.64], P2 ;  /* 0x48a000001a7b7fae */ /* 0x0003e2000912184c */
[----:B------:R-:W-:Y:S02]  /*172e0*/  SHF.R.U32.HI R122, RZ, 0x6, R122 ;  /* 0x00000006ff7a7819 */ /* 0x000fe4000001167a */
[----:B------:R-:W-:Y:S01]  /*172f0*/  SEL R194, R194, RZ, P0 ;  /* 0x000000ffc2c27207 */ /* 0x000fe20000000000 */
[----:B------:R4:W-:Y:S04]  /*17300*/  LDGSTS.E [R123+0x48e00], [R76.64], P4 ;  /* 0x48e000004c7b7fae */ /* 0x0009e8000a12184c */
[----:B-1----:R-:W1:Y:S01]  /*17310*/  S2R R27, SR_TID.X ;  /* 0x00000000001b7919 */ /* 0x002e620000002100 */
[----:B------:R-:W-:-:S04]  /*17320*/  SGXT.U32 R122, R122, 0x1 ;  /* 0x000000017a7a781a */ /* 0x000fc80000000000 */
[----:B------:R-:W-:-:S04]  /*17330*/  LOP3.LUT R122, R122, 0x26, RZ, 0xfc, !PT ;  /* 0x000000267a7a7812 */ /* 0x000fc800078efcff */
[----:B------:R-:W-:Y:S02]  /*17340*/  ISETP.GE.AND P2, PT, R122, UR8, PT ;  /* 0x000000087a007c0c */ /* 0x000fe4000bf46270 */
[----:B------:R-:W-:Y:S02]  /*17350*/  ISETP.NE.U32.AND P6, PT, R194, RZ, PT ;  /* 0x000000ffc200720c */ /* 0x000fe40003fc5070 */
[--C-:B-1----:R-:W-:Y:S02]  /*17360*/  SHF.R.U32.HI R122, RZ, 0x6, R27.reuse ;  /* 0x00000006ff7a7819 */ /* 0x102fe4000001161b */
[----:B------:R-:W-:-:S04]  /*17370*/  SHF.R.U32.HI R27, RZ, 0x6, R27 ;  /* 0x00000006ff1b7819 */ /* 0x000fc8000001161b */
[----:B------:R-:W-:Y:S01]  /*17380*/  SGXT.U32 R27, R27, 0x1 ;  /* 0x000000011b1b781a */ /* 0x000fe20000000000 */
[----:B---3--:R-:W-:-:S03]  /*17390*/  IMAD.WIDE R46, R0, 0x4, R46 ;  /* 0x00000004002e7825 */ /* 0x008fc600078e022e */
[----:B------:R-:W-:Y:S02]  /*173a0*/  LOP3.LUT R27, R27, 0x2a, RZ, 0xfc, !PT ;  /* 0x0000002a1b1b7812 */ /* 0x000fe400078efcff */
[----:B------:R-:W-:Y:S01]  /*173b0*/  SEL R194, R250, RZ, P0 ;  /* 0x000000fffac27207 */ /* 0x000fe20000000000 */
[----:B----4-:R-:W-:Y:S01]  /*173c0*/  IMAD.WIDE R76, R0, 0x4, R208 ;  /* 0x00000004004c7825 */ /* 0x010fe200078e02d0 */
[----:B------:R-:W-:Y:S01]  /*173d0*/  SEL R250, RZ, 0x4, P5 ;  /* 0x00000004fffa7807 */ /* 0x000fe20002800000 */
[----:B------:R1:W-:Y:S01]  /*173e0*/  LDGSTS.E [R123+0x49200], [R46.64], P3 ;  /* 0x492000002e7b7fae */ /* 0x0003e2000992184c */
[----:B------:R-:W-:-:S03]  /*173f0*/  ISETP.GE.AND P5, PT, R27, UR8, PT ;  /* 0x000000081b007c0c */ /* 0x000fc6000bfa6270 */
[----:B------:R-:W3:Y:S04]  /*17400*/  LDL.LU.64 R26, [R1+0x128] ;  /* 0x00012800011a7983 */ /* 0x000ee80000300a00 */
[----:B------:R1:W-:Y:S04]  /*17410*/  STL.64 [R1+0x28], R46 ;  /* 0x0000282e01007387 */ /* 0x0003e80000100a00 */
[----:B------:R-:W3:Y:S04]  /*17420*/  LDL.LU.64 R208, [R1+0x118] ;  /* 0x0001180001d07983 */ /* 0x000ee80000300a00 */
[----:B------:R2:W-:Y:S04]  /*17430*/  STL.64 [R1+0x30], R76 ;  /* 0x0000304c01007387 */ /* 0x0005e80000100a00 */
[----:B-1----:R-:W1:Y:S04]  /*17440*/  S2R R47, SR_TID.X ;  /* 0x00000000002f7919 */ /* 0x002e680000002100 */
[----:B------:R2:W-:Y:S01]  /*17450*/  LDGSTS.E [R123+0x49600], [R76.64], P1 ;  /* 0x496000004c7b7fae */ /* 0x0005e2000892184c */
[----:B------:R-:W-:-:S02]  /*17460*/  SGXT.U32 R122, R122, 0x1 ;  /* 0x000000017a7a781a */ /* 0x000fc40000000000 */
[----:B------:R-:W-:Y:S02]  /*17470*/  ISETP.NE.U32.AND P4, PT, R194, RZ, PT ;  /* 0x000000ffc200720c */ /* 0x000fe40003f85070 */
[----:B------:R-:W-:Y:S02]  /*17480*/  SEL R194, RZ, 0x4, P2 ;  /* 0x00000004ffc27807 */ /* 0x000fe40001000000 */
[----:B------:R-:W-:Y:S02]  /*17490*/  LOP3.LUT R122, R122, 0x2e, RZ, 0xfc, !PT ;  /* 0x0000002e7a7a7812 */ /* 0x000fe400078efcff */
[----:B------:R-:W-:Y:S02]  /*174a0*/  SEL R250, R250, RZ, P0 ;  /* 0x000000fffafa7207 */ /* 0x000fe40000000000 */
[----:B------:R-:W-:Y:S02]  /*174b0*/  SEL R194, R194, RZ, P0 ;  /* 0x000000ffc2c27207 */ /* 0x000fe40000000000 */
[----:B------:R-:W-:-:S02]  /*174c0*/  ISETP.GE.AND P2, PT, R122, UR8, PT ;  /* 0x000000087a007c0c */ /* 0x000fc4000bf46270 */
[----:B-1----:R-:W-:-:S04]  /*174d0*/  SHF.R.U32.HI R47, RZ, 0x6, R47 ;  /* 0x00000006ff2f7819 */ /* 0x002fc8000001162f */
[----:B------:R-:W-:Y:S02]  /*174e0*/  SGXT.U32 R47, R47, 0x1 ;  /* 0x000000012f2f781a */ /* 0x000fe40000000000 */
[----:B------:R-:W-:Y:S02]  /*174f0*/  SEL R251, RZ, 0x4, P5 ;  /* 0x00000004fffb7807 */ /* 0x000fe40002800000 */
[----:B------:R-:W-:Y:S02]  /*17500*/  LOP3.LUT R47, R47, 0x32, RZ, 0xfc, !PT ;  /* 0x000000322f2f7812 */ /* 0x000fe400078efcff */
[----:B------:R-:W-:Y:S02]  /*17510*/  ISETP.NE.U32.AND P5, PT, R250, RZ, PT ;  /* 0x000000fffa00720c */ /* 0x000fe40003fa5070 */
[----:B------:R-:W-:Y:S02]  /*17520*/  ISETP.NE.U32.AND P3, PT, R194, RZ, PT ;  /* 0x000000ffc200720c */ /* 0x000fe40003f65070 */
[----:B------:R-:W-:-:S02]  /*17530*/  SEL R194, RZ, 0x4, P2 ;  /* 0x00000004ffc27807 */ /* 0x000fc40001000000 */
[----:B------:R-:W-:Y:S02]  /*17540*/  SEL R250, R251, RZ, P0 ;  /* 0x000000fffbfa7207 */ /* 0x000fe40000000000 */
[----:B------:R-:W-:Y:S02]  /*17550*/  ISETP.GE.AND P2, PT, R47, UR8, PT ;  /* 0x000000082f007c0c */ /* 0x000fe4000bf46270 */
[----:B------:R-:W3:Y:S01]  /*17560*/  LDL.LU.64 R46, [R1+0x108] ;  /* 0x00010800012e7983 */ /* 0x000ee20000300a00 */
[----:B------:R-:W-:Y:S02]  /*17570*/  ISETP.NE.U32.AND P1, PT, R250, RZ, PT ;  /* 0x000000fffa00720c */ /* 0x000fe40003f25070 */
[----:B------:R-:W-:Y:S01]  /*17580*/  SEL R250, RZ, 0x4, P2 ;  /* 0x00000004fffa7807 */ /* 0x000fe20001000000 */
[----:B--2---:R-:W-:Y:S02]  /*17590*/  IMAD.WIDE R76, R0, 0x4, R174 ;  /* 0x00000004004c7825 */ /* 0x004fe400078e02ae */
[----:B------:R-:W1:Y:S04]  /*175a0*/  S2R R175, SR_TID.X ;  /* 0x0000000000af7919 */ /* 0x000e680000002100 */
[----:B------:R2:W-:Y:S04]  /*175b0*/  STL.64 [R1+0x38], R76 ;  /* 0x0000384c01007387 */ /* 0x0005e80000100a00 */
[----:B------:R2:W-:Y:S01]  /*175c0*/  LDGSTS.E [R123+0x49a00], [R76.64], P6 ;  /* 0x49a000004c7b7fae */ /* 0x0005e2000b12184c */
[----:B-1----:R-:W-:-:S04]  /*175d0*/  SHF.R.U32.HI R175, RZ, 0x6, R175 ;  /* 0x00000006ffaf7819 */ /* 0x002fc800000116af */
[----:B------:R-:W-:Y:S01]  /*175e0*/  SGXT.U32 R175, R175, 0x1 ;  /* 0x00000001afaf781a */ /* 0x000fe20000000000 */
[----:B------:R-:W-:-:S03]  /*175f0*/  IMAD.WIDE R90, R0, 0x4, R138 ;  /* 0x00000004005a7825 */ /* 0x000fc600078e028a */
[----:B------:R-:W-:Y:S02]  /*17600*/  LOP3.LUT R175, R175, 0x36, RZ, 0xfc, !PT ;  /* 0x00000036afaf7812 */ /* 0x000fe400078efcff */
[----:B------:R-:W-:Y:S02]  /*17610*/  STL.64 [R1+0x40], R90 ;  /* 0x0000405a01007387 */ /* 0x000fe40000100a00 */
[----:B------:R-:W-:Y:S02]  /*17620*/  ISETP.GE.AND P2, PT, R175, UR8, PT ;  /* 0x00000008af007c0c */ /* 0x000fe4000bf46270 */
[----:B------:R-:W4:Y:S01]  /*17630*/  LDL.LU.64 R174, [R1+0xf8] ;  /* 0x0000f80001ae7983 */ /* 0x000f220000300a00 */
[----:B--2---:R-:W-:-:S03]  /*17640*/  IMAD.WIDE R76, R0, 0x4, R238 ;  /* 0x00000004004c7825 */ /* 0x004fc600078e02ee */
[----:B------:R-:W1:Y:S04]  /*17650*/  S2R R122, SR_TID.X ;  /* 0x00000000007a7919 */ /* 0x000e680000002100 */
[----:B------:R2:W-:Y:S04]  /*17660*/  STL.64 [R1+0x50], R76 ;  /* 0x0000504c01007387 */ /* 0x0005e80000100a00 */
[----:B------:R-:W4:Y:S04]  /*17670*/  LDL.LU.64 R238, [R1+0xe8] ;  /* 0x0000e80001ee7983 */ /* 0x000f280000300a00 */
[----:B------:R-:W2:Y:S04]  /*17680*/  S2R R139, SR_TID.X ;  /* 0x00000000008b7919 */ /* 0x000ea80000002100 */
[----:B------:R4:W-:Y:S01]  /*17690*/  LDGSTS.E [R123+0x49e00], [R90.64], P4 ;  /* 0x49e000005a7b7fae */ /* 0x0009e2000a12184c */
[----:B------:R-:W-:-:S03]  /*176a0*/  SEL R194, R194, RZ, P0 ;  /* 0x000000ffc2c27207 */ /* 0x000fc60000000000 */
[----:B------:R2:W-:Y:S01]  /*176b0*/  LDGSTS.E [R123+0x4a200], [R76.64], P5 ;  /* 0x4a2000004c7b7fae */ /* 0x0005e2000a92184c */
[----:B-1----:R-:W-:-:S04]  /*176c0*/  SHF.R.U32.HI R122, RZ, 0x6, R122 ;  /* 0x00000006ff7a7819 */ /* 0x002fc8000001167a */
[----:B------:R-:W-:-:S04]  /*176d0*/  SGXT.U32 R122, R122, 0x1 ;  /* 0x000000017a7a781a */ /* 0x000fc80000000000 */
[----:B------:R-:W-:-:S04]  /*176e0*/  LOP3.LUT R122, R122, 0x3a, RZ, 0xfc, !PT ;  /* 0x0000003a7a7a7812 */ /* 0x000fc800078efcff */
[----:B------:R-:W-:Y:S02]  /*176f0*/  ISETP.GE.AND P4, PT, R122, UR8, PT ;  /* 0x000000087a007c0c */ /* 0x000fe4000bf86270 */
[--C-:B--2---:R-:W-:Y:S02]  /*17700*/  SHF.R.U32.HI R122, RZ, 0x6, R139.reuse ;  /* 0x00000006ff7a7819 */ /* 0x104fe4000001168b */
[----:B------:R-:W-:Y:S02]  /*17710*/  SHF.R.U32.HI R139, RZ, 0x6, R139 ;  /* 0x00000006ff8b7819 */ /* 0x000fe4000001168b */
[----:B------:R-:W-:Y:S02]  /*17720*/  SGXT.U32 R122, R122, 0x1 ;  /* 0x000000017a7a781a */ /* 0x000fe40000000000 */
[----:B------:R-:W-:Y:S02]  /*17730*/  SGXT.U32 R139, R139, 0x1 ;  /* 0x000000018b8b781a */ /* 0x000fe40000000000 */
[----:B------:R-:W-:-:S02]  /*17740*/  ISETP.NE.U32.AND P6, PT, R194, RZ, PT ;  /* 0x000000ffc200720c */ /* 0x000fc40003fc5070 */
[----:B------:R-:W-:Y:S02]  /*17750*/  SEL R194, R250, RZ, P0 ;  /* 0x000000fffac27207 */ /* 0x000fe40000000000 */
[----:B------:R-:W-:Y:S02]  /*17760*/  LOP3.LUT R122, R122, 0x42, RZ, 0xfc, !PT ;  /* 0x000000427a7a7812 */ /* 0x000fe400078efcff */
[----:B------:R-:W-:Y:S01]  /*17770*/  LOP3.LUT R139, R139, 0x3e, RZ, 0xfc, !PT ;  /* 0x0000003e8b8b7812 */ /* 0x000fe200078efcff */
[----:B---3--:R-:W-:Y:S01]  /*17780*/  IMAD.WIDE R26, R0, 0x4, R26 ;  /* 0x00000004001a7825 */ /* 0x008fe200078e021a */
[----:B------:R-:W-:Y:S02]  /*17790*/  ISETP.NE.U32.AND P5, PT, R194, RZ, PT ;  /* 0x000000ffc200720c */ /* 0x000fe40003fa5070 */
[----:B------:R-:W-:Y:S02]  /*177a0*/  SEL R194, RZ, 0x4, P4 ;  /* 0x00000004ffc27807 */ /* 0x000fe40002000000 */
[----:B------:R-:W-:Y:S01]  /*177b0*/  SEL R250, RZ, 0x4, P2 ;  /* 0x00000004fffa7807 */ /* 0x000fe20001000000 */
[----:B------:R-:W-:Y:S01]  /*177c0*/  IMAD.WIDE R76, R0, 0x4, R208 ;  /* 0x00000004004c7825 */ /* 0x000fe200078e02d0 */
[----:B------:R-:W-:Y:S01]  /*177d0*/  ISETP.GE.AND P4, PT, R122, UR8, PT ;  /* 0x000000087a007c0c */ /* 0x000fe2000bf86270 */
[----:B------:R1:W-:Y:S01]  /*177e0*/  LDGSTS.E [R123+0x4a600], [R26.64], P3 ;  /* 0x4a6000001a7b7fae */ /* 0x0003e2000992184c */
[----:B------:R-:W-:-:S03]  /*177f0*/  ISETP.GE.AND P2, PT, R139, UR8, PT ;  /* 0x000000088b007c0c */ /* 0x000fc6000bf46270 */
[----:B------:R-:W2:Y:S04]  /*17800*/  S2R R122, SR_TID.X ;  /* 0x00000000007a7919 */ /* 0x000ea80000002100 */
[----:B------:R-:W3:Y:S04]  /*17810*/  LDL.LU.64 R138, [R1+0xd8] ;  /* 0x0000d800018a7983 */ /* 0x000ee80000300a00 */
[----:B------:R1:W-:Y:S04]  /*17820*/  STL.64 [R1+0x60], R26 ;  /* 0x0000601a01007387 */ /* 0x0003e80000100a00 */
[----:B------:R2:W-:Y:S04]  /*17830*/  LDGSTS.E [R123+0x4aa00], [R76.64], P1 ;  /* 0x4aa000004c7b7fae */ /* 0x0005e8000892184c */
[----:B-1----:R-:W3:Y:S04]  /*17840*/  LDL.LU.64 R26, [R1+0xc8] ;  /* 0x0000c800011a7983 */ /* 0x002ee80000300a00 */
[----:B------:R1:W-:Y:S01]  /*17850*/  STL.64 [R1+0x70], R76 ;  /* 0x0000704c01007387 */ /* 0x0003e20000100a00 */
[----:B--2---:R-:W-:Y:S01]  /*17860*/  SHF.R.U32.HI R122, RZ, 0x6, R122 ;  /* 0x00000006ff7a7819 */ /* 0x004fe2000001167a */
[----:B-1----:R-:W-:-:S02]  /*17870*/  IMAD.WIDE R76, R0, 0x4, R46 ;  /* 0x00000004004c7825 */ /* 0x002fc400078e022e */
[----:B------:R-:W3:Y:S04]  /*17880*/  LDL.LU.64 R46, [R1+0xb8] ;  /* 0x0000b800012e7983 */ /* 0x000ee80000300a00 */
[----:B------:R1:W-:Y:S04]  /*17890*/  STL.64 [R1+0x80], R76 ;  /* 0x0000804c01007387 */ /* 0x0003e80000100a00 */
[----:B------:R1:W-:Y:S01]  /*178a0*/  LDGSTS.E [R123+0x4ae00], [R76.64], P6 ;  /* 0x4ae000004c7b7fae */ /* 0x0003e2000b12184c */
[----:B------:R-:W-:Y:S02]  /*178b0*/  SGXT.U32 R122, R122, 0x1 ;  /* 0x000000017a7a781a */ /* 0x000fe40000000000 */
[----:B------:R-:W-:-:S02]  /*178c0*/  SEL R250, R250, RZ, P0 ;  /* 0x000000fffafa7207 */ /* 0x000fc40000000000 */
[----:B------:R-:W-:Y:S02]  /*178d0*/  SEL R194, R194, RZ, P0 ;  /* 0x000000ffc2c27207 */ /* 0x000fe40000000000 */
[----:B------:R-:W-:Y:S02]  /*178e0*/  SEL R251, RZ, 0x4, P2 ;  /* 0x00000004fffb7807 */ /* 0x000fe40001000000 */
[----:B------:R-:W-:Y:S02]  /*178f0*/  LOP3.LUT R122, R122, 0x46, RZ, 0xfc, !PT ;  /* 0x000000467a7a7812 */ /* 0x000fe400078efcff */
[----:B------:R-:W-:Y:S02]  /*17900*/  ISETP.NE.U32.AND P2, PT, R250, RZ, PT ;  /* 0x000000fffa00720c */ /* 0x000fe40003f45070 */
[----:B------:R-:W-:Y:S02]  /*17910*/  ISETP.NE.U32.AND P3, PT, R194, RZ, PT ;  /* 0x000000ffc200720c */ /* 0x000fe40003f65070 */
[----:B------:R-:W-:-:S02]  /*17920*/  SEL R194, RZ, 0x4, P4 ;  /* 0x00000004ffc27807 */ /* 0x000fc40002000000 */
[----:B------:R-:W-:Y:S02]  /*17930*/  SEL R250, R251, RZ, P0 ;  /* 0x000000fffbfa7207 */ /* 0x000fe40000000000 */
[----:B------:R-:W-:Y:S02]  /*17940*/  ISETP.GE.AND P4, PT, R122, UR8, PT ;  /* 0x000000087a007c0c */ /* 0x000fe4000bf86270 */
[----:B------:R-:W-:Y:S02]  /*17950*/  ISETP.NE.U32.AND P1, PT, R250, RZ, PT ;  /* 0x000000fffa00720c */ /* 0x000fe40003f25070 */
[----:B------:R-:W-:Y:S01]  /*17960*/  SEL R250, RZ, 0x4, P4 ;  /* 0x00000004fffa7807 */ /* 0x000fe20002000000 */
[C---:B----4-:R-:W-:Y:S02]  /*17970*/  IMAD.WIDE R90, R0.reuse, 0x4, R174 ;  /* 0x00000004005a7825 */ /* 0x050fe400078e02ae */
[----:B------:R-:W4:Y:S04]  /*17980*/  S2R R175, SR_TID.X ;  /* 0x0000000000af7919 */ /* 0x000f280000002100 */
[----:B------:R-:W-:Y:S04]  /*17990*/  STL.64 [R1+0x90], R90 ;  /* 0x0000905a01007387 */ /* 0x000fe80000100a00 */
[----:B------:R3:W-:Y:S01]  /*179a0*/  LDGSTS.E [R123+0x4b200], [R90.64], P5 ;  /* 0x4b2000005a7b7fae */ /* 0x0007e2000a92184c */
[----:B-1----:R-:W-:-:S03]  /*179b0*/  IMAD.WIDE R76, R0, 0x4, R238 ;  /* 0x00000004004c7825 */ /* 0x002fc600078e02ee */
[----:B------:R-:W2:Y:S01]  /*179c0*/  LDL.LU.64 R238, [R1+0xa8] ;  /* 0x0000a80001ee7983 */ /* 0x000ea20000300a00 */
[----:B----4-:R-:W-:-:S03]  /*179d0*/  SHF.R.U32.HI R174, RZ, 0x6, R175 ;  /* 0x00000006ffae7819 */ /* 0x010fc600000116af */
[----:B------:R3:W-:Y:S01]  /*179e0*/  LDGSTS.E [R123+0x4b600], [R76.64], P2 ;  /* 0x4b6000004c7b7fae */ /* 0x0007e2000912184c */
[----:B------:R-:W-:Y:S02]  /*179f0*/  SHF.R.U32.HI R175, RZ, 0x6, R175 ;  /* 0x00000006ffaf7819 */ /* 0x000fe400000116af */
[----:B------:R-:W-:Y:S02]  /*17a00*/  SGXT.U32 R174, R174, 0x1 ;  /* 0x00000001aeae781a */ /* 0x000fe40000000000 */
[----:B------:R-:W-:Y:S02]  /*17a10*/  SGXT.U32 R175, R175, 0x1 ;  /* 0x00000001afaf781a */ /* 0x000fe40000000000 */
[----:B------:R-:W-:Y:S02]  /*17a20*/  LOP3.LUT R174, R174, 0x4a, RZ, 0xfc, !PT ;  /* 0x0000004aaeae7812 */ /* 0x000fe400078efcff */
[----:B------:R-:W-:Y:S01]  /*17a30*/  LOP3.LUT R175, R175, 0x4e, RZ, 0xfc, !PT ;  /* 0x0000004eafaf7812 */ /* 0x000fe200078efcff */
[----:B------:R3:W-:Y:S01]  /*17a40*/  STL.64 [R1+0xa0], R76 ;  /* 0x0000a04c01007387 */ /* 0x0007e20000100a00 */
[----:B------:R-:W-:-:S02]  /*17a50*/  ISETP.GE.AND P4, PT, R174, UR8, PT ;  /* 0x00000008ae007c0c */ /* 0x000fc4000bf86270 */
[----:B------:R-:W-:Y:S02]  /*17a60*/  ISETP.GE.AND P5, PT, R175, UR8, PT ;  /* 0x00000008af007c0c */ /* 0x000fe4000bfa6270 */
[----:B------:R-:W4:Y:S01]  /*17a70*/  LDL.LU.64 R174, [R1+0x98] ;  /* 0x0000980001ae7983 */ /* 0x000f220000300a00 */
[----:B------:R-:W-:-:S04]  /*17a80*/  SEL R194, R194, RZ, P0 ;  /* 0x000000ffc2c27207 */ /* 0x000fc80000000000 */
[----:B------:R-:W-:Y:S01]  /*17a90*/  ISETP.NE.U32.AND P6, PT, R194, RZ, PT ;  /* 0x000000ffc200720c */ /* 0x000fe20003fc5070 */
[----:B---3--:R-:W-:-:S05]  /*17aa0*/  IMAD.WIDE R76, R0, 0x4, R138 ;  /* 0x00000004004c7825 */ /* 0x008fca00078e028a */
[----:B------:R-:W-:Y:S04]  /*17ab0*/  STL.64 [R1+0xb0], R76 ;  /* 0x0000b04c01007387 */ /* 0x000fe80000100a00 */
[----:B------:R4:W-:Y:S04]  /*17ac0*/  LDGSTS.E [R123+0x4ba00], [R76.64], P3 ;  /* 0x4ba000004c7b7fae */ /* 0x0009e8000992184c */
[----:B------:R-:W3:Y:S01]  /*17ad0*/  LDL.LU.64 R138, [R1+0x88] ;  /* 0x00008800018a7983 */ /* 0x000ee20000300a00 */
[----:B------:R-:W-:-:S05]  /*17ae0*/  IMAD.WIDE R26, R0, 0x4, R26 ;  /* 0x00000004001a7825 */ /* 0x000fca00078e021a */
[----:B------:R1:W-:Y:S04]  /*17af0*/  STL.64 [R1+0xc0], R26 ;  /* 0x0000c01a01007387 */ /* 0x0003e80000100a00 */
[----:B------:R1:W-:Y:S04]  /*17b00*/  LDGSTS.E [R123+0x4be00], [R26.64], P1 ;  /* 0x4be000001a7b7fae */ /* 0x0003e8000892184c */
[----:B-1----:R-:W3:Y:S01]  /*17b10*/  LDL.LU.64 R26, [R1+0x78] ;  /* 0x00007800011a7983 */ /* 0x002ee20000300a00 */
[----:B------:R-:W-:-:S05]  /*17b20*/  IMAD.WIDE R46, R0, 0x4, R46 ;  /* 0x00000004002e7825 */ /* 0x000fca00078e022e */
[----:B------:R1:W-:Y:S04]  /*17b30*/  STL.64 [R1+0xb8], R46 ;  /* 0x0000b82e01007387 */ /* 0x0003e80000100a00 */
[----:B------:R1:W-:Y:S04]  /*17b40*/  LDGSTS.E [R123+0x4c200], [R46.64], P6 ;  /* 0x4c2000002e7b7fae */ /* 0x0003e8000b12184c */
[----:B------:R-:W1:Y:S01]  /*17b50*/  S2R R209, SR_TID.X ;  /* 0x0000000000d17919 */ /* 0x000e620000002100 */
[----:B------:R-:W-:Y:S01]  /*17b60*/  SEL R194, R250, RZ, P0 ;  /* 0x000000fffac27207 */ /* 0x000fe20000000000 */
[----:B--2---:R-:W-:-:S02]  /*17b70*/  IMAD.WIDE R90, R0, 0x4, R238 ;  /* 0x00000004005a7825 */ /* 0x004fc400078e02ee */
[----:B------:R-:W2:Y:S04]  /*17b80*/  LDL.LU.64 R238, [R1+0x68] ;  /* 0x0000680001ee7983 */ /* 0x000ea80000300a00 */
[----:B-1----:R-:W2:Y:S04]  /*17b90*/  LDL.LU.64 R46, [R1+0x58] ;  /* 0x00005800012e7983 */ /* 0x002ea80000300a00 */
[----:B------:R-:W-:Y:S01]  /*17ba0*/  STL.64 [R1+0xa8], R90 ;  /* 0x0000a85a01007387 */ /* 0x000fe20000100a00 */
[----:B----4-:R-:W-:-:S03]  /*17bb0*/  IMAD.WIDE R76, R0, 0x4, R174 ;  /* 0x00000004004c7825 */ /* 0x010fc600078e02ae */
[----:B------:R-:W4:Y:S01]  /*17bc0*/  LDL.LU.64 R174, [R1+0x48] ;  /* 0x0000480001ae7983 */ /* 0x000f220000300a00 */
[----:B------:R-:W-:-:S04]  /*17bd0*/  SHF.R.U32.HI R122, RZ, 0x6, R209 ;  /* 0x00000006ff7a7819 */ /* 0x000fc800000116d1 */
[----:B------:R-:W-:-:S04]  /*17be0*/  SGXT.U32 R122, R122, 0x1 ;  /* 0x000000017a7a781a */ /* 0x000fc80000000000 */
[----:B------:R-:W-:Y:S02]  /*17bf0*/  LOP3.LUT R122, R122, 0x56, RZ, 0xfc, !PT ;  /* 0x000000567a7a7812 */ /* 0x000fe400078efcff */
[----:B------:R-:W-:Y:S02]  /*17c00*/  ISETP.NE.U32.AND P2, PT, R194, RZ, PT ;  /* 0x000000ffc200720c */ /* 0x000fe40003f45070 */
[----:B------:R-:W-:Y:S02]  /*17c10*/  SEL R194, RZ, 0x4, P5 ;  /* 0x00000004ffc27807 */ /* 0x000fe40002800000 */
[----:B------:R-:W-:Y:S02]  /*17c20*/  ISETP.GE.AND P5, PT, R122, UR8, PT ;  /* 0x000000087a007c0c */ /* 0x000fe4000bfa6270 */
[----:B------:R-:W1:Y:S01]  /*17c30*/  S2R R122, SR_TID.X ;  /* 0x00000000007a7919 */ /* 0x000e620000002100 */
[----:B------:R-:W-:-:S04]  /*17c40*/  SEL R194, R194, RZ, P0 ;  /* 0x000000ffc2c27207 */ /* 0x000fc80000000000 */
[----:B------:R-:W-:Y:S02]  /*17c50*/  ISETP.NE.U32.AND P3, PT, R194, RZ, PT ;  /* 0x000000ffc200720c */ /* 0x000fe40003f65070 */
[----:B------:R-:W-:Y:S01]  /*17c60*/  SEL R194, RZ, 0x4, P5 ;  /* 0x00000004ffc27807 */ /* 0x000fe20002800000 */
[----:B------:R2:W-:Y:S01]  /*17c70*/  LDGSTS.E [R123+0x4c600], [R90.64], P2 ;  /* 0x4c6000005a7b7fae */ /* 0x0005e2000912184c */
[----:B-1----:R-:W-:-:S04]  /*17c80*/  SHF.R.U32.HI R122, RZ, 0x6, R122 ;  /* 0x00000006ff7a7819 */ /* 0x002fc8000001167a */
[----:B------:R-:W-:-:S04]  /*17c90*/  SGXT.U32 R122, R122, 0x1 ;  /* 0x000000017a7a781a */ /* 0x000fc80000000000 */
[----:B------:R-:W-:-:S04]  /*17ca0*/  LOP3.LUT R122, R122, 0x5a, RZ, 0xfc, !PT ;  /* 0x0000005a7a7a7812 */ /* 0x000fc800078efcff */
[----:B------:R-:W-:Y:S02]  /*17cb0*/  ISETP.GE.AND P5, PT, R122, UR8, PT ;  /* 0x000000087a007c0c */ /* 0x000fe4000bfa6270 */
[----:B------:R-:W1:Y:S01]  /*17cc0*/  S2R R122, SR_TID.X ;  /* 0x00000000007a7919 */ /* 0x000e620000002100 */
[----:B------:R-:W-:-:S04]  /*17cd0*/  SHF.R.U32.HI R209, RZ, 0x6, R209 ;  /* 0x00000006ffd17819 */ /* 0x000fc800000116d1 */
[----:B------:R-:W-:-:S04]  /*17ce0*/  SGXT.U32 R209, R209, 0x1 ;  /* 0x00000001d1d1781a */ /* 0x000fc80000000000 */
[----:B------:R-:W-:Y:S02]  /*17cf0*/  LOP3.LUT R209, R209, 0x52, RZ, 0xfc, !PT ;  /* 0x00000052d1d17812 */ /* 0x000fe400078efcff */
[----:B------:R-:W-:Y:S02]  /*17d00*/  SEL R250, RZ, 0x4, P4 ;  /* 0x00000004fffa7807 */ /* 0x000fe40002000000 */
[----:B------:R-:W-:Y:S02]  /*17d10*/  ISETP.GE.AND P4, PT, R209, UR8, PT ;  /* 0x00000008d1007c0c */ /* 0x000fe4000bf86270 */
[--C-:B-1----:R-:W-:Y:S02]  /*17d20*/  SHF.R.U32.HI R209, RZ, 0x6, R122.reuse ;  /* 0x00000006ffd17819 */ /* 0x102fe4000001167a */
[----:B------:R-:W-:-:S04]  /*17d30*/  SHF.R.U32.HI R122, RZ, 0x6, R122 ;  /* 0x00000006ff7a7819 */ /* 0x000fc8000001167a */
[----:B------:R-:W-:-:S04]  /*17d40*/  SGXT.U32 R122, R122, 0x1 ;  /* 0x000000017a7a781a */ /* 0x000fc80000000000 */
[----:B------:R-:W-:-:S04]  /*17d50*/  LOP3.LUT R122, R122, 0x62, RZ, 0xfc, !PT ;  /* 0x000000627a7a7812 */ /* 0x000fc800078efcff */
[----:B------:R-:W-:Y:S02]  /*17d60*/  ISETP.GE.AND P2, PT, R122, UR8, PT ;  /* 0x000000087a007c0c */ /* 0x000fe4000bf46270 */
[----:B------:R-:W1:Y:S01]  /*17d70*/  S2R R122, SR_TID.X ;  /* 0x00000000007a7919 */ /* 0x000e620000002100 */
[----:B------:R-:W-:Y:S02]  /*17d80*/  SGXT.U32 R209, R209, 0x1 ;  /* 0x00000001d1d1781a */ /* 0x000fe40000000000 */
[----:B------:R-:W-:Y:S02]  /*17d90*/  SEL R250, R250, RZ, P0 ;  /* 0x000000fffafa7207 */ /* 0x000fe40000000000 */
[----:B------:R-:W-:Y:S02]  /*17da0*/  SEL R251, RZ, 0x4, P4 ;  /* 0x00000004fffb7807 */ /* 0x000fe40002000000 */
[----:B------:R-:W-:Y:S02]  /*17db0*/  LOP3.LUT R209, R209, 0x5e, RZ, 0xfc, !PT ;  /* 0x0000005ed1d17812 */ /* 0x000fe400078efcff */
[----:B------:R-:W-:-:S02]  /*17dc0*/  ISETP.NE.U32.AND P4, PT, R250, RZ, PT ;  /* 0x000000fffa00720c */ /* 0x000fc40003f85070 */
[----:B------:R-:W-:Y:S02]  /*17dd0*/  SEL R250, R251, RZ, P0 ;  /* 0x000000fffbfa7207 */ /* 0x000fe40000000000 */
[----:B------:R-:W-:Y:S02]  /*17de0*/  ISETP.GE.AND P6, PT, R209, UR8, PT ;  /* 0x00000008d1007c0c */ /* 0x000fe4000bfc6270 */
[----:B------:R-:W-:Y:S02]  /*17df0*/  ISETP.NE.U32.AND P1, PT, R250, RZ, PT ;  /* 0x000000fffa00720c */ /* 0x000fe40003f25070 */
[----:B------:R-:W-:Y:S02]  /*17e00*/  SEL R194, R194, RZ, P0 ;  /* 0x000000ffc2c27207 */ /* 0x000fe40000000000 */
[----:B------:R-:W-:Y:S01]  /*17e10*/  SEL R250, RZ, 0x4, P5 ;  /* 0x00000004fffa7807 */ /* 0x000fe20002800000 */
[----:B------:R3:W-:Y:S01]  /*17e20*/  STL.64 [R1+0x98], R76 ;  /* 0x0000984c01007387 */ /* 0x0007e20000100a00 */
[----:B-1----:R-:W-:-:S03]  /*17e30*/  SHF.R.U32.HI R209, RZ, 0x6, R122 ;  /* 0x00000006ffd17819 */ /* 0x002fc6000001167a */
[----:B------:R3:W-:Y:S01]  /*17e40*/  LDGSTS.E [R123+0x4ca00], [R76.64], P4 ;  /* 0x4ca000004c7b7fae */ /* 0x0007e2000a12184c */
[----:B------:R-:W-:-:S04]  /*17e50*/  SHF.R.U32.HI R122, RZ, 0x6, R122 ;  /* 0x00000006ff7a7819 */ /* 0x000fc8000001167a */
[----:B------:R-:W-:Y:S02]  /*17e60*/  SGXT.U32 R122, R122, 0x1 ;  /* 0x000000017a7a781a */ /* 0x000fe40000000000 */
[----:B------:R-:W-:Y:S02]  /*17e70*/  ISETP.NE.U32.AND P5, PT, R194, RZ, PT ;  /* 0x000000ffc200720c */ /* 0x000fe40003fa5070 */
[----:B------:R-:W-:Y:S02]  /*17e80*/  SEL R250, R250, RZ, P0 ;  /* 0x000000fffafa7207 */ /* 0x000fe40000000000 */
[----:B------:R-:W-:Y:S02]  /*17e90*/  LOP3.LUT R122, R122, 0x6a, RZ, 0xfc, !PT ;  /* 0x0000006a7a7a7812 */ /* 0x000fe400078efcff */
[----:B------:R-:W-:Y:S01]  /*17ea0*/  ISETP.NE.U32.AND P4, PT, R250, RZ, PT ;  /* 0x000000fffa00720c */ /* 0x000fe20003f85070 */
[----:B---3--:R-:W-:Y:S01]  /*17eb0*/  IMAD.WIDE R76, R0, 0x4, R138 ;  /* 0x00000004004c7825 */ /* 0x008fe200078e028a */
[----:B------:R-:W-:-:S02]  /*17ec0*/  SEL R250, RZ, 0x4, P2 ;  /* 0x00000004fffa7807 */ /* 0x000fc40001000000 */
[----:B------:R-:W-:Y:S01]  /*17ed0*/  ISETP.GE.AND P2, PT, R122, UR8, PT ;  /* 0x000000087a007c0c */ /* 0x000fe2000bf46270 */
[----:B------:R-:W-:Y:S01]  /*17ee0*/  IMAD.WIDE R26, R0, 0x4, R26 ;  /* 0x00000004001a7825 */ /* 0x000fe200078e021a */
[----:B------:R-:W1:Y:S04]  /*17ef0*/  S2R R122, SR_TID.X ;  /* 0x00000000007a7919 */ /* 0x000e680000002100 */
[----:B------:R3:W-:Y:S04]  /*17f00*/  LDGSTS.E [R123+0x4ce00], [R76.64], P3 ;  /* 0x4ce000004c7b7fae */ /* 0x0007e8000992184c */
[----:B------:R1:W-:Y:S01]  /*17f10*/  LDGSTS.E [R123+0x4d200], [R26.64], P1 ;  /* 0x4d2000001a7b7fae */ /* 0x0003e2000892184c */
[----:B------:R-:W-:-:S02]  /*17f20*/  SGXT.U32 R209, R209, 0x1 ;  /* 0x00000001d1d1781a */ /* 0x000fc40000000000 */
[----:B------:R-:W-:Y:S01]  /*17f30*/  SEL R194, RZ, 0x4, P6 ;  /* 0x00000004ffc27807 */ /* 0x000fe20003000000 */
[----:B------:R-:W-:Y:S01]  /*17f40*/  STL.64 [R1+0x88], R76 ;  /* 0x0000884c01007387 */ /* 0x000fe20000100a00 */
[----:B------:R-:W-:-:S03]  /*17f50*/  LOP3.LUT R209, R209, 0x66, RZ, 0xfc, !PT ;  /* 0x00000066d1d17812 */ /* 0x000fc600078efcff */
[----:B------:R3:W-:Y:S01]  /*17f60*/  STL.64 [R1+0x78], R26 ;  /* 0x0000781a01007387 */ /* 0x0007e20000100a00 */
[----:B------:R-:W-:Y:S02]  /*17f70*/  ISETP.GE.AND P6, PT, R209, UR8, PT ;  /* 0x00000008d1007c0c */ /* 0x000fe4000bfc6270 */
[----:B------:R-:W-:Y:S02]  /*17f80*/  SEL R194, R194, RZ, P0 ;  /* 0x000000ffc2c27207 */ /* 0x000fe40000000000 */
[----:B-1----:R-:W-:Y:S01]  /*17f90*/  SHF.R.U32.HI R122, RZ, 0x6, R122 ;  /* 0x00000006ff7a7819 */ /* 0x002fe2000001167a */
[----:B---3--:R-:W3:Y:S01]  /*17fa0*/  LDL.LU.64 R26, [R1+0x600] ;  /* 0x00060000011a7983 */ /* 0x008ee20000300a00 */
[----:B------:R-:W-:Y:S02]  /*17fb0*/  SEL R251, RZ, 0x4, P6 ;  /* 0x00000004fffb7807 */ /* 0x000fe40003000000 */
[----:B------:R-:W-:Y:S02]  /*17fc0*/  SGXT.U32 R122, R122, 0x1 ;  /* 0x000000017a7a781a */ /* 0x000fe40000000000 */
[----:B------:R-:W-:-:S02]  /*17fd0*/  ISETP.NE.U32.AND P6, PT, R194, RZ, PT ;  /* 0x000000ffc200720c */ /* 0x000fc40003fc5070 */
[----:B------:R-:W-:Y:S02]  /*17fe0*/  SEL R194, R250, RZ, P0 ;  /* 0x000000fffac27207 */ /* 0x000fe40000000000 */
[----:B------:R-:W-:Y:S02]  /*17ff0*/  LOP3.LUT R122, R122, 0x6e, RZ, 0xfc, !PT ;  /* 0x0000006e7a7a7812 */ /* 0x000fe400078efcff */
[----:B------:R-:W-:Y:S02]  /*18000*/  SEL R250, RZ, 0x4, P2 ;  /* 0x00000004fffa7807 */ /* 0x000fe40001000000 */
[----:B------:R-:W-:Y:S02]  /*18010*/  ISETP.NE.U32.AND P2, PT, R194, RZ, PT ;  /* 0x000000ffc200720c */ /* 0x000fe40003f45070 */
[----:B------:R-:W-:Y:S02]  /*18020*/  SEL R194, R251, RZ, P0 ;  /* 0x000000fffbc27207 */ /* 0x000fe40000000000 */
[----:B------:R-:W-:-:S02]  /*18030*/  ISETP.GE.AND P3, PT, R122, UR8, PT ;  /* 0x000000087a007c0c */ /* 0x000fc4000bf66270 */
[----:B------:R-:W-:Y:S02]  /*18040*/  SEL R250, R250, RZ, P0 ;  /* 0x000000fffafa7207 */ /* 0x000fe40000000000 */
[----:B------:R-:W-:Y:S02]  /*18050*/  ISETP.NE.U32.AND P1, PT, R194, RZ, PT ;  /* 0x000000ffc200720c */ /* 0x000fe40003f25070 */
[----:B------:R-:W-:Y:S02]  /*18060*/  SEL R194, RZ, 0x4, P3 ;  /* 0x00000004ffc27807 */ /* 0x000fe40001800000 */
[----:B------:R-:W-:Y:S02]  /*18070*/  ISETP.NE.U32.AND P3, PT, R250, RZ, PT ;  /* 0x000000fffa00720c */ /* 0x000fe40003f65070 */
[----:B------:R-:W-:Y:S01]  /*18080*/  SEL R194, R194, RZ, P0 ;  /* 0x000000ffc2c27207 */ /* 0x000fe20000000000 */
[----:B--2---:R-:W-:-:S05]  /*18090*/  IMAD.WIDE R90, R0, 0x4, R238 ;  /* 0x00000004005a7825 */ /* 0x004fca00078e02ee */
[----:B------:R1:W-:Y:S01]  /*180a0*/  LDGSTS.E [R123+0x4d600], [R90.64], P5 ;  /* 0x4d6000005a7b7fae */ /* 0x0003e2000a92184c */
[----:B------:R-:W-:-:S03]  /*180b0*/  ISETP.GE.AND P5, PT, R252, UR8, PT ;  /* 0x00000008fc007c0c */ /* 0x000fc6000bfa6270 */
[----:B------:R-:W2:Y:S04]  /*180c0*/  S2R R252, SR_TID.X ;  /* 0x0000000000fc7919 */ /* 0x000ea80000002100 */
[----:B------:R-:W-:Y:S04]  /*180d0*/  STL.64 [R1+0x68], R90 ;  /* 0x0000685a01007387 */ /* 0x000fe80000100a00 */
[----:B------:R-:W3:Y:S01]  /*180e0*/  LDL.LU.64 R238, [R1+0x5f8] ;  /* 0x0005f80001ee7983 */ /* 0x000ee20000300a00 */
[----:B------:R-:W-:Y:S01]  /*180f0*/  IMAD.WIDE R76, R0, 0x4, R46 ;  /* 0x00000004004c7825 */ /* 0x000fe200078e022e */
[----:B------:R-:W-:-:S04]  /*18100*/  SEL R250, RZ, 0x4, P5 ;  /* 0x00000004fffa7807 */ /* 0x000fc80002800000 */
[----:B------:R1:W-:Y:S01]  /*18110*/  LDGSTS.E [R123+0x4da00], [R76.64], P4 ;  /* 0x4da000004c7b7fae */ /* 0x0003e2000a12184c */
[----:B----4-:R-:W-:Y:S01]  /*18120*/  IMAD.WIDE R46, R0, 0x4, R174 ;  /* 0x00000004002e7825 */ /* 0x010fe200078e02ae */
[----:B--2---:R-:W-:-:S04]  /*18130*/  SHF.R.U32.HI R175, RZ, 0x6, R252 ;  /* 0x00000006ffaf7819 */ /* 0x004fc800000116fc */
[----:B------:R2:W-:Y:S01]  /*18140*/  LDGSTS.E [R123+0x4de00], [R46.64], P6 ;  /* 0x4de000002e7b7fae */ /* 0x0005e2000b12184c */
[----:B------:R-:W-:Y:S02]  /*18150*/  SHF.R.U32.HI R174, RZ, 0x6, R252 ;  /* 0x00000006ffae7819 */ /* 0x000fe400000116fc */
[----:B------:R-:W-:Y:S02]  /*18160*/  SGXT.U32 R175, R175, 0x1 ;  /* 0x00000001afaf781a */ /* 0x000fe40000000000 */
[----:B------:R-:W-:Y:S02]  /*18170*/  SGXT.U32 R174, R174, 0x1 ;  /* 0x00000001aeae781a */ /* 0x000fe40000000000 */
[----:B------:R-:W-:Y:S02]  /*18180*/  LOP3.LUT R175, R175, 0x7a, RZ, 0xfc, !PT ;  /* 0x0000007aafaf7812 */ /* 0x000fe400078efcff */
[----:B------:R-:W-:Y:S02]  /*18190*/  LOP3.LUT R174, R174, 0x76, RZ, 0xfc, !PT ;  /* 0x00000076aeae7812 */ /* 0x000fe400078efcff */
[----:B------:R-:W-:-:S02]  /*181a0*/  ISETP.GE.AND P5, PT, R175, UR8, PT ;  /* 0x00000008af007c0c */ /* 0x000fc4000bfa6270 */
[----:B------:R-:W-:Y:S02]  /*181b0*/  ISETP.GE.AND P6, PT, R174, UR8, PT ;  /* 0x00000008ae007c0c */ /* 0x000fe4000bfc6270 */
[----:B------:R-:W-:Y:S01]  /*181c0*/  LOP3.LUT R175, R252, 0x7f, RZ, 0xc0, !PT ;  /* 0x0000007ffcaf7812 */ /* 0x000fe200078ec0ff */
[----:B------:R-:W-:Y:S01]  /*181d0*/  STL.64 [R1+0x58], R76 ;  /* 0x0000584c01007387 */ /* 0x000fe20000100a00 */
[----:B------:R-:W-:Y:S02]  /*181e0*/  ISETP.NE.U32.AND P4, PT, R194, RZ, PT ;  /* 0x000000ffc200720c */ /* 0x000fe40003f85070 */
[----:B------:R-:W-:Y:S01]  /*181f0*/  SEL R194, RZ, 0x4, P6 ;  /* 0x00000004ffc27807 */ /* 0x000fe20003000000 */
[----:B------:R2:W-:Y:S01]  /*18200*/  STL.64 [R1+0x48], R46 ;  /* 0x0000482e01007387 */ /* 0x0005e20000100a00 */
[----:B------:R-:W-:-:S03]  /*18210*/  ISETP.GE.AND P6, PT, R175, UR8, PT ;  /* 0x00000008af007c0c */ /* 0x000fc6000bfc6270 */
[----:B------:R-:W4:Y:S04]  /*18220*/  LDL.LU.64 R174, [R1+0x5e8] ;  /* 0x0005e80001ae7983 */ /* 0x000f280000300a00 */
[----:B------:R-:W4:Y:S01]  /*18230*/  LDL.LU.64 R204, [R1+0x5e0] ;  /* 0x0005e00001cc7983 */ /* 0x000f220000300a00 */
[----:B--2---:R-:W-:-:S03]  /*18240*/  SHF.R.U32.HI R47, RZ, 0x6, R252 ;  /* 0x00000006ff2f7819 */ /* 0x004fc600000116fc */
[----:B-1----:R-:W2:Y:S01]  /*18250*/  LDL.LU.64 R90, [R1+0x5d8] ;  /* 0x0005d800015a7983 */ /* 0x002ea20000300a00 */
[----:B------:R-:W-:-:S03]  /*18260*/  SGXT.U32 R47, R47, 0x1 ;  /* 0x000000012f2f781a */ /* 0x000fc60000000000 */
[----:B------:R-:W2:Y:S01]  /*18270*/  LDL.LU.64 R222, [R1+0x5d0] ;  /* 0x0005d00001de7983 */ /* 0x000ea20000300a00 */
[----:B------:R-:W-:-:S03]  /*18280*/  LOP3.LUT R47, R47, 0x7e, RZ, 0xfc, !PT ;  /* 0x0000007e2f2f7812 */ /* 0x000fc600078efcff */
[----:B------:R-:W2:Y:S01]  /*18290*/  LDL.LU.64 R138, [R1+0x5c8] ;  /* 0x0005c800018a7983 */ /* 0x000ea20000300a00 */
[----:B------:R-:W-:Y:S02]  /*182a0*/  SEL R252, RZ, 0x4, P5 ;  /* 0x00000004fffc7807 */ /* 0x000fe40002800000 */
[----:B------:R-:W-:Y:S02]  /*182b0*/  SEL R250, R250, RZ, P0 ;  /* 0x000000fffafa7207 */ /* 0x000fe40000000000 */
[----:B------:R-:W-:Y:S02]  /*182c0*/  ISETP.GE.AND P5, PT, R47, UR8, PT ;  /* 0x000000082f007c0c */ /* 0x000fe4000bfa6270 */
[----:B------:R-:W-:Y:S01]  /*182d0*/  SEL R194, R194, RZ, P0 ;  /* 0x000000ffc2c27207 */ /* 0x000fe20000000000 */
[----:B------:R-:W2:Y:S01]  /*182e0*/  LDL.LU.64 R46, [R1+0x5a8] ;  /* 0x0005a800012e7983 */ /* 0x000ea20000300a00 */
[----:B------:R-:W-:Y:S02]  /*182f0*/  SEL R122, RZ, 0x4, P6 ;  /* 0x00000004ff7a7807 */ /* 0x000fe40003000000 */
[----:B------:R-:W-:Y:S01]  /*18300*/  ISETP.NE.U32.AND P6, PT, R250, RZ, PT ;  /* 0x000000fffa00720c */ /* 0x000fe20003fc5070 */
[----:B------:R-:W2:Y:S01]  /*18310*/  LDL.LU.64 R76, [R1+0x598] ;  /* 0x00059800014c7983 */ /* 0x000ea20000300a00 */
[----:B------:R-:W-:-:S02]  /*18320*/  SEL R250, RZ, 0x4, P5 ;  /* 0x00000004fffa7807 */ /* 0x000fc40002800000 */
[----:B------:R-:W-:Y:S02]  /*18330*/  ISETP.NE.U32.AND P5, PT, R194, RZ, PT ;  /* 0x000000ffc200720c */ /* 0x000fe40003fa5070 */
[----:B------:R-:W-:Y:S01]  /*18340*/  SEL R194, R122, RZ, P0 ;  /* 0x000000ff7ac27207 */ /* 0x000fe20000000000 */
[----:B------:R-:W-:-:S06]  /*18350*/  USHF.L.U32 UR6, UR7, 0x7, URZ ;  /* 0x0000000707067899 */ /* 0x000fcc000800063f */
[----:B------:R-:W-:Y:S02]  /*18360*/  IMAD.U32 R251, RZ, RZ, UR6 ;  /* 0x00000006fffb7e24 */ /* 0x000fe4000f8e00ff */
[----:B---3--:R-:W-:-:S05]  /*18370*/  IMAD.WIDE R208, R0, 0x4, R26 ;  /* 0x0000000400d07825 */ /* 0x008fca00078e021a */
[----:B------:R-:W-:Y:S04]  /*18380*/  STL.64 [R1+0xc8], R208 ;  /* 0x0000c8d001007387 */ /* 0x000fe80000100a00 */
[----:B------:R-:W3:Y:S04]  /*18390*/  LDL.LU.64 R26, [R1+0x590] ;  /* 0x00059000011a7983 */ /* 0x000ee80000300a00 */
[----:B------:R1:W-:Y:S01]  /*183a0*/  LDGSTS.E [R123+0x4e200], [R208.64], P2 ;  /* 0x4e200000d07b7fae */ /* 0x0003e2000912184c */
[----:B------:R-:W-:-:S03]  /*183b0*/  IMAD.WIDE R196, R0, 0x4, R238 ;  /* 0x0000000400c47825 */ /* 0x000fc600078e02ee */
[----:B------:R-:W3:Y:S04]  /*183c0*/  LDL.LU.64 R238, [R1+0x588] ;  /* 0x0005880001ee7983 */ /* 0x000ee80000300a00 */
[----:B------:R1:W-:Y:S04]  /*183d0*/  STL.64 [R1+0xd0], R196 ;  /* 0x0000d0c401007387 */ /* 0x0003e80000100a00 */
[----:B------:R1:W-:Y:S01]  /*183e0*/  LDGSTS.E [R123+0x4e600], [R196.64], P1 ;  /* 0x4e600000c47b7fae */ /* 0x0003e2000892184c */
[----:B------:R-:W-:-:S03]  /*183f0*/  ISETP.NE.U32.AND P1, PT, R194, RZ, PT ;  /* 0x000000ffc200720c */ /* 0x000fc60003f25070 */
[----:B-1----:R-:W3:Y:S04]  /*18400*/  LDL.LU.64 R196, [R1+0x568] ;  /* 0x0005680001c47983 */ /* 0x002ee80000300a00 */
[----:B------:R-:W3:Y:S04]  /*18410*/  LDL.LU.64 R208, [R1+0x560] ;  /* 0x0005600001d07983 */ /* 0x000ee80000300a00 */
[----:B------:R1:W-:Y:S04]  /*18420*/  STL [R1+0xcc0], R195 ;  /* 0x000cc0c301007387 */ /* 0x0003e80000100800 */
[----:B-1----:R-:W3:Y:S01]  /*18430*/  LDL.LU.64 R194, [R1+0x5a0] ;  /* 0x0005a00001c27983 */ /* 0x002ee20000300a00 */
[----:B----4-:R-:W-:-:S03]  /*18440*/  IMAD.WIDE R122, R251, 0x4, R174 ;  /* 0x00000004fb7a7825 */ /* 0x010fc600078e02ae */
[----:B------:R-:W4:Y:S01]  /*18450*/  LDL.LU.64 R174, [R1+0x558] ;  /* 0x0005580001ae7983 */ /* 0x000f220000300a00 */
[----:B------:R-:W-:-:S03]  /*18460*/  IMAD.WIDE R204, R251, 0x4, R204 ;  /* 0x00000004fbcc7825 */ /* 0x000fc600078e02cc */
[----:B------:R1:W-:Y:S01]  /*18470*/  STL.64 [R1+0xd8], R122 ;  /* 0x0000d87a01007387 */ /* 0x0003e20000100a00 */
[----:B--2---:R-:W-:-:S04]  /*18480*/  IMAD.WIDE R90, R251, 0x4, R90 ;  /* 0x00000004fb5a7825 */ /* 0x004fc800078e025a */
[----:B------:R-:W-:-:S04]  /*18490*/  IMAD.WIDE R222, R251, 0x4, R222 ;  /* 0x00000004fbde7825 */ /* 0x000fc800078e02de */
[C---:B------:R-:W-:Y:S01]  /*184a0*/  IMAD.WIDE R138, R251.reuse, 0x4, R138 ;  /* 0x00000004fb8a7825 */ /* 0x040fe200078e028a */
[----:B-1----:R-:W2:Y:S04]  /*184b0*/  LDL.LU.64 R122, [R1+0x550] ;  /* 0x00055000017a7983 */ /* 0x002ea80000300a00 */
[----:B------:R1:W-:Y:S01]  /*184c0*/  STL.64 [R1+0xe8], R204 ;  /* 0x0000e8cc01007387 */ /* 0x0003e20000100a00 */
[----:B------:R-:W-:-:S03]  /*184d0*/  IMAD.WIDE R46, R251, 0x4, R46 ;  /* 0x00000004fb2e7825 */ /* 0x000fc600078e022e */
[----:B-1----:R-:W2:Y:S04]  /*184e0*/  LDL.LU.64 R204, [R1+0x1030] ;  /* 0x0010300001cc7983 */ /* 0x002ea80000300a00 */
[----:B------:R1:W-:Y:S01]  /*184f0*/  STL.64 [R1+0xf8], R90 ;  /* 0x0000f85a01007387 */ /* 0x0003e20000100a00 */
[----:B------:R-:W-:-:S03]  /*18500*/  IMAD.WIDE R76, R251, 0x4, R76 ;  /* 0x00000004fb4c7825 */ /* 0x000fc600078e024c */
[----:B-1----:R-:W2:Y:S04]  /*18510*/  LDL.LU.64 R90, [R1+0x1028] ;  /* 0x00102800015a7983 */ /* 0x002ea80000300a00 */
[----:B------:R1:W-:Y:S04]  /*18520*/  STL.64 [R1+0x108], R222 ;  /* 0x000108de01007387 */ /* 0x0003e80000100a00 */
[----:B-1----:R-:W2:Y:S04]  /*18530*/  LDL.LU.64 R222, [R1+0x1020] ;  /* 0x0010200001de7983 */ /* 0x002ea80000300a00 */
[----:B------:R1:W-:Y:S02]  /*18540*/  STL.64 [R1+0x118], R138 ;  /* 0x0001188a01007387 */ /* 0x0003e40000100a00 */
[----:B-1----:R-:W-:-:S05]  /*18550*/  IMAD.WIDE R138, R251, 0x4, R220 ;  /* 0x00000004fb8a7825 */ /* 0x002fca00078e02dc */
[----:B------:R1:W-:Y:S04]  /*18560*/  STL.64 [R1+0x128], R138 ;  /* 0x0001288a01007387 */ /* 0x0003e80000100a00 */
[----:B-1----:R-:W2:Y:S04]  /*18570*/  LDL.LU.64 R138, [R1+0x528] ;  /* 0x00052800018a7983 */ /* 0x002ea80000300a00 */
[----:B------:R-:W2:Y:S04]  /*18580*/  LDL.LU.64 R220, [R1+0x520] ;  /* 0x0005200001dc7983 */ /* 0x000ea80000300a00 */
[----:B------:R1:W-:Y:S04]  /*18590*/  STL.64 [R1+0x158], R46 ;  /* 0x0001582e01007387 */ /* 0x0003e80000100a00 */
[----:B-1----:R-:W2:Y:S01]  /*185a0*/  LDL.LU.64 R46, [R1+0x518] ;  /* 0x00051800012e7983 */ /* 0x002ea20000300a00 */
[----:B---3--:R-:W-:-:S04]  /*185b0*/  IMAD.WIDE R26, R251, 0x4, R26 ;  /* 0x00000004fb1a7825 */ /* 0x008fc800078e021a */
[----:B------:R-:W-:-:S04]  /*185c0*/  IMAD.WIDE R238, R251, 0x4, R238 ;  /* 0x00000004fbee7825 */ /* 0x000fc800078e02ee */
[----:B------:R-:W-:-:S04]  /*185d0*/  IMAD.WIDE R196, R251, 0x4, R196 ;  /* 0x00000004fbc47825 */ /* 0x000fc800078e02c4 */
[----:B------:R-:W-:-:S05]  /*185e0*/  IMAD.WIDE R194, R251, 0x4, R194 ;  /* 0x00000004fbc27825 */ /* 0x000fca00078e02c2 */
[----:B------:R1:W-:Y:S01]  /*185f0*/  STL.64 [R1+0x168], R194 ;  /* 0x000168c201007387 */ /* 0x0003e20000100a00 */
[----:B------:R-:W-:-:S03]  /*18600*/  IMAD.WIDE R208, R251, 0x4, R208 ;  /* 0x00000004fbd07825 */ /* 0x000fc600078e02d0 */
[----:B-1----:R-:W3:Y:S04]  /*18610*/  LDL.LU.64 R194, [R1+0x510] ;  /* 0x0005100001c27983 */ /* 0x002ee80000300a00 */
[----:B------:R1:W-:Y:S01]  /*18620*/  STL.64 [R1+0x178], R76 ;  /* 0x0001784c01007387 */ /* 0x0003e20000100a00 */
[----:B----4-:R-:W-:-:S03]  /*18630*/  IMAD.WIDE R174, R251, 0x4, R174 ;  /* 0x00000004fbae7825 */ /* 0x010fc600078e02ae */
[----:B-1----:R-:W4:Y:S04]  /*18640*/  LDL.LU.64 R76, [R1+0x1018] ;  /* 0x00101800014c7983 */ /* 0x002f280000300a00 */
[----:B------:R1:W-:Y:S04]  /*18650*/  STL.64 [R1+0x188], R26 ;  /* 0x0001881a01007387 */ /* 0x0003e80000100a00 */
[----:B------:R-:W-:Y:S01]  /*18660*/  STL.64 [R1+0x198], R238 ;  /* 0x000198ee01007387 */ /* 0x000fe20000100a00 */
[----:B-1----:R-:W-:-:S05]  /*18670*/  IMAD.WIDE R26, R251, 0x4, R140 ;  /* 0x00000004fb1a7825 */ /* 0x002fca00078e028c */
[----:B------:R1:W-:Y:S04]  /*18680*/  STL.64 [R1+0x1a8], R26 ;  /* 0x0001a81a01007387 */ /* 0x0003e80000100a00 */
[----:B-1----:R-:W3:Y:S04]  /*18690*/  LDL.LU.64 R26, [R1+0x4e8] ;  /* 0x0004e800011a7983 */ /* 0x002ee80000300a00 */
[----:B------:R-:W3:Y:S04]  /*186a0*/  LDL.LU.64 R238, [R1+0x4e0] ;  /* 0x0004e00001ee7983 */ /* 0x000ee80000300a00 */
[----:B------:R-:W3:Y:S04]  /*186b0*/  LDL.LU.64 R140, [R1+0x4d8] ;  /* 0x0004d800018c7983 */ /* 0x000ee80000300a00 */
[----:B------:R1:W-:Y:S04]  /*186c0*/  STL.64 [R1+0x568], R196 ;  /* 0x000568c401007387 */ /* 0x0003e80000100a00 */
[----:B-1----:R-:W3:Y:S04]  /*186d0*/  LDL.LU.64 R196, [R1+0x4d0] ;  /* 0x0004d00001c47983 */ /* 0x002ee80000300a00 */
[----:B------:R1:W-:Y:S04]  /*186e0*/  STL.64 [R1+0x560], R208 ;  /* 0x000560d001007387 */ /* 0x0003e80000100a00 */
[----:B-1----:R-:W3:Y:S04]  /*186f0*/  LDL.LU.64 R208, [R1+0x1010] ;  /* 0x0010100001d07983 */ /* 0x002ee80000300a00 */
[----:B------:R1:W-:Y:S04]  /*18700*/  STL.64 [R1+0x558], R174 ;  /* 0x000558ae01007387 */ /* 0x0003e80000100a00 */
[----:B-1----:R-:W3:Y:S01]  /*18710*/  LDL.LU.64 R174, [R1+0x1008] ;  /* 0x0010080001ae7983 */ /* 0x002ee20000300a00 */
[----:B--2---:R-:W-:-:S04]  /*18720*/  IMAD.WIDE R122, R251, 0x4, R122 ;  /* 0x00000004fb7a7825 */ /* 0x004fc800078e027a */
[C---:B------:R-:W-:Y:S01]  /*18730*/  IMAD.WIDE R110, R251.reuse, 0x4, R110 ;  /* 0x00000004fb6e7825 */ /* 0x040fe200078e026e */
[----:B------:R1:W-:Y:S03]  /*18740*/  STL.64 [R1+0x550], R122 ;  /* 0x0005507a01007387 */ /* 0x0003e60000100a00 */
[----:B------:R-:W-:-:S04]  /*18750*/  IMAD.WIDE R94, R251, 0x4, R94 ;  /* 0x00000004fb5e7825 */ /* 0x000fc800078e025e */
[C---:B------:R-:W-:Y:S01]  /*18760*/  IMAD.WIDE R138, R251.reuse, 0x4, R138 ;  /* 0x00000004fb8a7825 */ /* 0x040fe200078e028a */
[----:B-1----:R-:W2:Y:S03]  /*18770*/  LDL.LU.64 R122, [R1+0x4a8] ;  /* 0x0004a800017a7983 */ /* 0x002ea60000300a00 */
[----:B------:R-:W-:-:S04]  /*18780*/  IMAD.WIDE R220, R251, 0x4, R220 ;  /* 0x00000004fbdc7825 */ /* 0x000fc800078e02dc */
[----:B------:R-:W-:-:S04]  /*18790*/  IMAD.WIDE R46, R251, 0x4, R46 ;  /* 0x00000004fb2e7825 */ /* 0x000fc800078e022e */
[----:B---3--:R-:W-:-:S05]  /*187a0*/  IMAD.WIDE R174, R251, 0x4, R174 ;  /* 0x00000004fbae7825 */ /* 0x008fca00078e02ae */
[----:B------:R1:W-:Y:S04]  /*187b0*/  STL.64 [R1+0x548], R174 ;  /* 0x000548ae01007387 */ /* 0x0003e80000100a00 */
[----:B-1----:R-:W3:Y:S04]  /*187c0*/  LDL.LU.64 R174, [R1+0x4a0] ;  /* 0x0004a00001ae7983 */ /* 0x002ee80000300a00 */
[----:B------:R1:W-:Y:S04]  /*187d0*/  STL.64 [R1+0x540], R110 ;  /* 0x0005406e01007387 */ /* 0x0003e80000100a00 */
[----:B-1----:R-:W2:Y:S04]  /*187e0*/  LDL.LU.64 R110, [R1+0x498] ;  /* 0x00049800016e7983 */ /* 0x002ea80000300a00 */
[----:B------:R1:W-:Y:S04]  /*187f0*/  STL.64 [R1+0x538], R94 ;  /* 0x0005385e01007387 */ /* 0x0003e80000100a00 */
[----:B-1----:R-:W2:Y:S04]  /*18800*/  LDL.LU.64 R94, [R1+0x490] ;  /* 0x00049000015e7983 */ /* 0x002ea80000300a00 */
[----:B------:R1:W-:Y:S04]  /*18810*/  STL.64 [R1+0x528], R138 ;  /* 0x0005288a01007387 */ /* 0x0003e80000100a00 */
[----:B-1----:R-:W2:Y:S04]  /*18820*/  LDL.LU.64 R138, [R1+0x1000] ;  /* 0x00100000018a7983 */ /* 0x002ea80000300a00 */
[----:B------:R1:W-:Y:S04]  /*18830*/  STL.64 [R1+0x520], R220 ;  /* 0x000520dc01007387 */ /* 0x0003e80000100a00 */
[----:B-1----:R-:W2:Y:S04]  /*18840*/  LDL.LU.64 R220, [R1+0xff8] ;  /* 0x000ff80001dc7983 */ /* 0x002ea80000300a00 */
[----:B------:R1:W-:Y:S04]  /*18850*/  STL.64 [R1+0x518], R46 ;  /* 0x0005182e01007387 */ /* 0x0003e80000100a00 */
[----:B-1----:R-:W2:Y:S01]  /*18860*/  LDL.LU.64 R46, [R1+0xff0] ;  /* 0x000ff000012e7983 */ /* 0x002ea20000300a00 */
[----:B------:R-:W-:-:S04]  /*18870*/  IMAD.WIDE R194, R251, 0x4, R194 ;  /* 0x00000004fbc27825 */ /* 0x000fc800078e02c2 */
[C---:B------:R-:W-:Y:S01]  /*18880*/  IMAD.WIDE R30, R251.reuse, 0x4, R30 ;  /* 0x00000004fb1e7825 */ /* 0x040fe200078e021e */
[----:B------:R1:W-:Y:S03]  /*18890*/  STL.64 [R1+0x510], R194 ;  /* 0x000510c201007387 */ /* 0x0003e60000100a00 */
[----:B------:R-:W-:-:S04]  /*188a0*/  IMAD.WIDE R10, R251, 0x4, R10 ;  /* 0x00000004fb0a7825 */ /* 0x000fc800078e020a */
[----:B------:R-:W-:-:S04]  /*188b0*/  IMAD.WIDE R26, R251, 0x4, R26 ;  /* 0x00000004fb1a7825 */ /* 0x000fc800078e021a */
[----:B------:R-:W-:-:S04]  /*188c0*/  IMAD.WIDE R238, R251, 0x4, R238 ;  /* 0x00000004fbee7825 */ /* 0x000fc800078e02ee */
[----:B------:R-:W-:-:S04]  /*188d0*/  IMAD.WIDE R140, R251, 0x4, R140 ;  /* 0x00000004fb8c7825 */ /* 0x000fc800078e028c */
[----:B--2---:R-:W-:-:S05]  /*188e0*/  IMAD.WIDE R46, R251, 0x4, R46 ;  /* 0x00000004fb2e7825 */ /* 0x004fca00078e022e */
[----:B------:R2:W-:Y:S04]  /*188f0*/  STL.64 [R1+0x508], R46 ;  /* 0x0005082e01007387 */ /* 0x0005e80000100a00 */
[----:B-1----:R-:W3:Y:S04]  /*18900*/  LDL.LU.64 R194, [R1+0x468] ;  /* 0x0004680001c27983 */ /* 0x002ee80000300a00 */
[----:B------:R1:W-:Y:S04]  /*18910*/  STL.64 [R1+0x500], R30 ;  /* 0x0005001e01007387 */ /* 0x0003e80000100a00 */
[----:B--2---:R-:W2:Y:S04]  /*18920*/  LDL.LU.64 R46, [R1+0x460] ;  /* 0x00046000012e7983 */ /* 0x004ea80000300a00 */
[----:B------:R4:W-:Y:S04]  /*18930*/  STL.64 [R1+0x4f8], R10 ;  /* 0x0004f80a01007387 */ /* 0x0009e80000100a00 */
[----:B-1----:R-:W2:Y:S04]  /*18940*/  LDL.LU.64 R30, [R1+0x458] ;  /* 0x00045800011e7983 */ /* 0x002ea80000300a00 */
[----:B----4-:R-:W4:Y:S04]  /*18950*/  LDL.LU.64 R10, [R1+0x450] ;  /* 0x00045000010a7983 */ /* 0x010f280000300a00 */
        /* <DEDUP_REMOVED lines=10> */
[C---:B------:R-:W-:Y:S01]  /*18a00*/  IMAD.WIDE R122, R251.reuse, 0x4, R122 ;  /* 0x00000004fb7a7825 */ /* 0x040fe200078e027a */
[----:B-1----:R-:W3:Y:S03]  /*18a10*/  LDL.LU.64 R196, [R1+0x428] ;  /* 0x0004280001c47983 */ /* 0x002ee60000300a00 */
[----:B--2---:R-:W-:-:S05]  /*18a20*/  IMAD.WIDE R140, R251, 0x4, R140 ;  /* 0x00000004fb8c7825 */ /* 0x004fca00078e028c */
        /* <DEDUP_REMOVED lines=8> */
[----:B---3--:R-:W-:-:S04]  /*18ab0*/  IMAD.WIDE R174, R251, 0x4, R174 ;  /* 0x00000004fbae7825 */ /* 0x008fc800078e02ae */
[C---:B------:R-:W-:Y:S01]  /*18ac0*/  IMAD.WIDE R110, R251.reuse, 0x4, R110 ;  /* 0x00000004fb6e7825 */ /* 0x040fe200078e026e */
[----:B------:R1:W-:Y:S03]  /*18ad0*/  STL.64 [R1+0x4a0], R174 ;  /* 0x0004a0ae01007387 */ /* 0x0003e60000100a00 */
[----:B------:R-:W-:-:S04]  /*18ae0*/  IMAD.WIDE R94, R251, 0x4, R94 ;  /* 0x00000004fb5e7825 */ /* 0x000fc800078e025e */
[C---:B------:R-:W-:Y:S01]  /*18af0*/  IMAD.WIDE R242, R251.reuse, 0x4, R242 ;  /* 0x00000004fbf27825 */ /* 0x040fe200078e02f2 */
[----:B-1----:R-:W3:Y:S04]  /*18b00*/  LDL.LU.64 R174, [R1+0x410] ;  /* 0x0004100001ae7983 */ /* 0x002ee80000300a00 */
[----:B------:R1:W-:Y:S04]  /*18b10*/  STL.64 [R1+0x498], R110 ;  /* 0x0004986e01007387 */ /* 0x0003e80000100a00 */
[----:B-1----:R-:W3:Y:S04]  /*18b20*/  LDL.LU.64 R110, [R1+0x3e8] ;  /* 0x0003e800016e7983 */ /* 0x002ee80000300a00 */
[----:B------:R1:W-:Y:S04]  /*18b30*/  STL.64 [R1+0x490], R94 ;  /* 0x0004905e01007387 */ /* 0x0003e80000100a00 */
[----:B-1----:R-:W3:Y:S01]  /*18b40*/  LDL.LU.64 R94, [R1+0x3e0] ;  /* 0x0003e000015e7983 */ /* 0x002ee20000300a00 */
[----:B------:R-:W-:-:S04]  /*18b50*/  IMAD.WIDE R78, R251, 0x4, R78 ;  /* 0x00000004fb4e7825 */ /* 0x000fc800078e024e */
[----:B------:R-:W-:-:S04]  /*18b60*/  IMAD.WIDE R194, R251, 0x4, R194 ;  /* 0x00000004fbc27825 */ /* 0x000fc800078e02c2 */
[----:B------:R-:W-:-:S04]  /*18b70*/  IMAD.WIDE R46, R251, 0x4, R46 ;  /* 0x00000004fb2e7825 */ /* 0x000fc800078e022e */
[----:B------:R-:W-:-:S04]  /*18b80*/  IMAD.WIDE R30, R251, 0x4, R30 ;  /* 0x00000004fb1e7825 */ /* 0x000fc800078e021e */
[----:B----4-:R-:W-:-:S04]  /*18b90*/  IMAD.WIDE R10, R251, 0x4, R10 ;  /* 0x00000004fb0a7825 */ /* 0x010fc800078e020a */
[----:B--2---:R-:W-:-:S05]  /*18ba0*/  IMAD.WIDE R122, R251, 0x4, R122 ;  /* 0x00000004fb7a7825 */ /* 0x004fca00078e027a */
[----:B------:R1:W-:Y:S04]  /*18bb0*/  STL.64 [R1+0x488], R122 ;  /* 0x0004887a01007387 */ /* 0x0003e80000100a00 */
[----:B-1----:R-:W2:Y:S04]  /*18bc0*/  LDL.LU.64 R122, [R1+0x3d8] ;  /* 0x0003d800017a7983 */ /* 0x002ea80000300a00 */
[----:B------:R1:W-:Y:S04]  /*18bd0*/  STL.64 [R1+0x480], R242 ;  /* 0x000480f201007387 */ /* 0x0003e80000100a00 */
[----:B-1----:R-:W4:Y:S04]  /*18be0*/  LDL.LU.64 R242, [R1+0xfc0] ;  /* 0x000fc00001f27983 */ /* 0x002f280000300a00 */
[----:B------:R1:W-:Y:S04]  /*18bf0*/  STL.64 [R1+0x478], R78 ;  /* 0x0004784e01007387 */ /* 0x0003e80000100a00 */
[----:B-1----:R-:W2:Y:S04]  /*18c00*/  LDL.LU.64 R78, [R1+0x3d0] ;  /* 0x0003d000014e7983 */ /* 0x002ea80000300a00 */
[----:B------:R-:W-:Y:S04]  /*18c10*/  STL.64 [R1+0x468], R194 ;  /* 0x000468c201007387 */ /* 0x000fe80000100a00 */
[----:B------:R1:W-:Y:S04]  /*18c20*/  STL.64 [R1+0x460], R46 ;  /* 0x0004602e01007387 */ /* 0x0003e80000100a00 */
[----:B------:R3:W-:Y:S04]  /*18c30*/  STL.64 [R1+0x458], R30 ;  /* 0x0004581e01007387 */ /* 0x0007e80000100a00 */
[----:B-1----:R-:W2:Y:S04]  /*18c40*/  LDL.LU.64 R46, [R1+0x3a8] ;  /* 0x0003a800012e7983 */ /* 0x002ea80000300a00 */
[----:B---3--:R-:W3:Y:S04]  /*18c50*/  LDL.LU.64 R30, [R1+0x3a0] ;  /* 0x0003a000011e7983 */ /* 0x008ee80000300a00 */
[----:B------:R1:W-:Y:S04]  /*18c60*/  STL.64 [R1+0x450], R10 ;  /* 0x0004500a01007387 */ /* 0x0003e80000100a00 */
[----:B-1----:R-:W2:Y:S01]  /*18c70*/  LDL.LU.64 R10, [R1+0x398] ;  /* 0x00039800010a7983 */ /* 0x002ea20000300a00 */
[----:B------:R-:W-:-:S04]  /*18c80*/  IMAD.WIDE R196, R251, 0x4, R196 ;  /* 0x00000004fbc47825 */ /* 0x000fc800078e02c4 */
        /* <DEDUP_REMOVED lines=11> */
[C---:B----4-:R-:W-:Y:S02]  /*18d40*/  IMAD.WIDE R194, R251.reuse, 0x4, R242 ;  /* 0x00000004fbc27825 */ /* 0x050fe400078e02f2 */
[----:B------:R-:W4:Y:S04]  /*18d50*/  LDL.LU.64 R242, [R1+0xfb8] ;  /* 0x000fb80001f27983 */ /* 0x000f280000300a00 */
[----:B------:R1:W-:Y:S02]  /*18d60*/  STL.64 [R1+0x448], R194 ;  /* 0x000448c201007387 */ /* 0x0003e40000100a00 */
[C---:B-1----:R-:W-:Y:S02]  /*18d70*/  IMAD.WIDE R194, R251.reuse, 0x4, R226 ;  /* 0x00000004fbc27825 */ /* 0x042fe400078e02e2 */
[----:B------:R-:W4:Y:S04]  /*18d80*/  LDL.LU.64 R226, [R1+0xfb0] ;  /* 0x000fb00001e27983 */ /* 0x000f280000300a00 */
[----:B------:R1:W-:Y:S02]  /*18d90*/  STL.64 [R1+0x440], R194 ;  /* 0x000440c201007387 */ /* 0x0003e40000100a00 */
[----:B-1----:R-:W-:-:S02]  /*18da0*/  IMAD.WIDE R194, R251, 0x4, R210 ;  /* 0x00000004fbc27825 */ /* 0x002fc400078e02d2 */
[----:B------:R-:W4:Y:S04]  /*18db0*/  LDL.LU.64 R210, [R1+0xfa8] ;  /* 0x000fa80001d27983 */ /* 0x000f280000300a00 */
[----:B------:R1:W-:Y:S02]  /*18dc0*/  STL.64 [R1+0x438], R194 ;  /* 0x000438c201007387 */ /* 0x0003e40000100a00 */
[C---:B-1----:R-:W-:Y:S02]  /*18dd0*/  IMAD.WIDE R194, R251.reuse, 0x4, R190 ;  /* 0x00000004fbc27825 */ /* 0x042fe400078e02be */
[----:B------:R-:W4:Y:S04]  /*18de0*/  LDL.LU.64 R190, [R1+0xfa0] ;  /* 0x000fa00001be7983 */ /* 0x000f280000300a00 */
[----:B------:R1:W-:Y:S04]  /*18df0*/  STL.64 [R1+0x428], R196 ;  /* 0x000428c401007387 */ /* 0x0003e80000100a00 */
[----:B-1----:R-:W4:Y:S04]  /*18e00*/  LDL.LU.64 R196, [R1+0x368] ;  /* 0x0003680001c47983 */ /* 0x002f280000300a00 */
[----:B------:R1:W-:Y:S01]  /*18e10*/  STL.64 [R1+0x420], R140 ;  /* 0x0004208c01007387 */ /* 0x0003e20000100a00 */
[----:B--2---:R-:W-:-:S03]  /*18e20*/  IMAD.WIDE R122, R251, 0x4, R122 ;  /* 0x00000004fb7a7825 */ /* 0x004fc600078e027a */
[----:B-1----:R-:W2:Y:S04]  /*18e30*/  LDL.LU.64 R140, [R1+0x360] ;  /* 0x00036000018c7983 */ /* 0x002ea80000300a00 */
[----:B------:R1:W-:Y:S01]  /*18e40*/  STL.64 [R1+0x418], R124 ;  /* 0x0004187c01007387 */ /* 0x0003e20000100a00 */
[----:B------:R-:W-:-:S03]  /*18e50*/  IMAD.WIDE R78, R251, 0x4, R78 ;  /* 0x00000004fb4e7825 */ /* 0x000fc600078e024e */
[----:B-1----:R-:W2:Y:S04]  /*18e60*/  LDL.LU.64 R124, [R1+0x358] ;  /* 0x00035800017c7983 */ /* 0x002ea80000300a00 */
[----:B------:R1:W-:Y:S04]  /*18e70*/  STL.64 [R1+0x410], R174 ;  /* 0x000410ae01007387 */ /* 0x0003e80000100a00 */
[----:B-1----:R-:W2:Y:S04]  /*18e80*/  LDL.LU.64 R174, [R1+0xf98] ;  /* 0x000f980001ae7983 */ /* 0x002ea80000300a00 */
[----:B------:R1:W-:Y:S04]  /*18e90*/  STL.64 [R1+0x408], R158 ;  /* 0x0004089e01007387 */ /* 0x0003e80000100a00 */
[----:B-1----:R-:W2:Y:S04]  /*18ea0*/  LDL.LU.64 R158, [R1+0xf90] ;  /* 0x000f9000019e7983 */ /* 0x002ea80000300a00 */
[----:B------:R1:W-:Y:S04]  /*18eb0*/  STL.64 [R1+0x400], R142 ;  /* 0x0004008e01007387 */ /* 0x0003e80000100a00 */
[----:B-1----:R-:W2:Y:S04]  /*18ec0*/  LDL.LU.64 R142, [R1+0xf88] ;  /* 0x000f8800018e7983 */ /* 0x002ea80000300a00 */
[----:B------:R1:W-:Y:S01]  /*18ed0*/  STL.64 [R1+0x3f8], R126 ;  /* 0x0003f87e01007387 */ /* 0x0003e20000100a00 */
[----:B------:R-:W-:-:S03]  /*18ee0*/  IMAD.WIDE R46, R251, 0x4, R46 ;  /* 0x00000004fb2e7825 */ /* 0x000fc600078e022e */
[----:B-1----:R-:W2:Y:S04]  /*18ef0*/  LDL.LU.64 R126, [R1+0xf80] ;  /* 0x000f8000017e7983 */ /* 0x002ea80000300a00 */
[----:B------:R1:W-:Y:S01]  /*18f00*/  STL.64 [R1+0x3e8], R110 ;  /* 0x0003e86e01007387 */ /* 0x0003e20000100a00 */
[----:B---3--:R-:W-:-:S03]  /*18f10*/  IMAD.WIDE R30, R251, 0x4, R30 ;  /* 0x00000004fb1e7825 */ /* 0x008fc600078e021e */
[----:B-1----:R-:W3:Y:S04]  /*18f20*/  LDL.LU.64 R110, [R1+0xf78] ;  /* 0x000f7800016e7983 */ /* 0x002ee80000300a00 */
        /* <DEDUP_REMOVED lines=20> */
[----:B------:R-:W-:-:S04]  /*19070*/  IMAD.WIDE R14, R251, 0x4, R14 ;  /* 0x00000004fb0e7825 */ /* 0x000fc800078e020e */
[----:B------:R-:W-:-:S04]  /*19080*/  IMAD.WIDE R108, R251, 0x4, R108 ;  /* 0x00000004fb6c7825 */ /* 0x000fc800078e026c */
        /* <DEDUP_REMOVED lines=9> */
[----:B----4-:R-:W-:-:S04]  /*19120*/  IMAD.WIDE R196, R251, 0x4, R196 ;  /* 0x00000004fbc47825 */ /* 0x010fc800078e02c4 */
[C---:B------:R-:W-:Y:S01]  /*19130*/  IMAD.WIDE R140, R251.reuse, 0x4, R140 ;  /* 0x00000004fb8c7825 */ /* 0x040fe200078e028c */
[----:B------:R1:W-:Y:S03]  /*19140*/  STL.64 [R1+0x368], R196 ;  /* 0x000368c401007387 */ /* 0x0003e60000100a00 */
[C---:B------:R-:W-:Y:S01]  /*19150*/  IMAD.WIDE R124, R251.reuse, 0x4, R124 ;  /* 0x00000004fb7c7825 */ /* 0x040fe200078e027c */
[----:B------:R4:W-:Y:S04]  /*19160*/  STL.64 [R1+0x360], R140 ;  /* 0x0003608c01007387 */ /* 0x0009e80000100a00 */
[----:B------:R3:W-:Y:S01]  /*19170*/  STL.64 [R1+0x358], R124 ;  /* 0x0003587c01007387 */ /* 0x0007e20000100a00 */
[----:B-1----:R-:W-:-:S03]  /*19180*/  IMAD.WIDE R196, R251, 0x4, R220 ;  /* 0x00000004fbc47825 */ /* 0x002fc600078e02dc */
[----:B----4-:R-:W4:Y:S04]  /*19190*/  LDL.LU.64 R140, [R1+0x2a8] ;  /* 0x0002a800018c7983 */ /* 0x010f280000300a00 */
[----:B---3--:R-:W3:Y:S01]  /*191a0*/  LDL.LU.64 R124, [R1+0x2a0] ;  /* 0x0002a000017c7983 */ /* 0x008ee20000300a00 */
[----:B------:R-:W-:-:S04]  /*191b0*/  IMAD.WIDE R12, R251, 0x4, R12 ;  /* 0x00000004fb0c7825 */ /* 0x000fc800078e020c */
[----:B------:R-:W-:-:S04]  /*191c0*/  IMAD.WIDE R122, R251, 0x4, R122 ;  /* 0x00000004fb7a7825 */ /* 0x000fc800078e027a */
[----:B------:R-:W-:-:S04]  /*191d0*/  IMAD.WIDE R238, R251, 0x4, R238 ;  /* 0x00000004fbee7825 */ /* 0x000fc800078e02ee */
[----:B------:R-:W-:-:S04]  /*191e0*/  IMAD.WIDE R154, R251, 0x4, R154 ;  /* 0x00000004fb9a7825 */ /* 0x000fc800078e029a */
[----:B--2---:R-:W-:-:S05]  /*191f0*/  IMAD.WIDE R108, R251, 0x4, R108 ;  /* 0x00000004fb6c7825 */ /* 0x004fca00078e026c */
[----:B------:R1:W-:Y:S04]  /*19200*/  STL.64 [R1+0x350], R108 ;  /* 0x0003506c01007387 */ /* 0x0003e80000100a00 */
[----:B-1----:R-:W2:Y:S04]  /*19210*/  LDL.LU.64 R108, [R1+0x298] ;  /* 0x00029800016c7983 */ /* 0x002ea80000300a00 */
[----:B------:R-:W2:Y:S04]  /*19220*/  LDL.LU.64 R220, [R1+0xf30] ;  /* 0x000f300001dc7983 */ /* 0x000ea80000300a00 */
[----:B------:R1:W-:Y:S02]  /*19230*/  STL.64 [R1+0x348], R196 ;  /* 0x000348c401007387 */ /* 0x0003e40000100a00 */
[----:B-1----:R-:W-:-:S02]  /*19240*/  IMAD.WIDE R196, R251, 0x4, R106 ;  /* 0x00000004fbc47825 */ /* 0x002fc400078e026a */
[----:B------:R-:W2:Y:S04]  /*19250*/  LDL.LU.64 R106, [R1+0xf28] ;  /* 0x000f2800016a7983 */ /* 0x000ea80000300a00 */
[----:B------:R1:W-:Y:S04]  /*19260*/  STL.64 [R1+0x340], R196 ;  /* 0x000340c401007387 */ /* 0x0003e80000100a00 */
[----:B------:R3:W-:Y:S01]  /*19270*/  STL.64 [R1+0x338], R12 ;  /* 0x0003380c01007387 */ /* 0x0007e20000100a00 */
[----:B-1----:R-:W-:-:S03]  /*19280*/  IMAD.WIDE R196, R251, 0x4, R236 ;  /* 0x00000004fbc47825 */ /* 0x002fc600078e02ec */
[----:B---3--:R-:W3:Y:S04]  /*19290*/  LDL.LU.64 R12, [R1+0x268] ;  /* 0x00026800010c7983 */ /* 0x008ee80000300a00 */
[----:B------:R-:W2:Y:S04]  /*192a0*/  LDL.LU.64 R236, [R1+0x260] ;  /* 0x0002600001ec7983 */ /* 0x000ea80000300a00 */
        /* <DEDUP_REMOVED lines=29> */
[----:B-1----:R-:W2:Y:S03]  /*19480*/  LDL.LU.64 R26, [R1+0x1e8] ;  /* 0x0001e800011a7983 */ /* 0x002ea60000300a00 */
[----:B------:R-:W-:-:S04]  /*19490*/  IMAD.WIDE R156, R251, 0x4, R156 ;  /* 0x00000004fb9c7825 */ /* 0x000fc800078e029c */
[----:B----4-:R-:W-:-:S04]  /*194a0*/  IMAD.WIDE R140, R251, 0x4, R140 ;  /* 0x00000004fb8c7825 */ /* 0x010fc800078e028c */
[----:B------:R-:W-:-:S04]  /*194b0*/  IMAD.WIDE R124, R251, 0x4, R124 ;  /* 0x00000004fb7c7825 */ /* 0x000fc800078e027c */
[----:B------:R-:W-:-:S04]  /*194c0*/  IMAD.WIDE R108, R251, 0x4, R108 ;  /* 0x00000004fb6c7825 */ /* 0x000fc800078e026c */
[----:B------:R-:W-:-:S04]  /*194d0*/  IMAD.WIDE R76, R251, 0x4, R76 ;  /* 0x00000004fb4c7825 */ /* 0x000fc800078e024c */
[----:B------:R-:W-:-:S04]  /*194e0*/  IMAD.WIDE R60, R251, 0x4, R60 ;  /* 0x00000004fb3c7825 */ /* 0x000fc800078e023c */
[----:B------:R-:W-:-:S04]  /*194f0*/  IMAD.WIDE R44, R251, 0x4, R44 ;  /* 0x00000004fb2c7825 */ /* 0x000fc800078e022c */
[----:B------:R-:W-:-:S04]  /*19500*/  IMAD.WIDE R28, R251, 0x4, R28 ;  /* 0x00000004fb1c7825 */ /* 0x000fc800078e021c */
[----:B---3--:R-:W-:-:S04]  /*19510*/  IMAD.WIDE R12, R251, 0x4, R12 ;  /* 0x00000004fb0c7825 */ /* 0x008fc800078e020c */
[----:B------:R-:W-:-:S04]  /*19520*/  IMAD.WIDE R236, R251, 0x4, R236 ;  /* 0x00000004fbec7825 */ /* 0x000fc800078e02ec */
[----:B------:R-:W-:-:S04]  /*19530*/  IMAD.WIDE R122, R251, 0x4, R122 ;  /* 0x00000004fb7a7825 */ /* 0x000fc800078e027a */
[----:B--2---:R-:W-:-:S04]  /*19540*/  IMAD.WIDE R92, R251, 0x4, R92 ;  /* 0x00000004fb5c7825 */ /* 0x004fc800078e025c */
[----:B------:R-:W-:-:S04]  /*19550*/  IMAD.WIDE R224, R251, 0x4, R224 ;  /* 0x00000004fbe07825 */ /* 0x000fc800078e02e0 */
[----:B------:R-:W-:-:S05]  /*19560*/  IMAD.WIDE R10, R251, 0x4, R10 ;  /* 0x00000004fb0a7825 */ /* 0x000fca00078e020a */
[----:B------:R1:W-:Y:S04]  /*19570*/  STL.64 [R1+0x598], R10 ;  /* 0x0005980a01007387 */ /* 0x0003e80000100a00 */
[----:B-1----:R-:W2:Y:S04]  /*19580*/  LDL.LU.64 R10, [R1+0x1e0] ;  /* 0x0001e000010a7983 */ /* 0x002ea80000300a00 */
[----:B------:R1:W-:Y:S04]  /*19590*/  STL.64 [R1+0x5a0], R224 ;  /* 0x0005a0e001007387 */ /* 0x0003e80000100a00 */
[----:B-1----:R-:W3:Y:S04]  /*195a0*/  LDL.LU.64 R224, [R1+0xef0] ;  /* 0x000ef00001e07983 */ /* 0x002ee80000300a00 */
[----:B------:R1:W-:Y:S04]  /*195b0*/  STL.64 [R1+0x5a8], R208 ;  /* 0x0005a8d001007387 */ /* 0x0003e80000100a00 */
[----:B-1----:R-:W4:Y:S04]  /*195c0*/  LDL.LU.64 R208, [R1+0xee8] ;  /* 0x000ee80001d07983 */ /* 0x002f280000300a00 */
[----:B------:R1:W-:Y:S04]  /*195d0*/  STL.64 [R1+0x5b0], R188 ;  /* 0x0005b0bc01007387 */ /* 0x0003e80000100a00 */
[----:B-1----:R-:W2:Y:S04]  /*195e0*/  LDL.LU.64 R188, [R1+0xee0] ;  /* 0x000ee00001bc7983 */ /* 0x002ea80000300a00 */
[----:B------:R1:W-:Y:S04]  /*195f0*/  STL.64 [R1+0x5b8], R172 ;  /* 0x0005b8ac01007387 */ /* 0x0003e80000100a00 */
[----:B-1----:R-:W2:Y:S04]  /*19600*/  LDL.LU.64 R172, [R1+0xed8] ;  /* 0x000ed80001ac7983 */ /* 0x002ea80000300a00 */
[----:B------:R1:W-:Y:S04]  /*19610*/  STL.64 [R1+0x5c0], R156 ;  /* 0x0005c09c01007387 */ /* 0x0003e80000100a00 */
[----:B-1----:R-:W3:Y:S04]  /*19620*/  LDL.LU.64 R156, [R1+0xed0] ;  /* 0x000ed000019c7983 */ /* 0x002ee80000300a00 */
        /* <DEDUP_REMOVED lines=21> */
[----:B-1----:R-:W4:Y:S01]  /*19780*/  LDL.LU.64 R122, [R1+0xe78] ;  /* 0x000e7800017a7983 */ /* 0x002f220000300a00 */
[----:B------:R-:W-:-:S04]  /*19790*/  IMAD.WIDE R238, R251, 0x4, R238 ;  /* 0x00000004fbee7825 */ /* 0x000fc800078e02ee */
[C---:B------:R-:W-:Y:S01]  /*197a0*/  IMAD.WIDE R222, R251.reuse, 0x4, R222 ;  /* 0x00000004fbde7825 */ /* 0x040fe200078e02de */
[----:B------:R1:W-:Y:S03]  /*197b0*/  STL.64 [R1+0x6d8], R238 ;  /* 0x0006d8ee01007387 */ /* 0x0003e60000100a00 */
[----:B------:R-:W-:-:S04]  /*197c0*/  IMAD.WIDE R206, R251, 0x4, R206 ;  /* 0x00000004fbce7825 */ /* 0x000fc800078e02ce */
[C---:B------:R-:W-:Y:S01]  /*197d0*/  IMAD.WIDE R186, R251.reuse, 0x4, R186 ;  /* 0x00000004fbba7825 */ /* 0x040fe200078e02ba */
[----:B-1----:R-:W4:Y:S03]  /*197e0*/  LDL.LU.64 R238, [R1+0xe70] ;  /* 0x000e700001ee7983 */ /* 0x002f260000300a00 */
[C---:B------:R-:W-:Y:S01]  /*197f0*/  IMAD.WIDE R170, R251.reuse, 0x4, R170 ;  /* 0x00000004fbaa7825 */ /* 0x040fe200078e02aa */
[----:B------:R1:W-:Y:S03]  /*19800*/  STL.64 [R1+0x6e0], R222 ;  /* 0x0006e0de01007387 */ /* 0x0003e60000100a00 */
[----:B------:R-:W-:-:S04]  /*19810*/  IMAD.WIDE R154, R251, 0x4, R154 ;  /* 0x00000004fb9a7825 */ /* 0x000fc800078e029a */
[C---:B------:R-:W-:Y:S01]  /*19820*/  IMAD.WIDE R138, R251.reuse, 0x4, R138 ;  /* 0x00000004fb8a7825 */ /* 0x040fe200078e028a */
[----:B-1----:R-:W4:Y:S04]  /*19830*/  LDL.LU.64 R222, [R1+0xe68] ;  /* 0x000e680001de7983 */ /* 0x002f280000300a00 */
[----:B------:R1:W-:Y:S01]  /*19840*/  STL.64 [R1+0x6e8], R206 ;  /* 0x0006e8ce01007387 */ /* 0x0003e20000100a00 */
[----:B------:R-:W-:-:S03]  /*19850*/  IMAD.WIDE R106, R251, 0x4, R106 ;  /* 0x00000004fb6a7825 */ /* 0x000fc600078e026a */
        /* <DEDUP_REMOVED lines=12> */
[----:B-1----:R-:W4:Y:S01]  /*19920*/  LDL.LU.64 R138, [R1+0xe40] ;  /* 0x000e4000018a7983 */ /* 0x002f220000300a00 */
[----:B------:R-:W-:-:S04]  /*19930*/  IMAD.WIDE R26, R251, 0x4, R26 ;  /* 0x00000004fb1a7825 */ /* 0x000fc800078e021a */
[----:B--2---:R-:W-:-:S04]  /*19940*/  IMAD.WIDE R10, R251, 0x4, R10 ;  /* 0x00000004fb0a7825 */ /* 0x004fc800078e020a */
[----:B------:R-:W-:-:S04]  /*19950*/  IMAD.WIDE R220, R251, 0x4, R220 ;  /* 0x00000004fbdc7825 */ /* 0x000fc800078e02dc */
[----:B------:R-:W-:-:S04]  /*19960*/  IMAD.WIDE R204, R251, 0x4, R204 ;  /* 0x00000004fbcc7825 */ /* 0x000fc800078e02cc */
[----:B------:R-:W-:-:S04]  /*19970*/  IMAD.WIDE R8, R251, 0x4, R8 ;  /* 0x00000004fb087825 */ /* 0x000fc800078e0208 */
[----:B---3--:R-:W-:-:S04]  /*19980*/  IMAD.WIDE R236, R251, 0x4, R236 ;  /* 0x00000004fbec7825 */ /* 0x008fc800078e02ec */
[----:B----4-:R-:W-:-:S05]  /*19990*/  IMAD.WIDE R122, R251, 0x4, R122 ;  /* 0x00000004fb7a7825 */ /* 0x010fca00078e027a */
        /* <DEDUP_REMOVED lines=23> */
[----:B-1----:R-:W3:Y:S01]  /*19b10*/  LDL.LU.64 R8, [R1+0xde0] ;  /* 0x000de00001087983 */ /* 0x002ee20000300a00 */
[----:B------:R-:W-:-:S04]  /*19b20*/  IMAD.WIDE R4, R251, 0x4, R4 ;  /* 0x00000004fb047825 */ /* 0x000fc800078e0204 */
[C---:B------:R-:W-:Y:S01]  /*19b30*/  IMAD.WIDE R184, R251.reuse, 0x4, R184 ;  /* 0x00000004fbb87825 */ /* 0x040fe200078e02b8 */
[----:B------:R1:W-:Y:S03]  /*19b40*/  STL.64 [R1+0x770], R4 ;  /* 0x0007700401007387 */ /* 0x0003e60000100a00 */
[----:B------:R-:W-:-:S04]  /*19b50*/  IMAD.WIDE R6, R251, 0x4, R6 ;  /* 0x00000004fb067825 */ /* 0x000fc800078e0206 */
[----:B------:R-:W-:-:S04]  /*19b60*/  IMAD.WIDE R168, R251, 0x4, R168 ;  /* 0x00000004fba87825 */ /* 0x000fc800078e02a8 */
[----:B------:R-:W-:-:S04]  /*19b70*/  IMAD.WIDE R152, R251, 0x4, R152 ;  /* 0x00000004fb987825 */ /* 0x000fc800078e0298 */
[----:B-1----:R-:W-:Y:S02]  /*19b80*/  IMAD.MOV.U32 R4, RZ, RZ, R184 ;  /* 0x000000ffff047224 */ /* 0x002fe400078e00b8 */
[----:B------:R-:W-:Y:S02]  /*19b90*/  IMAD.MOV.U32 R5, RZ, RZ, R185 ;  /* 0x000000ffff057224 */ /* 0x000fe400078e00b9 */
[----:B------:R-:W4:Y:S01]  /*19ba0*/  LDL.LU.64 R184, [R1+0xdd8] ;  /* 0x000dd80001b87983 */ /* 0x000f220000300a00 */
[----:B------:R-:W-:-:S03]  /*19bb0*/  IMAD.WIDE R136, R251, 0x4, R136 ;  /* 0x00000004fb887825 */ /* 0x000fc600078e0288 */
[----:B------:R1:W-:Y:S01]  /*19bc0*/  STL.64 [R1+0x778], R6 ;  /* 0x0007780601007387 */ /* 0x0003e20000100a00 */
[----:B------:R-:W-:-:S04]  /*19bd0*/  IMAD.WIDE R12, R251, 0x4, R12 ;  /* 0x00000004fb0c7825 */ /* 0x000fc800078e020c */
[----:B------:R-:W-:-:S04]  /*19be0*/  IMAD.WIDE R120, R251, 0x4, R120 ;  /* 0x00000004fb787825 */ /* 0x000fc800078e0278 */
[----:B-1----:R-:W-:Y:S02]  /*19bf0*/  IMAD.MOV.U32 R6, RZ, RZ, R168 ;  /* 0x000000ffff067224 */ /* 0x002fe400078e00a8 */
[----:B------:R-:W-:Y:S02]  /*19c00*/  IMAD.MOV.U32 R7, RZ, RZ, R169 ;  /* 0x000000ffff077224 */ /* 0x000fe400078e00a9 */
[----:B------:R-:W4:Y:S01]  /*19c10*/  LDL.LU.64 R168, [R1+0xdd0] ;  /* 0x000dd00001a87983 */ /* 0x000f220000300a00 */
[----:B------:R-:W-:-:S04]  /*19c20*/  IMAD.WIDE R14, R251, 0x4, R14 ;  /* 0x00000004fb0e7825 */ /* 0x000fc800078e020e */
[----:B------:R-:W-:-:S04]  /*19c30*/  IMAD.WIDE R104, R251, 0x4, R104 ;  /* 0x00000004fb687825 */ /* 0x000fc800078e0268 */
[----:B------:R-:W-:-:S04]  /*19c40*/  IMAD.WIDE R16, R251, 0x4, R16 ;  /* 0x00000004fb107825 */ /* 0x000fc800078e0210 */
[----:B------:R-:W-:-:S04]  /*19c50*/  IMAD.WIDE R88, R251, 0x4, R88 ;  /* 0x00000004fb587825 */ /* 0x000fc800078e0258 */
[----:B------:R-:W-:-:S04]  /*19c60*/  IMAD.WIDE R18, R251, 0x4, R18 ;  /* 0x00000004fb127825 */ /* 0x000fc800078e0212 */
[----:B------:R-:W-:-:S04]  /*19c70*/  IMAD.WIDE R24, R251, 0x4, R24 ;  /* 0x00000004fb187825 */ /* 0x000fc800078e0218 */
[----:B--2---:R-:W-:-:S04]  /*19c80*/  IMAD.WIDE R10, R251, 0x4, R10 ;  /* 0x00000004fb0a7825 */ /* 0x004fc800078e020a */
[----:B---3--:R-:W-:-:S05]  /*19c90*/  IMAD.WIDE R8, R251, 0x4, R8 ;  /* 0x00000004fb087825 */ /* 0x008fca00078e0208 */
[----:B------:R1:W-:Y:S02]  /*19ca0*/  STL.64 [R1+0x780], R8 ;  /* 0x0007800801007387 */ /* 0x0003e40000100a00 */
[----:B-1----:R-:W-:Y:S02]  /*19cb0*/  IMAD.MOV.U32 R8, RZ, RZ, R152 ;  /* 0x000000ffff087224 */ /* 0x002fe400078e0098 */
[----:B------:R-:W-:Y:S02]  /*19cc0*/  IMAD.MOV.U32 R9, RZ, RZ, R153 ;  /* 0x000000ffff097224 */ /* 0x000fe400078e0099 */
[----:B------:R-:W2:Y:S04]  /*19cd0*/  LDL.LU.64 R152, [R1+0xdc8] ;  /* 0x000dc80001987983 */ /* 0x000ea80000300a00 */
[----:B------:R1:W-:Y:S02]  /*19ce0*/  STL.64 [R1+0x788], R10 ;  /* 0x0007880a01007387 */ /* 0x0003e40000100a00 */
[----:B-1----:R-:W-:-:S02]  /*19cf0*/  IMAD.MOV.U32 R10, RZ, RZ, R136 ;  /* 0x000000ffff0a7224 */ /* 0x002fc400078e0088 */
[----:B------:R-:W-:Y:S02]  /*19d00*/  IMAD.MOV.U32 R11, RZ, RZ, R137 ;  /* 0x000000ffff0b7224 */ /* 0x000fe400078e0089 */
[----:B------:R-:W3:Y:S04]  /*19d10*/  LDL.LU.64 R136, [R1+0xdc0] ;  /* 0x000dc00001887983 */ /* 0x000ee80000300a00 */
[----:B------:R1:W-:Y:S02]  /*19d20*/  STL.64 [R1+0x790], R12 ;  /* 0x0007900c01007387 */ /* 0x0003e40000100a00 */
[----:B-1----:R-:W-:Y:S02]  /*19d30*/  IMAD.MOV.U32 R12, RZ, RZ, R120 ;  /* 0x000000ffff0c7224 */ /* 0x002fe400078e0078 */
[----:B------:R-:W-:-:S02]  /*19d40*/  IMAD.MOV.U32 R13, RZ, RZ, R121 ;  /* 0x000000ffff0d7224 */ /* 0x000fc400078e0079 */
[----:B------:R-:W2:Y:S04]  /*19d50*/  LDL.LU.64 R120, [R1+0xdb8] ;  /* 0x000db80001787983 */ /* 0x000ea80000300a00 */
[----:B------:R1:W-:Y:S02]  /*19d60*/  STL.64 [R1+0x798], R14 ;  /* 0x0007980e01007387 */ /* 0x0003e40000100a00 */
[----:B-1----:R-:W-:Y:S02]  /*19d70*/  IMAD.MOV.U32 R14, RZ, RZ, R104 ;  /* 0x000000ffff0e7224 */ /* 0x002fe400078e0068 */
[----:B------:R-:W-:Y:S02]  /*19d80*/  IMAD.MOV.U32 R15, RZ, RZ, R105 ;  /* 0x000000ffff0f7224 */ /* 0x000fe400078e0069 */
[----:B------:R-:W2:Y:S04]  /*19d90*/  LDL.LU.64 R104, [R1+0xdb0] ;  /* 0x000db00001687983 */ /* 0x000ea80000300a00 */
[----:B------:R1:W-:Y:S02]  /*19da0*/  STL.64 [R1+0x7a0], R16 ;  /* 0x0007a01001007387 */ /* 0x0003e40000100a00 */
[----:B-1----:R-:W-:-:S02]  /*19db0*/  IMAD.MOV.U32 R16, RZ, RZ, R88 ;  /* 0x000000ffff107224 */ /* 0x002fc400078e0058 */
[----:B------:R-:W-:Y:S02]  /*19dc0*/  IMAD.MOV.U32 R17, RZ, RZ, R89 ;  /* 0x000000ffff117224 */ /* 0x000fe400078e0059 */
[----:B------:R-:W2:Y:S04]  /*19dd0*/  LDL.LU.64 R88, [R1+0xda8] ;  /* 0x000da80001587983 */ /* 0x000ea80000300a00 */
[----:B------:R1:W-:Y:S02]  /*19de0*/  STL.64 [R1+0x7a8], R18 ;  /* 0x0007a81201007387 */ /* 0x0003e40000100a00 */
[----:B-1----:R-:W-:Y:S02]  /*19df0*/  IMAD.MOV.U32 R18, RZ, RZ, R24 ;  /* 0x000000ffff127224 */ /* 0x002fe400078e0018 */
[----:B------:R-:W-:-:S02]  /*19e00*/  IMAD.MOV.U32 R19, RZ, RZ, R25 ;  /* 0x000000ffff137224 */ /* 0x000fc400078e0019 */
[----:B------:R-:W2:Y:S01]  /*19e10*/  LDL.LU.64 R24, [R1+0xda0] ;  /* 0x000da00001187983 */ /* 0x000ea20000300a00 */
        /* <DEDUP_REMOVED lines=8> */
[----:B------:R-:W3:Y:S04]  /*19ea0*/  LDL.LU.64 R72, [R1+0xd98] ;  /* 0x000d980001487983 */ /* 0x000ee80000300a00 */
[----:B------:R1:W-:Y:S02]  /*19eb0*/  STL.64 [R1+0x7b8], R22 ;  /* 0x0007b81601007387 */ /* 0x0003e40000100a00 */
[----:B-1----:R-:W-:-:S02]  /*19ec0*/  IMAD.MOV.U32 R22, RZ, RZ, R56 ;  /* 0x000000ffff167224 */ /* 0x002fc400078e0038 */
[----:B------:R-:W-:Y:S02]  /*19ed0*/  IMAD.MOV.U32 R23, RZ, RZ, R57 ;  /* 0x000000ffff177224 */ /* 0x000fe400078e0039 */
[----:B------:R-:W3:Y:S01]  /*19ee0*/  LDL.LU.64 R56, [R1+0xd90] ;  /* 0x000d900001387983 */ /* 0x000ee20000300a00 */
[----:B--2---:R-:W-:-:S05]  /*19ef0*/  IMAD.WIDE R24, R251, 0x4, R24 ;  /* 0x00000004fb187825 */ /* 0x004fca00078e0218 */
[----:B------:R1:W-:Y:S02]  /*19f00*/  STL.64 [R1+0x7c0], R24 ;  /* 0x0007c01801007387 */ /* 0x0003e40000100a00 */
[----:B-1----:R-:W-:Y:S02]  /*19f10*/  IMAD.MOV.U32 R24, RZ, RZ, R40 ;  /* 0x000000ffff187224 */ /* 0x002fe400078e0028 */
[----:B------:R-:W-:Y:S02]  /*19f20*/  IMAD.MOV.U32 R25, RZ, RZ, R41 ;  /* 0x000000ffff197224 */ /* 0x000fe400078e0029 */
[----:B------:R-:W2:Y:S01]  /*19f30*/  LDL.LU.64 R40, [R1+0xd88] ;  /* 0x000d880001287983 */ /* 0x000ea20000300a00 */
[----:B------:R-:W-:-:S04]  /*19f40*/  IMAD.WIDE R26, R251, 0x4, R26 ;  /* 0x00000004fb1a7825 */ /* 0x000fc800078e021a */
[C---:B------:R-:W-:Y:S01]  /*19f50*/  IMAD.WIDE R28, R251.reuse, 0x4, R28 ;  /* 0x00000004fb1c7825 */ /* 0x040fe200078e021c */
[----:B------:R1:W-:Y:S04]  /*19f60*/  STL.64 [R1+0x7c8], R26 ;  /* 0x0007c81a01007387 */ /* 0x0003e80000100a00 */
[----:B------:R3:W-:Y:S01]  /*19f70*/  STL.64 [R1+0x7d0], R28 ;  /* 0x0007d01c01007387 */ /* 0x0007e20000100a00 */
[----:B-1----:R-:W-:Y:S02]  /*19f80*/  IMAD.MOV.U32 R26, RZ, RZ, R194 ;  /* 0x000000ffff1a7224 */ /* 0x002fe400078e00c2 */
[----:B------:R-:W-:Y:S02]  /*19f90*/  IMAD.MOV.U32 R27, RZ, RZ, R195 ;  /* 0x000000ffff1b7224 */ /* 0x000fe400078e00c3 */
[----:B------:R-:W-:-:S04]  /*19fa0*/  IMAD.WIDE R194, R251, 0x4, R30 ;  /* 0x00000004fbc27825 */ /* 0x000fc800078e021e */
[C---:B---3--:R-:W-:Y:S01]  /*19fb0*/  IMAD.WIDE R28, R251.reuse, 0x4, R32 ;  /* 0x00000004fb1c7825 */ /* 0x048fe200078e0220 */
[----:B------:R-:W-:Y:S03]  /*19fc0*/  STL.64 [R1+0x7d8], R194 ;  /* 0x0007d8c201007387 */ /* 0x000fe60000100a00 */
[C---:B------:R-:W-:Y:S01]  /*19fd0*/  IMAD.WIDE R30, R251.reuse, 0x4, R34 ;  /* 0x00000004fb1e7825 */ /* 0x040fe200078e0222 */
[----:B------:R1:W-:Y:S03]  /*19fe0*/  STL.64 [R1+0x7e0], R28 ;  /* 0x0007e01c01007387 */ /* 0x0003e60000100a00 */
[C---:B------:R-:W-:Y:S01]  /*19ff0*/  IMAD.WIDE R32, R251.reuse, 0x4, R36 ;  /* 0x00000004fb207825 */ /* 0x040fe200078e0224 */
[----:B------:R-:W-:Y:S04]  /*1a000*/  STL.64 [R1+0x7e8], R30 ;  /* 0x0007e81e01007387 */ /* 0x000fe80000100a00 */
[----:B------:R3:W-:Y:S01]  /*1a010*/  STL.64 [R1+0x7f0], R32 ;  /* 0x0007f02001007387 */ /* 0x0007e20000100a00 */
[----:B-1----:R-:W-:-:S05]  /*1a020*/  IMAD.WIDE R28, R251, 0x4, R38 ;  /* 0x00000004fb1c7825 */ /* 0x002fca00078e0226 */
[----:B------:R1:W-:Y:S01]  /*1a030*/  STL.64 [R1+0x7f8], R28 ;  /* 0x0007f81c01007387 */ /* 0x0003e20000100a00 */
[----:B---3--:R-:W-:-:S04]  /*1a040*/  IMAD.WIDE R32, R251, 0x4, R42 ;  /* 0x00000004fb207825 */ /* 0x008fc800078e022a */
[----:B-1----:R-:W-:-:S04]  /*1a050*/  IMAD.WIDE R28, R251, 0x4, R44 ;  /* 0x00000004fb1c7825 */ /* 0x002fc800078e022c */
        /* <DEDUP_REMOVED lines=16> */
[----:B------:R-:W-:Y:S02]  /*1a160*/  IMAD.MOV.U32 R38, RZ, RZ, R10 ;  /* 0x000000ffff267224 */ /* 0x000fe400078e000a */
[----:B------:R-:W-:Y:S02]  /*1a170*/  IMAD.MOV.U32 R39, RZ, RZ, R11 ;  /* 0x000000ffff277224 */ /* 0x000fe400078e000b */
        /* <DEDUP_REMOVED lines=9> */
[----:B--2---:R-:W-:-:S05]  /*1a210*/  IMAD.WIDE R30, R251, 0x4, R40 ;  /* 0x00000004fb1e7825 */ /* 0x004fca00078e0228 */
[----:B------:R1:W-:Y:S04]  /*1a220*/  STL.64 [R1+0x800], R30 ;  /* 0x0008001e01007387 */ /* 0x0003e80000100a00 */
[----:B------:R2:W-:Y:S04]  /*1a230*/  STL.64 [R1+0x950], R32 ;  /* 0x0009502001007387 */ /* 0x0005e80000100a00 */
[----:B------:R3:W-:Y:S01]  /*1a240*/  STL.64 [R1+0x958], R28 ;  /* 0x0009581c01007387 */ /* 0x0007e20000100a00 */
[----:B-1----:R-:W-:-:S04]  /*1a250*/  IMAD.WIDE R30, R251, 0x4, R46 ;  /* 0x00000004fb1e7825 */ /* 0x002fc800078e022e */
[C---:B--2---:R-:W-:Y:S01]  /*1a260*/  IMAD.WIDE R32, R251.reuse, 0x4, R48 ;  /* 0x00000004fb207825 */ /* 0x044fe200078e0230 */
[----:B------:R1:W-:Y:S03]  /*1a270*/  STL.64 [R1+0x960], R30 ;  /* 0x0009601e01007387 */ /* 0x0003e60000100a00 */
[C---:B---3--:R-:W-:Y:S01]  /*1a280*/  IMAD.WIDE R28, R251.reuse, 0x4, R50 ;  /* 0x00000004fb1c7825 */ /* 0x048fe200078e0232 */
[----:B------:R-:W-:Y:S04]  /*1a290*/  STL.64 [R1+0x968], R32 ;  /* 0x0009682001007387 */ /* 0x000fe80000100a00 */
[----:B------:R2:W-:Y:S01]  /*1a2a0*/  STL.64 [R1+0x970], R28 ;  /* 0x0009701c01007387 */ /* 0x0005e20000100a00 */
[----:B-1----:R-:W-:-:S05]  /*1a2b0*/  IMAD.WIDE R30, R251, 0x4, R52 ;  /* 0x00000004fb1e7825 */ /* 0x002fca00078e0234 */
[----:B------:R1:W-:Y:S01]  /*1a2c0*/  STL.64 [R1+0x978], R30 ;  /* 0x0009781e01007387 */ /* 0x0003e20000100a00 */
[----:B--2---:R-:W-:-:S05]  /*1a2d0*/  IMAD.WIDE R28, R251, 0x4, R56 ;  /* 0x00000004fb1c7825 */ /* 0x004fca00078e0238 */
[----:B------:R2:W-:Y:S01]  /*1a2e0*/  STL.64 [R1+0x988], R28 ;  /* 0x0009881c01007387 */ /* 0x0005e20000100a00 */
[----:B-1----:R-:W-:-:S03]  /*1a2f0*/  IMAD.WIDE R30, R251, 0x4, R60 ;  /* 0x00000004fb1e7825 */ /* 0x002fc600078e023c */
[----:B------:R-:W-:Y:S04]  /*1a300*/  STL.64 [R1+0xd50], R58 ;  /* 0x000d503a01007387 */ /* 0x000fe80000100a00 */
[----:B------:R-:W-:Y:S04]  /*1a310*/  STL.64 [R1+0x980], R194 ;  /* 0x000980c201007387 */ /* 0x000fe80000100a00 */
[----:B------:R-:W-:Y:S01]  /*1a320*/  STL.64 [R1+0xcc8], R194 ;  /* 0x000cc8c201007387 */ /* 0x000fe20000100a00 */
[----:B--2---:R-:W-:-:S03]  /*1a330*/  IMAD.MOV.U32 R28, RZ, RZ, R22 ;  /* 0x000000ffff1c7224 */ /* 0x004fc600078e0016 */
[----:B------:R1:W-:Y:S01]  /*1a340*/  STL.64 [R1+0x990], R30 ;  /* 0x0009901e01007387 */ /* 0x0003e20000100a00 */
[----:B------:R-:W-:Y:S02]  /*1a350*/  IMAD.MOV.U32 R29, RZ, RZ, R23 ;  /* 0x000000ffff1d7224 */ /* 0x000fe400078e0017 */
[----:B------:R-:W-:Y:S02]  /*1a360*/  IMAD.MOV.U32 R22, RZ, RZ, R20 ;  /* 0x000000ffff167224 */ /* 0x000fe400078e0014 */
[----:B------:R-:W-:Y:S02]  /*1a370*/  IMAD.MOV.U32 R23, RZ, RZ, R21 ;  /* 0x000000ffff177224 */ /* 0x000fe400078e0015 */
[----:B------:R-:W-:Y:S02]  /*1a380*/  IMAD.MOV.U32 R20, RZ, RZ, R18 ;  /* 0x000000ffff147224 */ /* 0x000fe400078e0012 */
[----:B------:R-:W-:Y:S02]  /*1a390*/  IMAD.MOV.U32 R21, RZ, RZ, R19 ;  /* 0x000000ffff157224 */ /* 0x000fe400078e0013 */
[----:B-1----:R-:W-:-:S04]  /*1a3a0*/  IMAD.WIDE R30, R251, 0x4, R62 ;  /* 0x00000004fb1e7825 */ /* 0x002fc800078e023e */
[----:B------:R-:W-:Y:S01]  /*1a3b0*/  IMAD.MOV.U32 R18, RZ, RZ, R16 ;  /* 0x000000ffff127224 */ /* 0x000fe200078e0010 */
[----:B------:R1:W-:Y:S01]  /*1a3c0*/  STL.64 [R1+0x998], R30 ;  /* 0x0009981e01007387 */ /* 0x0003e20000100a00 */
[----:B------:R-:W-:Y:S02]  /*1a3d0*/  IMAD.MOV.U32 R19, RZ, RZ, R17 ;  /* 0x000000ffff137224 */ /* 0x000fe400078e0011 */
[----:B------:R-:W-:Y:S02]  /*1a3e0*/  IMAD.MOV.U32 R16, RZ, RZ, R14 ;  /* 0x000000ffff107224 */ /* 0x000fe400078e000e */
[----:B------:R-:W-:Y:S02]  /*1a3f0*/  IMAD.MOV.U32 R17, RZ, RZ, R15 ;  /* 0x000000ffff117224 */ /* 0x000fe400078e000f */
[----:B------:R-:W-:Y:S01]  /*1a400*/  IMAD.WIDE R32, R251, 0x4, R66 ;  /* 0x00000004fb207825 */ /* 0x000fe200078e0242 */
[----:B------:R-:W-:Y:S03]  /*1a410*/  STL.64 [R1+0x9a0], R34 ;  /* 0x0009a02201007387 */ /* 0x000fe60000100a00 */
[----:B------:R-:W-:-:S02]  /*1a420*/  IMAD.MOV.U32 R14, RZ, RZ, R12 ;  /* 0x000000ffff0e7224 */ /* 0x000fc400078e000c */
[----:B------:R-:W-:Y:S02]  /*1a430*/  IMAD.MOV.U32 R15, RZ, RZ, R13 ;  /* 0x000000ffff0f7224 */ /* 0x000fe400078e000d */
[----:B-1----:R-:W-:Y:S01]  /*1a440*/  IMAD.WIDE R30, R251, 0x4, R68 ;  /* 0x00000004fb1e7825 */ /* 0x002fe200078e0244 */
[----:B------:R-:W-:Y:S03]  /*1a450*/  STL.64 [R1+0x9a8], R32 ;  /* 0x0009a82001007387 */ /* 0x000fe60000100a00 */
[----:B------:R-:W-:Y:S02]  /*1a460*/  IMAD.MOV.U32 R12, RZ, RZ, R6 ;  /* 0x000000ffff0c7224 */ /* 0x000fe400078e0006 */
[----:B------:R-:W-:Y:S02]  /*1a470*/  IMAD.MOV.U32 R13, RZ, RZ, R7 ;  /* 0x000000ffff0d7224 */ /* 0x000fe400078e0007 */
[----:B------:R-:W-:-:S02]  /*1a480*/  IMAD.MOV.U32 R6, RZ, RZ, R4 ;  /* 0x000000ffff067224 */ /* 0x000fc400078e0004 */
[----:B------:R-:W-:Y:S02]  /*1a490*/  IMAD.MOV.U32 R7, RZ, RZ, R5 ;  /* 0x000000ffff077224 */ /* 0x000fe400078e0005 */
[----:B------:R-:W-:Y:S02]  /*1a4a0*/  IMAD.MOV.U32 R4, RZ, RZ, R196 ;  /* 0x000000ffff047224 */ /* 0x000fe400078e00c4 */
[----:B------:R-:W-:Y:S01]  /*1a4b0*/  IMAD.MOV.U32 R5, RZ, RZ, R197 ;  /* 0x000000ffff057224 */ /* 0x000fe200078e00c5 */
[----:B------:R1:W-:Y:S01]  /*1a4c0*/  STL.64 [R1+0x9b0], R30 ;  /* 0x0009b01e01007387 */ /* 0x0003e20000100a00 */
[----:B------:R-:W-:-:S03]  /*1a4d0*/  IMAD.WIDE R196, R251, 0x4, R70 ;  /* 0x00000004fbc47825 */ /* 0x000fc600078e0246 */
[----:B------:R-:W-:Y:S04]  /*1a4e0*/  STL.64 [R1+0xd78], R72 ;  /* 0x000d784801007387 */ /* 0x000fe80000100a00 */
[----:B------:R-:W-:Y:S01]  /*1a4f0*/  STL.64 [R1+0xd58], R74 ;  /* 0x000d584a01007387 */ /* 0x000fe20000100a00 */
[----:B-1----:R-:W-:-:S03]  /*1a500*/  IMAD.WIDE R30, R251, 0x4, R76 ;  /* 0x00000004fb1e7825 */ /* 0x002fc600078e024c */
[----:B------:R-:W-:Y:S04]  /*1a510*/  STL.64 [R1+0x9b8], R196 ;  /* 0x0009b8c401007387 */ /* 0x000fe80000100a00 */
[----:B------:R-:W-:Y:S01]  /*1a520*/  STL.64 [R1+0xcd0], R196 ;  /* 0x000cd0c401007387 */ /* 0x000fe20000100a00 */
[----:B------:R-:W-:-:S03]  /*1a530*/  IMAD.WIDE R34, R251, 0x4, R80 ;  /* 0x00000004fb227825 */ /* 0x000fc600078e0250 */
[----:B------:R1:W-:Y:S01]  /*1a540*/  STL.64 [R1+0x9c0], R30 ;  /* 0x0009c01e01007387 */ /* 0x0003e20000100a00 */
[----:B------:R-:W-:-:S04]  /*1a550*/  IMAD.WIDE R32, R251, 0x4, R82 ;  /* 0x00000004fb207825 */ /* 0x000fc800078e0252 */
[----:B-1----:R-:W-:-:S05]  /*1a560*/  IMAD.WIDE R30, R251, 0x4, R78 ;  /* 0x00000004fb1e7825 */ /* 0x002fca00078e024e */
[----:B------:R1:W-:Y:S04]  /*1a570*/  STL.64 [R1+0x9c8], R30 ;  /* 0x0009c81e01007387 */ /* 0x0003e80000100a00 */
[----:B------:R2:W-:Y:S04]  /*1a580*/  STL.64 [R1+0x9d0], R34 ;  /* 0x0009d02201007387 */ /* 0x0005e80000100a00 */
[----:B------:R4:W-:Y:S01]  /*1a590*/  STL.64 [R1+0x9d8], R32 ;  /* 0x0009d82001007387 */ /* 0x0009e20000100a00 */
[----:B-1----:R-:W-:-:S04]  /*1a5a0*/  IMAD.WIDE R30, R251, 0x4, R84 ;  /* 0x00000004fb1e7825 */ /* 0x002fc800078e0254 */
[C---:B--2---:R-:W-:Y:S01]  /*1a5b0*/  IMAD.WIDE R34, R251.reuse, 0x4, R88 ;  /* 0x00000004fb227825 */ /* 0x044fe200078e0258 */
[----:B------:R1:W-:Y:S03]  /*1a5c0*/  STL.64 [R1+0x9e0], R30 ;  /* 0x0009e01e01007387 */ /* 0x0003e60000100a00 */
[C---:B----4-:R-:W-:Y:S01]  /*1a5d0*/  IMAD.WIDE R32, R251.reuse, 0x4, R90 ;  /* 0x00000004fb207825 */ /* 0x050fe200078e025a */
[----:B------:R-:W-:Y:S04]  /*1a5e0*/  STL.64 [R1+0x9f0], R34 ;  /* 0x0009f02201007387 */ /* 0x000fe80000100a00 */
[----:B------:R-:W-:Y:S01]  /*1a5f0*/  STL.64 [R1+0x9e8], R86 ;  /* 0x0009e85601007387 */ /* 0x000fe20000100a00 */
[----:B-1----:R-:W-:-:S03]  /*1a600*/  IMAD.WIDE R30, R251, 0x4, R92 ;  /* 0x00000004fb1e7825 */ /* 0x002fc600078e025c */
[----:B------:R1:W-:Y:S04]  /*1a610*/  STL.64 [R1+0x9f8], R32 ;  /* 0x0009f82001007387 */ /* 0x0003e80000100a00 */
[----:B------:R-:W-:Y:S04]  /*1a620*/  STL.64 [R1+0xcd8], R86 ;  /* 0x000cd85601007387 */ /* 0x000fe80000100a00 */
[----:B------:R2:W-:Y:S01]  /*1a630*/  STL.64 [R1+0xa00], R30 ;  /* 0x000a001e01007387 */ /* 0x0005e20000100a00 */
[----:B------:R-:W-:-:S03]  /*1a640*/  IMAD.WIDE R196, R251, 0x4, R100 ;  /* 0x00000004fbc47825 */ /* 0x000fc600078e0264 */
[----:B------:R-:W-:Y:S01]  /*1a650*/  STL.64 [R1+0xcf8], R96 ;  /* 0x000cf86001007387 */ /* 0x000fe20000100a00 */
[----:B-1----:R-:W-:-:S04]  /*1a660*/  IMAD.WIDE R32, R251, 0x4, R104 ;  /* 0x00000004fb207825 */ /* 0x002fc800078e0268 */
[----:B--2---:R-:W-:-:S05]  /*1a670*/  IMAD.WIDE R30, R251, 0x4, R94 ;  /* 0x00000004fb1e7825 */ /* 0x004fca00078e025e */
[----:B------:R1:W-:Y:S04]  /*1a680*/  STL.64 [R1+0xa08], R30 ;  /* 0x000a081e01007387 */ /* 0x0003e80000100a00 */
[----:B------:R-:W-:Y:S04]  /*1a690*/  STL.64 [R1+0xce8], R98 ;  /* 0x000ce86201007387 */ /* 0x000fe80000100a00 */
[----:B------:R-:W-:Y:S01]  /*1a6a0*/  STL.64 [R1+0xa20], R32 ;  /* 0x000a202001007387 */ /* 0x000fe20000100a00 */
[----:B-1----:R-:W-:-:S05]  /*1a6b0*/  IMAD.WIDE R30, R251, 0x4, R106 ;  /* 0x00000004fb1e7825 */ /* 0x002fca00078e026a */
[----:B------:R1:W-:Y:S04]  /*1a6c0*/  STL.64 [R1+0xa28], R30 ;  /* 0x000a281e01007387 */ /* 0x0003e80000100a00 */
[----:B------:R-:W-:Y:S04]  /*1a6d0*/  STL.64 [R1+0xa10], R196 ;  /* 0x000a10c401007387 */ /* 0x000fe80000100a00 */
[----:B------:R2:W-:Y:S01]  /*1a6e0*/  STL.64 [R1+0xce0], R196 ;  /* 0x000ce0c401007387 */ /* 0x0005e20000100a00 */
[----:B-1----:R-:W-:-:S03]  /*1a6f0*/  IMAD.WIDE R30, R251, 0x4, R112 ;  /* 0x00000004fb1e7825 */ /* 0x002fc600078e0270 */
[----:B------:R-:W-:Y:S04]  /*1a700*/  STL.64 [R1+0xd40], R108 ;  /* 0x000d406c01007387 */ /* 0x000fe80000100a00 */
[----:B------:R-:W-:Y:S01]  /*1a710*/  STL.64 [R1+0xa18], R102 ;  /* 0x000a186601007387 */ /* 0x000fe20000100a00 */
[----:B--2---:R-:W-:-:S03]  /*1a720*/  IMAD.WIDE R196, R251, 0x4, R114 ;  /* 0x00000004fbc47825 */ /* 0x004fc600078e0272 */
[----:B------:R-:W-:Y:S04]  /*1a730*/  STL.64 [R1+0xcf0], R102 ;  /* 0x000cf06601007387 */ /* 0x000fe80000100a00 */
[----:B------:R-:W-:Y:S04]  /*1a740*/  STL.64 [R1+0xd10], R110 ;  /* 0x000d106e01007387 */ /* 0x000fe80000100a00 */
[----:B------:R1:W-:Y:S04]  /*1a750*/  STL.64 [R1+0xa30], R30 ;  /* 0x000a301e01007387 */ /* 0x0003e80000100a00 */
[----:B------:R-:W-:Y:S04]  /*1a760*/  STL.64 [R1+0xd00], R116 ;  /* 0x000d007401007387 */ /* 0x000fe80000100a00 */
[----:B------:R-:W-:Y:S01]  /*1a770*/  STL.64 [R1+0xd08], R118 ;  /* 0x000d087601007387 */ /* 0x000fe20000100a00 */
[----:B-1----:R-:W-:-:S03]  /*1a780*/  IMAD.WIDE R30, R251, 0x4, R120 ;  /* 0x00000004fb1e7825 */ /* 0x002fc600078e0278 */
[----:B------:R-:W-:Y:S04]  /*1a790*/  STL.64 [R1+0xa38], R196 ;  /* 0x000a38c401007387 */ /* 0x000fe80000100a00 */
[----:B------:R-:W-:Y:S04]  /*1a7a0*/  STL.64 [R1+0xd18], R196 ;  /* 0x000d18c401007387 */ /* 0x000fe80000100a00 */
[----:B------:R1:W-:Y:S01]  /*1a7b0*/  STL.64 [R1+0xa40], R30 ;  /* 0x000a401e01007387 */ /* 0x0003e20000100a00 */
[----:B------:R-:W-:-:S04]  /*1a7c0*/  IMAD.WIDE R102, R251, 0x4, R128 ;  /* 0x00000004fb667825 */ /* 0x000fc800078e0280 */
[----:B------:R-:W-:-:S04]  /*1a7d0*/  IMAD.WIDE R86, R251, 0x4, R130 ;  /* 0x00000004fb567825 */ /* 0x000fc800078e0282 */
[----:B-1----:R-:W-:-:S05]  /*1a7e0*/  IMAD.WIDE R30, R251, 0x4, R122 ;  /* 0x00000004fb1e7825 */ /* 0x002fca00078e027a */
[----:B------:R1:W-:Y:S01]  /*1a7f0*/  STL.64 [R1+0xa48], R30 ;  /* 0x000a481e01007387 */ /* 0x0003e20000100a00 */
[----:B------:R-:W-:-:S03]  /*1a800*/  IMAD.WIDE R114, R251, 0x4, R136 ;  /* 0x00000004fb727825 */ /* 0x000fc600078e0288 */
[----:B------:R-:W-:Y:S04]  /*1a810*/  STL.64 [R1+0xd48], R124 ;  /* 0x000d487c01007387 */ /* 0x000fe80000100a00 */
[----:B------:R-:W-:Y:S01]  /*1a820*/  STL.64 [R1+0xd20], R126 ;  /* 0x000d207e01007387 */ /* 0x000fe20000100a00 */
[----:B------:R-:W-:-:S03]  /*1a830*/  IMAD.WIDE R194, R251, 0x4, R132 ;  /* 0x00000004fbc27825 */ /* 0x000fc600078e0284 */
[----:B------:R-:W-:Y:S01]  /*1a840*/  STL.64 [R1+0xa50], R102 ;  /* 0x000a506601007387 */ /* 0x000fe20000100a00 */
[----:B-1----:R-:W-:-:S03]  /*1a850*/  IMAD.WIDE R30, R251, 0x4, R138 ;  /* 0x00000004fb1e7825 */ /* 0x002fc600078e028a */
[----:B------:R-:W-:Y:S01]  /*1a860*/  STL.64 [R1+0xd28], R102 ;  /* 0x000d286601007387 */ /* 0x000fe20000100a00 */
[----:B------:R-:W-:-:S03]  /*1a870*/  IMAD.WIDE R76, R251, 0x4, R134 ;  /* 0x00000004fb4c7825 */ /* 0x000fc600078e0286 */
[----:B------:R-:W-:Y:S04]  /*1a880*/  STL.64 [R1+0xa58], R86 ;  /* 0x000a585601007387 */ /* 0x000fe80000100a00 */
[----:B------:R-:W-:Y:S04]  /*1a890*/  STL.64 [R1+0xd30], R86 ;  /* 0x000d305601007387 */ /* 0x000fe80000100a00 */
[----:B------:R-:W-:Y:S04]  /*1a8a0*/  STL.64 [R1+0xa70], R114 ;  /* 0x000a707201007387 */ /* 0x000fe80000100a00 */
[----:B------:R-:W-:Y:S04]  /*1a8b0*/  STL.64 [R1+0xd80], R114 ;  /* 0x000d807201007387 */ /* 0x000fe80000100a00 */
[----:B------:R1:W-:Y:S01]  /*1a8c0*/  STL.64 [R1+0xa78], R30 ;  /* 0x000a781e01007387 */ /* 0x0003e20000100a00 */
[----:B------:R-:W-:-:S03]  /*1a8d0*/  IMAD.WIDE R118, R251, 0x4, R142 ;  /* 0x00000004fb767825 */ /* 0x000fc600078e028e */
[----:B------:R-:W-:Y:S01]  /*1a8e0*/  STL.64 [R1+0xa60], R194 ;  /* 0x000a60c201007387 */ /* 0x000fe20000100a00 */
[----:B------:R-:W-:-:S03]  /*1a8f0*/  IMAD.WIDE R98, R251, 0x4, R144 ;  /* 0x00000004fb627825 */ /* 0x000fc600078e0290 */
[----:B------:R-:W-:Y:S01]  /*1a900*/  STL.64 [R1+0xd38], R194 ;  /* 0x000d38c201007387 */ /* 0x000fe20000100a00 */
[----:B-1----:R-:W-:-:S03]  /*1a910*/  IMAD.WIDE R30, R251, 0x4, R140 ;  /* 0x00000004fb1e7825 */ /* 0x002fc600078e028c */
[----:B------:R-:W-:Y:S04]  /*1a920*/  STL.64 [R1+0xa68], R76 ;  /* 0x000a684c01007387 */ /* 0x000fe80000100a00 */
[----:B------:R-:W-:Y:S04]  /*1a930*/  STL.64 [R1+0xd60], R76 ;  /* 0x000d604c01007387 */ /* 0x000fe80000100a00 */
[----:B------:R1:W-:Y:S04]  /*1a940*/  STL.64 [R1+0xa80], R30 ;  /* 0x000a801e01007387 */ /* 0x0003e80000100a00 */
[----:B------:R-:W-:Y:S04]  /*1a950*/  STL.64 [R1+0xd68], R148 ;  /* 0x000d689401007387 */ /* 0x000fe80000100a00 */
[----:B------:R-:W-:Y:S01]  /*1a960*/  STL.64 [R1+0xa88], R118 ;  /* 0x000a887601007387 */ /* 0x000fe20000100a00 */
[----:B-1----:R-:W-:-:S03]  /*1a970*/  IMAD.WIDE R30, R251, 0x4, R152 ;  /* 0x00000004fb1e7825 */ /* 0x002fc600078e0298 */
[----:B------:R-:W-:Y:S04]  /*1a980*/  STL.64 [R1+0xd70], R118 ;  /* 0x000d707601007387 */ /* 0x000fe80000100a00 */
[----:B------:R-:W-:Y:S01]  /*1a990*/  STL.64 [R1+0xa90], R98 ;  /* 0x000a906201007387 */ /* 0x000fe20000100a00 */
[----:B------:R-:W-:-:S03]  /*1a9a0*/  IMAD.WIDE R122, R251, 0x4, R146 ;  /* 0x00000004fb7a7825 */ /* 0x000fc600078e0292 */
[----:B------:R1:W-:Y:S01]  /*1a9b0*/  STL.64 [R1+0xaa0], R30 ;  /* 0x000aa01e01007387 */ /* 0x0003e20000100a00 */
[----:B------:R-:W-:Y:S02]  /*1a9c0*/  IMAD.MOV.U32 R32, RZ, RZ, R28 ;  /* 0x000000ffff207224 */ /* 0x000fe400078e001c */
[----:B------:R-:W-:Y:S01]  /*1a9d0*/  IMAD.MOV.U32 R33, RZ, RZ, R29 ;  /* 0x000000ffff217224 */ /* 0x000fe200078e001d */
[----:B------:R-:W2:Y:S01]  /*1a9e0*/  LDL.LU.64 R44, [R1+0x5f0] ;  /* 0x0005f000012c7983 */ /* 0x000ea20000300a00 */
[----:B------:R-:W-:-:S04]  /*1a9f0*/  IMAD.WIDE R124, R251, 0x4, R154 ;  /* 0x00000004fb7c7825 */ /* 0x000fc800078e029a */
[----:B------:R-:W-:Y:S01]  /*1aa00*/  IMAD.MOV.U32 R40, RZ, RZ, R8 ;  /* 0x000000ffff287224 */ /* 0x000fe200078e0008 */
[----:B-1----:R-:W3:Y:S01]  /*1aa10*/  LDL.LU.64 R30, [R1+0x608] ;  /* 0x00060800011e7983 */ /* 0x002ee20000300a00 */
[----:B------:R-:W-:-:S03]  /*1aa20*/  IMAD.MOV.U32 R41, RZ, RZ, R9 ;  /* 0x000000ffff297224 */ /* 0x000fc600078e0009 */
[----:B------:R-:W3:Y:S01]  /*1aa30*/  LDL.LU.64 R28, [R1+0x610] ;  /* 0x00061000011c7983 */ /* 0x000ee20000300a00 */
[----:B------:R-:W-:-:S03]  /*1aa40*/  IMAD.WIDE R118, R251, 0x4, R168 ;  /* 0x00000004fb767825 */ /* 0x000fc600078e02a8 */
[----:B------:R-:W3:Y:S01]  /*1aa50*/  LDL.LU.64 R10, [R1+0x620] ;  /* 0x00062000010a7983 */ /* 0x000ee20000300a00 */
[----:B------:R-:W-:-:S03]  /*1aa60*/  IMAD.WIDE R138, R251, 0x4, R170 ;  /* 0x00000004fb8a7825 */ /* 0x000fc600078e02aa */
[----:B------:R-:W3:Y:S01]  /*1aa70*/  LDL.LU.64 R8, [R1+0x628] ;  /* 0x0006280001087983 */ /* 0x000ee20000300a00 */
[----:B------:R-:W-:-:S03]  /*1aa80*/  IMAD.WIDE R194, R251, 0x4, R172 ;  /* 0x00000004fbc27825 */ /* 0x000fc600078e02ac */
[----:B------:R-:W3:Y:S01]  /*1aa90*/  LDL.LU.64 R42, [R1+0x618] ;  /* 0x00061800012a7983 */ /* 0x000ee20000300a00 */
[----:B------:R-:W-:-:S03]  /*1aaa0*/  IMAD.WIDE R116, R251, 0x4, R174 ;  /* 0x00000004fb747825 */ /* 0x000fc600078e02ae */
[----:B------:R-:W-:Y:S04]  /*1aab0*/  STL.64 [R1+0xa98], R122 ;  /* 0x000a987a01007387 */ /* 0x000fe80000100a00 */
[----:B------:R-:W-:Y:S01]  /*1aac0*/  STL.64 [R1+0xaa8], R124 ;  /* 0x000aa87c01007387 */ /* 0x000fe20000100a00 */
[----:B------:R-:W-:-:S03]  /*1aad0*/  IMAD.WIDE R148, R251, 0x4, R204 ;  /* 0x00000004fb947825 */ /* 0x000fc600078e02cc */
[----:B------:R-:W-:Y:S04]  /*1aae0*/  STL.64 [R1+0xab0], R164 ;  /* 0x000ab0a401007387 */ /* 0x000fe80000100a00 */
[----:B------:R1:W-:Y:S01]  /*1aaf0*/  STL.64 [R1+0xac0], R118 ;  /* 0x000ac07601007387 */ /* 0x0003e20000100a00 */
[----:B------:R-:W-:-:S03]  /*1ab00*/  IMAD.WIDE R108, R251, 0x4, R206 ;  /* 0x00000004fb6c7825 */ /* 0x000fc600078e02ce */
[----:B------:R-:W-:Y:S04]  /*1ab10*/  STL.64 [R1+0xab8], R166 ;  /* 0x000ab8a601007387 */ /* 0x000fe80000100a00 */
[----:B------:R-:W-:Y:S01]  /*1ab20*/  STL.64 [R1+0xac8], R138 ;  /* 0x000ac88a01007387 */ /* 0x000fe20000100a00 */
[----:B------:R-:W-:-:S03]  /*1ab30*/  IMAD.WIDE R96, R251, 0x4, R210 ;  /* 0x00000004fb607825 */ /* 0x000fc600078e02d2 */
[----:B------:R-:W-:Y:S04]  /*1ab40*/  STL.64 [R1+0xad0], R194 ;  /* 0x000ad0c201007387 */ /* 0x000fe80000100a00 */
[----:B------:R-:W-:Y:S04]  /*1ab50*/  STL.64 [R1+0xad8], R116 ;  /* 0x000ad87401007387 */ /* 0x000fe80000100a00 */
[----:B------:R-:W-:Y:S01]  /*1ab60*/  STL.64 [R1+0xae0], R198 ;  /* 0x000ae0c601007387 */ /* 0x000fe20000100a00 */
[----:B------:R-:W-:-:S03]  /*1ab70*/  IMAD.WIDE R136, R251, 0x4, R216 ;  /* 0x00000004fb887825 */ /* 0x000fc600078e02d8 */
[----:B------:R-:W-:Y:S01]  /*1ab80*/  STL.64 [R1+0xae8], R200 ;  /* 0x000ae8c801007387 */ /* 0x000fe20000100a00 */
[----:B------:R-:W-:-:S03]  /*1ab90*/  IMAD.WIDE R204, R251, 0x4, R220 ;  /* 0x00000004fbcc7825 */ /* 0x000fc600078e02dc */
[----:B------:R1:W-:Y:S04]  /*1aba0*/  STL.64 [R1+0xaf8], R148 ;  /* 0x000af89401007387 */ /* 0x0003e80000100a00 */
[----:B------:R-:W-:Y:S01]  /*1abb0*/  STL.64 [R1+0xaf0], R202 ;  /* 0x000af0ca01007387 */ /* 0x000fe20000100a00 */
[----:B------:R-:W-:-:S03]  /*1abc0*/  IMAD.WIDE R222, R251, 0x4, R222 ;  /* 0x00000004fbde7825 */ /* 0x000fc600078e02de */
        /* <DEDUP_REMOVED lines=11> */
[----:B------:R-:W-:-:S03]  /*1ac80*/  IMAD.MOV.U32 R34, RZ, RZ, R26 ;  /* 0x000000ffff227224 */ /* 0x000fc600078e001a */
[----:B------:R1:W-:Y:S01]  /*1ac90*/  STL.64 [R1+0xb38], R204 ;  /* 0x000b38cc01007387 */ /* 0x0003e20000100a00 */
[----:B------:R-:W-:-:S03]  /*1aca0*/  IMAD.MOV.U32 R35, RZ, RZ, R27 ;  /* 0x000000ffff237224 */ /* 0x000fc600078e001b */
        /* <DEDUP_REMOVED lines=14> */
[----:B------:R1:W-:Y:S01]  /*1ad90*/  STL.64 [R1+0xb78], R236 ;  /* 0x000b78ec01007387 */ /* 0x0003e20000100a00 */
[----:B------:R-:W-:Y:S02]  /*1ada0*/  IMAD.MOV.U32 R36, RZ, RZ, R24 ;  /* 0x000000ffff247224 */ /* 0x000fe400078e0018 */
[----:B------:R-:W-:Y:S01]  /*1adb0*/  IMAD.MOV.U32 R37, RZ, RZ, R25 ;  /* 0x000000ffff257224 */ /* 0x000fe200078e0019 */
[----:B------:R-:W-:Y:S01]  /*1adc0*/  STL.64 [R1+0xb70], R26 ;  /* 0x000b701a01007387 */ /* 0x000fe20000100a00 */
[----:B------:R-:W-:-:S03]  /*1add0*/  IMAD.WIDE R128, R251, 0x4, R248 ;  /* 0x00000004fb807825 */ /* 0x000fc600078e02f8 */
[----:B------:R1:W-:Y:S01]  /*1ade0*/  STL.64 [R1+0xb80], R238 ;  /* 0x000b80ee01007387 */ /* 0x0003e20000100a00 */
[----:B------:R-:W-:-:S03]  /*1adf0*/  IMAD.WIDE R24, R251, 0x4, R2 ;  /* 0x00000004fb187825 */ /* 0x000fc600078e0202 */
[----:B------:R1:W-:Y:S04]  /*1ae00*/  STL.64 [R1+0xb88], R240 ;  /* 0x000b88f001007387 */ /* 0x0003e80000100a00 */
[----:B------:R1:W-:Y:S04]  /*1ae10*/  STL.64 [R1+0xb90], R242 ;  /* 0x000b90f201007387 */ /* 0x0003e80000100a00 */
[----:B------:R1:W-:Y:S04]  /*1ae20*/  STL.64 [R1+0xb98], R244 ;  /* 0x000b98f401007387 */ /* 0x0003e80000100a00 */
[----:B------:R1:W-:Y:S04]  /*1ae30*/  STL.64 [R1+0xba0], R246 ;  /* 0x000ba0f601007387 */ /* 0x0003e80000100a00 */
[----:B------:R-:W-:Y:S04]  /*1ae40*/  STL.64 [R1+0xbb0], R128 ;  /* 0x000bb08001007387 */ /* 0x000fe80000100a00 */
[----:B------:R1:W-:Y:S04]  /*1ae50*/  STL.64 [R1+0xba8], R24 ;  /* 0x000ba81801007387 */ /* 0x0003e80000100a00 */
[----:B------:R-:W4:Y:S04]  /*1ae60*/  LDL R144, [R1+0x94c] ;  /* 0x00094c0001907983 */ /* 0x000f280000100800 */
[----:B------:R-:W4:Y:S04]  /*1ae70*/  LDL.64 R170, [R1+0xd8] ;  /* 0x0000d80001aa7983 */ /* 0x000f280000100a00 */
[----:B------:R-:W4:Y:S04]  /*1ae80*/  LDL.64 R146, [R1+0x158] ;  /* 0x0001580001927983 */ /* 0x000f280000100a00 */
[----:B------:R-:W4:Y:S04]  /*1ae90*/  LDL.64 R102, [R1+0x568] ;  /* 0x0005680001667983 */ /* 0x000f280000100a00 */
[----:B------:R-:W4:Y:S04]  /*1aea0*/  LDL.64 R168, [R1+0x528] ;  /* 0x0005280001a87983 */ /* 0x000f280000100a00 */
[----:B------:R-:W4:Y:S04]  /*1aeb0*/  LDL.64 R114, [R1+0x4e8] ;  /* 0x0004e80001727983 */ /* 0x000f280000100a00 */
[----:B------:R-:W4:Y:S04]  /*1aec0*/  LDL.64 R72, [R1+0x4a8] ;  /* 0x0004a80001487983 */ /* 0x000f280000100a00 */
[----:B------:R-:W1:Y:S01]  /*1aed0*/  S2R R145, SR_TID.X ;  /* 0x0000000000917919 */ /* 0x000e620000002100 */
[----:B------:R-:W-:-:S02]  /*1aee0*/  SEL R252, R252, RZ, P0 ;  /* 0x000000fffcfc7207 */ /* 0x000fc40000000000 */
[----:B------:R-:W-:Y:S01]  /*1aef0*/  SEL R250, R250, RZ, P0 ;  /* 0x000000fffafa7207 */ /* 0x000fe20000000000 */
[----:B------:R-:W-:Y:S01]  /*1af00*/  IMAD.MOV.U32 R126, RZ, RZ, R6 ;  /* 0x000000ffff7e7224 */ /* 0x000fe200078e0006 */
[----:B------:R-:W-:Y:S01]  /*1af10*/  ISETP.NE.U32.AND P0, PT, R252, RZ, PT ;  /* 0x000000fffc00720c */ /* 0x000fe20003f05070 */
[----:B------:R-:W-:Y:S01]  /*1af20*/  IMAD.MOV.U32 R127, RZ, RZ, R7 ;  /* 0x000000ffff7f7224 */ /* 0x000fe200078e0007 */
[----:B------:R-:W-:Y:S01]  /*1af30*/  ISETP.NE.U32.AND P2, PT, R250, RZ, PT ;  /* 0x000000fffa00720c */ /* 0x000fe20003f45070 */
[----:B------:R-:W4:Y:S04]  /*1af40*/  LDL.64 R76, [R1+0x468] ;  /* 0x00046800014c7983 */ /* 0x000f280000100a00 */
[----:B------:R-:W4:Y:S04]  /*1af50*/  LDL.64 R248, [R1+0x588] ;  /* 0x0005880001f87983 */ /* 0x000f280000100a00 */
[----:B------:R-:W4:Y:S04]  /*1af60*/  LDL.64 R234, [R1+0x5c8] ;  /* 0x0005c80001ea7983 */ /* 0x000f280000100a00 */
[----:B------:R-:W4:Y:S01]  /*1af70*/  LDL.64 R232, [R1+0x6c0] ;  /* 0x0006c00001e87983 */ /* 0x000f220000100a00 */
[----:B-1----:R-:W-:-:S03]  /*1af80*/  LOP3.LUT R250, R145, 0x7f, RZ, 0xc0, !PT ;  /* 0x0000007f91fa7812 */ /* 0x002fc600078ec0ff */
[----:B------:R-:W4:Y:S02]  /*1af90*/  LDL.64 R206, [R1+0x700] ;  /* 0x0007000001ce7983 */ /* 0x000f240000100a00 */
[----:B------:R-:W-:Y:S02]  /*1afa0*/  IMAD.SHL.U32 R252, R250, 0x4, RZ ;  /* 0x00000004fafc7824 */ /* 0x000fe400078e00ff */
[----:B------:R-:W4:Y:S04]  /*1afb0*/  LDL.64 R226, [R1+0x740] ;  /* 0x0007400001e27983 */ /* 0x000f280000100a00 */
[----:B------:R-:W4:Y:S04]  /*1afc0*/  LDL.64 R216, [R1+0x780] ;  /* 0x0007800001d87983 */ /* 0x000f280000100a00 */
[----:B------:R-:W4:Y:S01]  /*1afd0*/  LDL.64 R210, [R1+0x7c0] ;  /* 0x0007c00001d27983 */ /* 0x000f220000100a00 */
[----:B--2---:R-:W-:-:S04]  /*1afe0*/  IMAD.WIDE R56, R0, 0x4, R44 ;  /* 0x0000000400387825 */ /* 0x004fc800078e022c */
[----:B---3--:R-:W-:-:S04]  /*1aff0*/  IMAD.WIDE R30, R0, 0x4, R30 ;  /* 0x00000004001e7825 */ /* 0x008fc800078e021e */
[----:B------:R-:W-:-:S04]  /*1b000*/  IMAD.WIDE R28, R0, 0x4, R28 ;  /* 0x00000004001c7825 */ /* 0x000fc800078e021c */
[----:B------:R-:W-:-:S04]  /*1b010*/  IMAD.WIDE R10, R0, 0x4, R10 ;  /* 0x00000004000a7825 */ /* 0x000fc800078e020a */
[----:B------:R-:W-:-:S04]  /*1b020*/  IMAD.WIDE R8, R0, 0x4, R8 ;  /* 0x0000000400087825 */ /* 0x000fc800078e0208 */
[----:B------:R-:W-:Y:S01]  /*1b030*/  IMAD.WIDE R2, R0, 0x4, R42 ;  /* 0x0000000400027825 */ /* 0x000fe200078e022a */
[----:B----4-:R1:W-:Y:S04]  /*1b040*/  LDGSTS.E [R144+0x4ea00], [R56.64], P3 ;  /* 0x4ea0000038907fae */ /* 0x0103e8000992184c */
[----:B------:R1:W-:Y:S04]  /*1b050*/  LDGSTS.E [R144+0x4ee00], [R30.64], P4 ;  /* 0x4ee000001e907fae */ /* 0x0003e8000a12184c */
[----:B------:R1:W-:Y:S04]  /*1b060*/  LDGSTS.E [R144+0x4f200], [R28.64], P6 ;  /* 0x4f2000001c907fae */ /* 0x0003e8000b12184c */
[----:B------:R1:W-:Y:S04]  /*1b070*/  LDGSTS.E [R144+0x4f600], [R10.64], P5 ;  /* 0x4f6000000a907fae */ /* 0x0003e8000a92184c */
[----:B------:R1:W-:Y:S04]  /*1b080*/  LDGSTS.E [R144+0x4fa00], [R8.64], P0 ;  /* 0x4fa0000008907fae */ /* 0x0003e8000812184c */
[----:B------:R1:W-:Y:S04]  /*1b090*/  LDGSTS.E [R144+0x4fe00], [R2.64], P2 ;  /* 0x4fe0000002907fae */ /* 0x0003e8000912184c */
[----:B------:R-:W0:Y:S04]  /*1b0a0*/  LDGDEPBAR ;  /* 0x00000000000079af */ /* 0x000e280000000000 */
[----:B------:R2:W-:Y:S04]  /*1b0b0*/  LDGSTS.E [R252+0x20000], [R170.64], P1 ;  /* 0x20000000aafc7fae */ /* 0x0005e8000892184c */
[----:B------:R3:W-:Y:S04]  /*1b0c0*/  LDGSTS.E [R252+0x21000], [R146.64], P1 ;  /* 0x2100000092fc7fae */ /* 0x0007e8000892184c */
[----:B------:R4:W-:Y:S04]  /*1b0d0*/  LDGSTS.E [R252+0x22000], [R102.64], P1 ;  /* 0x2200000066fc7fae */ /* 0x0009e8000892184c */
[----:B--2---:R-:W2:Y:S04]  /*1b0e0*/  LDL.64 R170, [R1+0x428] ;  /* 0x0004280001aa7983 */ /* 0x004ea80000100a00 */
[----:B---3--:R-:W3:Y:S01]  /*1b0f0*/  LDL.64 R146, [R1+0x3e8] ;  /* 0x0003e80001927983 */ /* 0x008ee20000100a00 */
[----:B----4-:R-:W-:-:S03]  /*1b100*/  IMAD.MOV.U32 R102, RZ, RZ, R126 ;  /* 0x000000ffff667224 */ /* 0x010fc600078e007e */
[----:B------:R4:W-:Y:S01]  /*1b110*/  LDGSTS.E [R252+0x23000], [R168.64], P1 ;  /* 0x23000000a8fc7fae */ /* 0x0009e2000892184c */
[----:B------:R-:W-:-:S03]  /*1b120*/  IMAD.MOV.U32 R103, RZ, RZ, R127 ;  /* 0x000000ffff677224 */ /* 0x000fc600078e007f */
[----:B------:R-:W3:Y:S04]  /*1b130*/  LDL.64 R126, [R1+0x3a8] ;  /* 0x0003a800017e7983 */ /* 0x000ee80000100a00 */
[----:B------:R1:W-:Y:S04]  /*1b140*/  LDGSTS.E [R252+0x24000], [R114.64], P1 ;  /* 0x2400000072fc7fae */ /* 0x0003e8000892184c */
[----:B------:R4:W-:Y:S04]  /*1b150*/  LDGSTS.E [R252+0x25000], [R72.64], P1 ;  /* 0x2500000048fc7fae */ /* 0x0009e8000892184c */
[----:B------:R4:W-:Y:S04]  /*1b160*/  LDGSTS.E [R252+0x26000], [R76.64], P1 ;  /* 0x260000004cfc7fae */ /* 0x0009e8000892184c */
[----:B-1----:R-:W3:Y:S04]  /*1b170*/  LDL.64 R114, [R1+0x368] ;  /* 0x0003680001727983 */ /* 0x002ee80000100a00 */
[----:B----4-:R-:W4:Y:S04]  /*1b180*/  LDL.64 R72, [R1+0x328] ;  /* 0x0003280001487983 */ /* 0x010f280000100a00 */
[----:B------:R-:W4:Y:S04]  /*1b190*/  LDL.64 R168, [R1+0x800] ;  /* 0x0008000001a87983 */ /* 0x000f280000100a00 */
[----:B------:R-:W4:Y:S04]  /*1b1a0*/  LDL.64 R76, [R1+0x988] ;  /* 0x00098800014c7983 */ /* 0x000f280000100a00 */
[----:B--2---:R1:W-:Y:S04]  /*1b1b0*/  LDGSTS.E [R252+0x27000], [R170.64], P1 ;  /* 0x27000000aafc7fae */ /* 0x0043e8000892184c */
[----:B---3--:R2:W-:Y:S04]  /*1b1c0*/  LDGSTS.E [R252+0x28000], [R146.64], P1 ;  /* 0x2800000092fc7fae */ /* 0x0085e8000892184c */
[----:B-1----:R-:W3:Y:S04]  /*1b1d0*/  LDL.64 R170, [R1+0x9f0] ;  /* 0x0009f00001aa7983 */ /* 0x002ee80000100a00 */
[----:B------:R1:W-:Y:S04]  /*1b1e0*/  LDGSTS.E [R252+0x29000], [R126.64], P1 ;  /* 0x290000007efc7fae */ /* 0x0003e8000892184c */
[----:B--2---:R-:W2:Y:S04]  /*1b1f0*/  LDL.64 R146, [R1+0xa20] ;  /* 0x000a200001927983 */ /* 0x004ea80000100a00 */
[----:B-1----:R-:W2:Y:S04]  /*1b200*/  LDL.64 R126, [R1+0xa40] ;  /* 0x000a4000017e7983 */ /* 0x002ea80000100a00 */
[----:B------:R1:W-:Y:S04]  /*1b210*/  LDGSTS.E [R252+0x2a000], [R114.64], P1 ;  /* 0x2a00000072fc7fae */ /* 0x0003e8000892184c */
[----:B----4-:R4:W-:Y:S04]  /*1b220*/  LDGSTS.E [R252+0x2b000], [R72.64], P1 ;  /* 0x2b00000048fc7fae */ /* 0x0109e8000892184c */
[----:B------:R2:W-:Y:S04]  /*1b230*/  LDGSTS.E [R252+0x2c000], [R248.64], P1 ;  /* 0x2c000000f8fc7fae */ /* 0x0005e8000892184c */
[----:B-1----:R-:W2:Y:S04]  /*1b240*/  LDL.LU.64 R114, [R1+0xd80] ;  /* 0x000d800001727983 */ /* 0x002ea80000300a00 */
[----:B----4-:R-:W4:Y:S04]  /*1b250*/  LDL.LU.64 R72, [R1+0xd78] ;  /* 0x000d780001487983 */ /* 0x010f280000300a00 */
[----:B------:R1:W-:Y:S04]  /*1b260*/  LDGSTS.E [R252+0x2d000], [R234.64], P1 ;  /* 0x2d000000eafc7fae */ /* 0x0003e8000892184c */
[----:B------:R1:W-:Y:S04]  /*1b270*/  LDGSTS.E [R252+0x2e000], [R232.64], P1 ;  /* 0x2e000000e8fc7fae */ /* 0x0003e8000892184c */
[----:B------:R1:W-:Y:S04]  /*1b280*/  LDGSTS.E [R252+0x2f000], [R206.64], P1 ;  /* 0x2f000000cefc7fae */ /* 0x0003e8000892184c */
[----:B------:R2:W-:Y:S04]  /*1b290*/  LDGSTS.E [R252+0x30000], [R226.64], P1 ;  /* 0x30000000e2fc7fae */ /* 0x0005e8000892184c */
[----:B------:R2:W-:Y:S04]  /*1b2a0*/  LDGSTS.E [R252+0x31000], [R216.64], P1 ;  /* 0x31000000d8fc7fae */ /* 0x0005e8000892184c */
[----:B-1----:R-:W2:Y:S04]  /*1b2b0*/  LDL.64 R206, [R1+0xaa0] ;  /* 0x000aa00001ce7983 */ /* 0x002ea80000100a00 */
[----:B------:R1:W-:Y:S04]  /*1b2c0*/  LDGSTS.E [R252+0x32000], [R210.64], P1 ;  /* 0x32000000d2fc7fae */ /* 0x0003e8000892184c */
[----:B------:R1:W-:Y:S04]  /*1b2d0*/  LDGSTS.E [R252+0x33000], [R168.64], P1 ;  /* 0x33000000a8fc7fae */ /* 0x0003e8000892184c */
[----:B------:R1:W-:Y:S01]  /*1b2e0*/  LDGSTS.E [R252+0x34000], [R76.64], P1 ;  /* 0x340000004cfc7fae */ /* 0x0003e2000892184c */
[----:B------:R-:W-:-:S02]  /*1b2f0*/  IMAD.MOV.U32 R112, RZ, RZ, R16 ;  /* 0x000000ffff707224 */ /* 0x000fc400078e0010 */
[----:B------:R-:W-:Y:S01]  /*1b300*/  IMAD.MOV.U32 R113, RZ, RZ, R17 ;  /* 0x000000ffff717224 */ /* 0x000fe200078e0011 */
[----:B-1----:R-:W2:Y:S04]  /*1b310*/  LDL.64 R168, [R1+0xe8] ;  /* 0x0000e80001a87983 */ /* 0x002ea80000100a00 */
[----:B------:R-:W2:Y:S04]  /*1b320*/  LDL.64 R76, [R1+0x168] ;  /* 0x00016800014c7983 */ /* 0x000ea80000100a00 */
[----:B----4-:R1:W-:Y:S04]  /*1b330*/  LDGSTS.E [R252+0x35000], [R72.64], P1 ;  /* 0x3500000048fc7fae */ /* 0x0103e8000892184c */
[----:B---3--:R3:W-:Y:S04]  /*1b340*/  LDGSTS.E [R252+0x36000], [R170.64], P1 ;  /* 0x36000000aafc7fae */ /* 0x0087e8000892184c */
[----:B--2---:R2:W-:Y:S04]  /*1b350*/  LDGSTS.E [R252+0x37000], [R146.64], P1 ;  /* 0x3700000092fc7fae */ /* 0x0045e8000892184c */
[----:B------:R4:W-:Y:S04]  /*1b360*/  LDGSTS.E [R252+0x38000], [R126.64], P1 ;  /* 0x380000007efc7fae */ /* 0x0009e8000892184c */
[----:B---3--:R-:W3:Y:S04]  /*1b370*/  LDL.64 R170, [R1+0x560] ;  /* 0x0005600001aa7983 */ /* 0x008ee80000100a00 */
[----:B--2---:R-:W2:Y:S04]  /*1b380*/  LDL.64 R146, [R1+0x520] ;  /* 0x0005200001927983 */ /* 0x004ea80000100a00 */
[----:B----4-:R-:W4:Y:S04]  /*1b390*/  LDL.64 R126, [R1+0x4e0] ;  /* 0x0004e000017e7983 */ /* 0x010f280000100a00 */
[----:B------:R1:W-:Y:S04]  /*1b3a0*/  LDGSTS.E [R252+0x39000], [R114.64], P1 ;  /* 0x3900000072fc7fae */ /* 0x0003e8000892184c */
[----:B------:R-:W1:Y:S01]  /*1b3b0*/  S2R R144, SR_TID.X ;  /* 0x0000000000907919 */ /* 0x000e620000002100 */
[----:B------:R-:W-:-:S03]  /*1b3c0*/  IMAD.WIDE R184, R251, 0x4, R184 ;  /* 0x00000004fbb87825 */ /* 0x000fc600078e02b8 */
[----:B------:R1:W-:Y:S02]  /*1b3d0*/  LDGSTS.E [R252+0x3a000], [R206.64], P1 ;  /* 0x3a000000cefc7fae */ /* 0x0003e4000892184c */
[----:B-1----:R-:W-:Y:S02]  /*1b3e0*/  IMAD.MOV.U32 R114, RZ, RZ, R112 ;  /* 0x000000ffff727224 */ /* 0x002fe400078e0070 */
[----:B------:R1:W-:Y:S01]  /*1b3f0*/  LDGSTS.E [R252+0x3b000], [R118.64], P1 ;  /* 0x3b00000076fc7fae */ /* 0x0003e2000892184c */
[----:B------:R-:W-:-:S03]  /*1b400*/  IMAD.MOV.U32 R115, RZ, RZ, R113 ;  /* 0x000000ffff737224 */ /* 0x000fc600078e0071 */
[----:B------:R-:W4:Y:S04]  /*1b410*/  LDL.64 R112, [R1+0x4a0] ;  /* 0x0004a00001707983 */ /* 0x000f280000100a00 */
[----:B------:R1:W-:Y:S04]  /*1b420*/  LDGSTS.E [R252+0x3c000], [R184.64], P1 ;  /* 0x3c000000b8fc7fae */ /* 0x0003e8000892184c */
[----:B------:R1:W-:Y:S01]  /*1b430*/  LDGSTS.E [R252+0x3d000], [R148.64], P1 ;  /* 0x3d00000094fc7fae */ /* 0x0003e2000892184c */
[----:B------:R-:W-:-:S03]  /*1b440*/  LOP3.LUT R144, R144, 0x7f, RZ, 0xc0, !PT ;  /* 0x0000007f90907812 */ /* 0x000fc600078ec0ff */
[----:B------:R1:W-:Y:S02]  /*1b450*/  LDGSTS.E [R252+0x3e000], [R204.64], P1 ;  /* 0x3e000000ccfc7fae */ /* 0x0003e4000892184c */
[----:B------:R-:W-:Y:S02]  /*1b460*/  IMAD.SHL.U32 R144, R144, 0x4, RZ ;  /* 0x0000000490907824 */ /* 0x000fe400078e00ff */
[----:B------:R1:W-:Y:S03]  /*1b470*/  LDGSTS.E [R252+0x3f000], [R236.64], P1 ;  /* 0x3f000000ecfc7fae */ /* 0x0003e6000892184c */
[----:B------:R-:W-:Y:S01]  /*1b480*/  LOP3.LUT R211, R144, 0x10, RZ, 0x3c, !PT ;  /* 0x0000001090d37812 */ /* 0x000fe200078e3cff */
[----:B------:R-:W-:Y:S01]  /*1b490*/  IMAD.MOV.U32 R196, RZ, RZ, R12 ;  /* 0x000000ffffc47224 */ /* 0x000fe200078e000c */
[----:B-1----:R-:W4:Y:S01]  /*1b4a0*/  LDL.LU.64 R118, [R1+0xd70] ;  /* 0x000d700001767983 */ /* 0x002f220000300a00 */
[----:B------:R-:W-:-:S03]  /*1b4b0*/  IMAD.MOV.U32 R197, RZ, RZ, R13 ;  /* 0x000000ffffc57224 */ /* 0x000fc600078e000d */
[----:B------:R1:W-:Y:S01]  /*1b4c0*/  LDGSTS.E [R211+0x20200], [R168.64], P1 ;  /* 0x20200000a8d37fae */ /* 0x0003e2000892184c */
[----:B------:R-:W-:Y:S02]  /*1b4d0*/  IMAD.MOV.U32 R84, RZ, RZ, R22 ;  /* 0x000000ffff547224 */ /* 0x000fe400078e0016 */
[----:B------:R-:W-:Y:S01]  /*1b4e0*/  IMAD.MOV.U32 R85, RZ, RZ, R23 ;  /* 0x000000ffff557224 */ /* 0x000fe200078e0017 */
[----:B------:R1:W-:Y:S01]  /*1b4f0*/  LDGSTS.E [R211+0x21200], [R76.64], P1 ;  /* 0x212000004cd37fae */ /* 0x0003e2000892184c */
[----:B------:R-:W-:Y:S02]  /*1b500*/  IMAD.MOV.U32 R82, RZ, RZ, R32 ;  /* 0x000000ffff527224 */ /* 0x000fe400078e0020 */
[----:B------:R-:W-:Y:S01]  /*1b510*/  IMAD.MOV.U32 R83, RZ, RZ, R33 ;  /* 0x000000ffff537224 */ /* 0x000fe200078e0021 */
[----:B------:R-:W4:Y:S01]  /*1b520*/  LDL.LU.64 R148, [R1+0xd68] ;  /* 0x000d680001947983 */ /* 0x000f220000300a00 */
[----:B------:R-:W-:Y:S02]  /*1b530*/  IMAD.MOV.U32 R80, RZ, RZ, R34 ;  /* 0x000000ffff507224 */ /* 0x000fe400078e0022 */
[----:B------:R-:W-:Y:S01]  /*1b540*/  IMAD.MOV.U32 R81, RZ, RZ, R35 ;  /* 0x000000ffff517224 */ /* 0x000fe200078e0023 */
[----:B------:R-:W4:Y:S01]  /*1b550*/  LDL.64 R216, [R1+0x420] ;  /* 0x0004200001d87983 */ /* 0x000f220000100a00 */
[----:B------:R-:W-:-:S02]  /*1b560*/  IMAD.MOV.U32 R74, RZ, RZ, R38 ;  /* 0x000000ffff4a7224 */ /* 0x000fc400078e0026 */
[----:B------:R-:W-:Y:S01]  /*1b570*/  IMAD.MOV.U32 R75, RZ, RZ, R39 ;  /* 0x000000ffff4b7224 */ /* 0x000fe200078e0027 */
[----:B-1----:R-:W4:Y:S01]  /*1b580*/  LDL.64 R76, [R1+0x460] ;  /* 0x00046000014c7983 */ /* 0x002f220000100a00 */
[----:B------:R-:W-:Y:S02]  /*1b590*/  IMAD.MOV.U32 R78, RZ, RZ, R36 ;  /* 0x000000ffff4e7224 */ /* 0x000fe400078e0024 */
[----:B------:R-:W-:Y:S01]  /*1b5a0*/  IMAD.MOV.U32 R79, RZ, RZ, R37 ;  /* 0x000000ffff4f7224 */ /* 0x000fe200078e0025 */
[----:B------:R-:W4:Y:S01]  /*1b5b0*/  LDL.64 R204, [R1+0x3e0] ;  /* 0x0003e00001cc7983 */ /* 0x000f220000100a00 */
[----:B------:R-:W-:Y:S02]  /*1b5c0*/  IMAD.MOV.U32 R58, RZ, RZ, R40 ;  /* 0x000000ffff3a7224 */ /* 0x000fe400078e0028 */
[----:B------:R-:W-:Y:S01]  /*1b5d0*/  IMAD.MOV.U32 R59, RZ, RZ, R41 ;  /* 0x000000ffff3b7224 */ /* 0x000fe200078e0029 */
[----:B------:R-:W4:Y:S01]  /*1b5e0*/  LDL.64 R168, [R1+0x3a0] ;  /* 0x0003a00001a87983 */ /* 0x000f220000100a00 */
[----:B------:R-:W-:-:S02]  /*1b5f0*/  IMAD.MOV.U32 R110, RZ, RZ, R18 ;  /* 0x000000ffff6e7224 */ /* 0x000fc400078e0012 */
[----:B------:R-:W-:Y:S01]  /*1b600*/  IMAD.MOV.U32 R111, RZ, RZ, R19 ;  /* 0x000000ffff6f7224 */ /* 0x000fe200078e0013 */
[----:B------:R-:W4:Y:S04]  /*1b610*/  LDL.64 R248, [R1+0x5d0] ;  /* 0x0005d00001f87983 */ /* 0x000f280000100a00 */
[----:B------:R-:W4:Y:S04]  /*1b620*/  LDL.64 R236, [R1+0x6c8] ;  /* 0x0006c80001ec7983 */ /* 0x000f280000100a00 */
[----:B------:R-:W4:Y:S04]  /*1b630*/  LDL.64 R234, [R1+0x708] ;  /* 0x0007080001ea7983 */ /* 0x000f280000100a00 */
[----:B------:R-:W4:Y:S04]  /*1b640*/  LDL.64 R232, [R1+0x748] ;  /* 0x0007480001e87983 */ /* 0x000f280000100a00 */
[----:B------:R-:W4:Y:S04]  /*1b650*/  LDL.64 R226, [R1+0x788] ;  /* 0x0007880001e27983 */ /* 0x000f280000100a00 */
[----:B------:R-:W4:Y:S04]  /*1b660*/  LDL.64 R206, [R1+0x7c8] ;  /* 0x0007c80001ce7983 */ /* 0x000f280000100a00 */
[----:B---3--:R1:W-:Y:S04]  /*1b670*/  LDGSTS.E [R211+0x22200], [R170.64], P1 ;  /* 0x22200000aad37fae */ /* 0x0083e8000892184c */
[----:B--2---:R2:W-:Y:S04]  /*1b680*/  LDGSTS.E [R211+0x23200], [R146.64], P1 ;  /* 0x2320000092d37fae */ /* 0x0045e8000892184c */
[----:B----4-:R3:W-:Y:S04]  /*1b690*/  LDGSTS.E [R211+0x24200], [R126.64], P1 ;  /* 0x242000007ed37fae */ /* 0x0107e8000892184c */
[----:B-1----:R-:W4:Y:S04]  /*1b6a0*/  LDL.64 R170, [R1+0x950] ;  /* 0x0009500001aa7983 */ /* 0x002f280000100a00 */
[----:B--2---:R-:W2:Y:S01]  /*1b6b0*/  LDL.64 R146, [R1+0x360] ;  /* 0x0003600001927983 */ /* 0x004ea20000100a00 */
[----:B---3--:R-:W-:-:S02]  /*1b6c0*/  IMAD.MOV.U32 R126, RZ, RZ, R196 ;  /* 0x000000ffff7e7224 */ /* 0x008fc400078e00c4 */
[----:B------:R-:W-:Y:S02]  /*1b6d0*/  IMAD.MOV.U32 R127, RZ, RZ, R197 ;  /* 0x000000ffff7f7224 */ /* 0x000fe400078e00c5 */
[----:B------:R-:W-:Y:S02]  /*1b6e0*/  IMAD.MOV.U32 R196, RZ, RZ, R84 ;  /* 0x000000ffffc47224 */ /* 0x000fe400078e0054 */
[----:B------:R-:W-:Y:S02]  /*1b6f0*/  IMAD.MOV.U32 R197, RZ, RZ, R85 ;  /* 0x000000ffffc57224 */ /* 0x000fe400078e0055 */
[----:B------:R-:W-:Y:S01]  /*1b700*/  IMAD.MOV.U32 R84, RZ, RZ, R82 ;  /* 0x000000ffff547224 */ /* 0x000fe200078e0052 */
[----:B------:R1:W-:Y:S01]  /*1b710*/  LDGSTS.E [R211+0x25200], [R112.64], P1 ;  /* 0x2520000070d37fae */ /* 0x0003e2000892184c */
[----:B------:R-:W-:Y:S02]  /*1b720*/  IMAD.MOV.U32 R85, RZ, RZ, R83 ;  /* 0x000000ffff557224 */ /* 0x000fe400078e0053 */
[----:B------:R-:W-:-:S02]  /*1b730*/  IMAD.MOV.U32 R82, RZ, RZ, R80 ;  /* 0x000000ffff527224 */ /* 0x000fc400078e0050 */
[----:B------:R-:W-:Y:S02]  /*1b740*/  IMAD.MOV.U32 R83, RZ, RZ, R81 ;  /* 0x000000ffff537224 */ /* 0x000fe400078e0051 */
[----:B------:R-:W-:Y:S02]  /*1b750*/  IMAD.MOV.U32 R80, RZ, RZ, R78 ;  /* 0x000000ffff507224 */ /* 0x000fe400078e004e */
[----:B------:R-:W-:Y:S02]  /*1b760*/  IMAD.MOV.U32 R81, RZ, RZ, R79 ;  /* 0x000000ffff517224 */ /* 0x000fe400078e004f */
[----:B------:R-:W-:Y:S02]  /*1b770*/  IMAD.MOV.U32 R78, RZ, RZ, R74 ;  /* 0x000000ffff4e7224 */ /* 0x000fe400078e004a */
[----:B-1----:R-:W-:Y:S02]  /*1b780*/  IMAD.MOV.U32 R112, RZ, RZ, R110 ;  /* 0x000000ffff707224 */ /* 0x002fe400078e006e */
[----:B------:R-:W-:-:S02]  /*1b790*/  IMAD.MOV.U32 R113, RZ, RZ, R111 ;  /* 0x000000ffff717224 */ /* 0x000fc400078e006f */
[----:B------:R-:W-:Y:S02]  /*1b7a0*/  IMAD.MOV.U32 R79, RZ, RZ, R75 ;  /* 0x000000ffff4f7224 */ /* 0x000fe400078e004b */
[----:B------:R-:W-:Y:S01]  /*1b7b0*/  IMAD.MOV.U32 R110, RZ, RZ, R58 ;  /* 0x000000ffff6e7224 */ /* 0x000fe200078e003a */
[----:B------:R-:W3:Y:S01]  /*1b7c0*/  LDL.64 R74, [R1+0x320] ;  /* 0x00032000014a7983 */ /* 0x000ee20000100a00 */
[----:B------:R-:W-:-:S03]  /*1b7d0*/  IMAD.MOV.U32 R111, RZ, RZ, R59 ;  /* 0x000000ffff6f7224 */ /* 0x000fc600078e003b */
[----:B------:R-:W4:Y:S04]  /*1b7e0*/  LDL.64 R58, [R1+0x590] ;  /* 0x00059000013a7983 */ /* 0x000f280000100a00 */
[----:B------:R1:W-:Y:S04]  /*1b7f0*/  LDGSTS.E [R211+0x26200], [R76.64], P1 ;  /* 0x262000004cd37fae */ /* 0x0003e8000892184c */
[----:B------:R1:W-:Y:S04]  /*1b800*/  LDGSTS.E [R211+0x27200], [R216.64], P1 ;  /* 0x27200000d8d37fae */ /* 0x0003e8000892184c */
[----:B------:R1:W-:Y:S04]  /*1b810*/  LDGSTS.E [R211+0x28200], [R204.64], P1 ;  /* 0x28200000ccd37fae */ /* 0x0003e8000892184c */
[----:B------:R1:W-:Y:S04]  /*1b820*/  LDGSTS.E [R211+0x29200], [R168.64], P1 ;  /* 0x29200000a8d37fae */ /* 0x0003e8000892184c */
[----:B-1----:R-:W4:Y:S04]  /*1b830*/  LDL.LU.64 R76, [R1+0xd60] ;  /* 0x000d6000014c7983 */ /* 0x002f280000300a00 */
[----:B------:R-:W4:Y:S04]  /*1b840*/  LDL.64 R216, [R1+0x9f8] ;  /* 0x0009f80001d87983 */ /* 0x000f280000100a00 */
[----:B------:R-:W4:Y:S04]  /*1b850*/  LDL.64 R204, [R1+0xa28] ;  /* 0x000a280001cc7983 */ /* 0x000f280000100a00 */
[----:B------:R-:W4:Y:S04]  /*1b860*/  LDL.64 R168, [R1+0xa48] ;  /* 0x000a480001a87983 */ /* 0x000f280000100a00 */
[----:B--2---:R1:W-:Y:S04]  /*1b870*/  LDGSTS.E [R211+0x2a200], [R146.64], P1 ;  /* 0x2a20000092d37fae */ /* 0x0043e8000892184c */
[----:B-1----:R-:W2:Y:S04]  /*1b880*/  LDL.64 R146, [R1+0xa78] ;  /* 0x000a780001927983 */ /* 0x002ea80000100a00 */
[----:B---3--:R1:W-:Y:S04]  /*1b890*/  LDGSTS.E [R211+0x2b200], [R74.64], P1 ;  /* 0x2b2000004ad37fae */ /* 0x0083e8000892184c */
[----:B----4-:R3:W-:Y:S04]  /*1b8a0*/  LDGSTS.E [R211+0x2c200], [R58.64], P1 ;  /* 0x2c2000003ad37fae */ /* 0x0107e8000892184c */
[----:B------:R4:W-:Y:S04]  /*1b8b0*/  LDGSTS.E [R211+0x2d200], [R248.64], P1 ;  /* 0x2d200000f8d37fae */ /* 0x0009e8000892184c */
[----:B-1----:R-:W2:Y:S04]  /*1b8c0*/  LDL.LU.64 R74, [R1+0xd58] ;  /* 0x000d5800014a7983 */ /* 0x002ea80000300a00 */
[----:B---3--:R-:W3:Y:S04]  /*1b8d0*/  LDL.LU.64 R58, [R1+0xd50] ;  /* 0x000d5000013a7983 */ /* 0x008ee80000300a00 */
[----:B------:R1:W-:Y:S04]  /*1b8e0*/  LDGSTS.E [R211+0x2e200], [R236.64], P1 ;  /* 0x2e200000ecd37fae */ /* 0x0003e8000892184c */
[----:B------:R4:W-:Y:S04]  /*1b8f0*/  LDGSTS.E [R211+0x2f200], [R234.64], P1 ;  /* 0x2f200000ead37fae */ /* 0x0009e8000892184c */
[----:B------:R4:W-:Y:S04]  /*1b900*/  LDGSTS.E [R211+0x30200], [R232.64], P1 ;  /* 0x30200000e8d37fae */ /* 0x0009e8000892184c */
[----:B------:R4:W-:Y:S01]  /*1b910*/  LDGSTS.E [R211+0x31200], [R226.64], P1 ;  /* 0x31200000e2d37fae */ /* 0x0009e2000892184c */
[----:B------:R-:W-:-:S03]  /*1b920*/  LOP3.LUT R145, R145, 0x7f, RZ, 0xc0, !PT ;  /* 0x0000007f91917812 */ /* 0x000fc600078ec0ff */
[----:B------:R1:W-:Y:S04]  /*1b930*/  LDGSTS.E [R211+0x32200], [R206.64], P1 ;  /* 0x32200000ced37fae */ /* 0x0003e8000892184c */
[----:B------:R4:W-:Y:S04]  /*1b940*/  LDGSTS.E [R211+0x33200], [R170.64], P1 ;  /* 0x33200000aad37fae */ /* 0x0009e8000892184c */
[----:B-1----:R-:W2:Y:S04]  /*1b950*/  LDL.64 R206, [R1+0xf8] ;  /* 0x0000f80001ce7983 */ /* 0x002ea80000100a00 */
[----:B----4-:R-:W3:Y:S04]  /*1b960*/  LDL.64 R170, [R1+0x178] ;  /* 0x0001780001aa7983 */ /* 0x010ee80000100a00 */
[----:B---3--:R1:W-:Y:S04]  /*1b970*/  LDGSTS.E [R211+0x34200], [R58.64], P1 ;  /* 0x342000003ad37fae */ /* 0x0083e8000892184c */
[----:B--2---:R1:W-:Y:S04]  /*1b980*/  LDGSTS.E [R211+0x35200], [R74.64], P1 ;  /* 0x352000004ad37fae */ /* 0x0043e8000892184c */
[----:B------:R2:W-:Y:S04]  /*1b990*/  LDGSTS.E [R211+0x36200], [R216.64], P1 ;  /* 0x36200000d8d37fae */ /* 0x0005e8000892184c */
[----:B------:R3:W-:Y:S04]  /*1b9a0*/  LDGSTS.E [R211+0x37200], [R204.64], P1 ;  /* 0x37200000ccd37fae */ /* 0x0007e8000892184c */
[----:B------:R1:W-:Y:S04]  /*1b9b0*/  LDGSTS.E [R211+0x38200], [R168.64], P1 ;  /* 0x38200000a8d37fae */ /* 0x0003e8000892184c */
[----:B------:R2:W-:Y:S01]  /*1b9c0*/  LDGSTS.E [R211+0x39200], [R146.64], P1 ;  /* 0x3920000092d37fae */ /* 0x0005e2000892184c */
[----:B---3--:R-:W-:-:S03]  /*1b9d0*/  IMAD.SHL.U32 R204, R145, 0x4, RZ ;  /* 0x0000000491cc7824 */ /* 0x008fc600078e00ff */
[----:B------:R3:W-:Y:S04]  /*1b9e0*/  LDGSTS.E [R211+0x3a200], [R124.64], P1 ;  /* 0x3a2000007cd37fae */ /* 0x0007e8000892184c */
[----:B-1----:R-:W4:Y:S04]  /*1b9f0*/  LDL.64 R168, [R1+0x558] ;  /* 0x0005580001a87983 */ /* 0x002f280000100a00 */
[----:B--2---:R-:W2:Y:S04]  /*1ba00*/  LDL.64 R146, [R1+0x518] ;  /* 0x0005180001927983 */ /* 0x004ea80000100a00 */
[----:B------:R-:W2:Y:S04]  /*1ba10*/  LDL.64 R144, [R1+0x4d8] ;  /* 0x0004d80001907983 */ /* 0x000ea80000100a00 */
[----:B---3--:R-:W4:Y:S04]  /*1ba20*/  LDL.LU.64 R124, [R1+0xd48] ;  /* 0x000d4800017c7983 */ /* 0x008f280000300a00 */
[----:B------:R1:W-:Y:S04]  /*1ba30*/  LDGSTS.E [R211+0x3b200], [R138.64], P1 ;  /* 0x3b2000008ad37fae */ /* 0x0003e8000892184c */
[----:B-1----:R-:W4:Y:S01]  /*1ba40*/  LDL.64 R138, [R1+0x498] ;  /* 0x00049800018a7983 */ /* 0x002f220000100a00 */
[----:B------:R-:W-:-:S05]  /*1ba50*/  IMAD.WIDE R186, R251, 0x4, R186 ;  /* 0x00000004fbba7825 */ /* 0x000fca00078e02ba */
[----:B------:R1:W-:Y:S04]  /*1ba60*/  LDGSTS.E [R211+0x3c200], [R186.64], P1 ;  /* 0x3c200000bad37fae */ /* 0x0003e8000892184c */
[----:B------:R1:W-:Y:S01]  /*1ba70*/  LDGSTS.E [R211+0x3d200], [R108.64], P1 ;  /* 0x3d2000006cd37fae */ /* 0x0003e2000892184c */
[----:B------:R-:W-:-:S03]  /*1ba80*/  LOP3.LUT R205, R204, 0x20, RZ, 0x3c, !PT ;  /* 0x00000020cccd7812 */ /* 0x000fc600078e3cff */
[----:B------:R1:W-:Y:S04]  /*1ba90*/  LDGSTS.E [R211+0x3e200], [R222.64], P1 ;  /* 0x3e200000ded37fae */ /* 0x0003e8000892184c */
[----:B------:R1:W-:Y:S04]  /*1baa0*/  LDGSTS.E [R211+0x3f200], [R238.64], P1 ;  /* 0x3f200000eed37fae */ /* 0x0003e8000892184c */
[----:B-1----:R-:W4:Y:S04]  /*1bab0*/  LDL.LU.64 R108, [R1+0xd40] ;  /* 0x000d4000016c7983 */ /* 0x002f280000300a00 */
[----:B------:R-:W4:Y:S04]  /*1bac0*/  LDL.64 R236, [R1+0x418] ;  /* 0x0004180001ec7983 */ /* 0x000f280000100a00 */
[----:B------:R-:W4:Y:S04]  /*1bad0*/  LDL.64 R238, [R1+0x458] ;  /* 0x0004580001ee7983 */ /* 0x000f280000100a00 */
[----:B------:R-:W4:Y:S04]  /*1bae0*/  LDL.64 R222, [R1+0x3d8] ;  /* 0x0003d80001de7983 */ /* 0x000f280000100a00 */
[----:B------:R-:W4:Y:S04]  /*1baf0*/  LDL.64 R216, [R1+0x398] ;  /* 0x0003980001d87983 */ /* 0x000f280000100a00 */
[----:B------:R-:W4:Y:S04]  /*1bb00*/  LDL.64 R210, [R1+0x358] ;  /* 0x0003580001d27983 */ /* 0x000f280000100a00 */
[----:B------:R1:W-:Y:S04]  /*1bb10*/  LDGSTS.E [R205+0x20400], [R206.64], P1 ;  /* 0x20400000cecd7fae */ /* 0x0003e8000892184c */
[----:B------:R-:W4:Y:S01]  /*1bb20*/  LDL.64 R234, [R1+0x318] ;  /* 0x0003180001ea7983 */ /* 0x000f220000100a00 */
[----:B------:R-:W-:-:S02]  /*1bb30*/  IMAD.MOV.U32 R86, RZ, RZ, R4 ;  /* 0x000000ffff567224 */ /* 0x000fc400078e0004 */
[----:B------:R-:W-:Y:S01]  /*1bb40*/  IMAD.MOV.U32 R87, RZ, RZ, R5 ;  /* 0x000000ffff577224 */ /* 0x000fe200078e0005 */
[----:B------:R1:W-:Y:S04]  /*1bb50*/  LDGSTS.E [R205+0x21400], [R170.64], P1 ;  /* 0x21400000aacd7fae */ /* 0x0003e8000892184c */
[----:B-1----:R-:W4:Y:S04]  /*1bb60*/  LDL.64 R206, [R1+0x598] ;  /* 0x0005980001ce7983 */ /* 0x002f280000100a00 */
[----:B------:R-:W4:Y:S04]  /*1bb70*/  LDL.64 R232, [R1+0x5d8] ;  /* 0x0005d80001e87983 */ /* 0x000f280000100a00 */
[----:B------:R-:W4:Y:S04]  /*1bb80*/  LDL.64 R226, [R1+0x6d0] ;  /* 0x0006d00001e27983 */ /* 0x000f280000100a00 */
[----:B------:R-:W4:Y:S04]  /*1bb90*/  LDL.64 R170, [R1+0x710] ;  /* 0x0007100001aa7983 */ /* 0x000f280000100a00 */
[----:B----4-:R1:W-:Y:S04]  /*1bba0*/  LDGSTS.E [R205+0x22400], [R168.64], P1 ;  /* 0x22400000a8cd7fae */ /* 0x0103e8000892184c */
[----:B--2---:R2:W-:Y:S04]  /*1bbb0*/  LDGSTS.E [R205+0x23400], [R146.64], P1 ;  /* 0x2340000092cd7fae */ /* 0x0045e8000892184c */
[----:B------:R4:W-:Y:S04]  /*1bbc0*/  LDGSTS.E [R205+0x24400], [R144.64], P1 ;  /* 0x2440000090cd7fae */ /* 0x0009e8000892184c */
[----:B-1----:R-:W3:Y:S01]  /*1bbd0*/  LDL.64 R168, [R1+0x750] ;  /* 0x0007500001a87983 */ /* 0x002ee20000100a00 */
[----:B--2---:R-:W-:-:S02]  /*1bbe0*/  IMAD.MOV.U32 R146, RZ, RZ, R86 ;  /* 0x000000ffff927224 */ /* 0x004fc400078e0056 */
[----:B------:R-:W-:Y:S01]  /*1bbf0*/  IMAD.MOV.U32 R147, RZ, RZ, R87 ;  /* 0x000000ffff937224 */ /* 0x000fe200078e0057 */
[----:B----4-:R-:W2:Y:S04]  /*1bc00*/  LDL.64 R144, [R1+0x790] ;  /* 0x0007900001907983 */ /* 0x010ea80000100a00 */
[----:B------:R-:W4:Y:S04]  /*1bc10*/  LDL.64 R86, [R1+0x7d0] ;  /* 0x0007d00001567983 */ /* 0x000f280000100a00 */
[----:B------:R1:W-:Y:S02]  /*1bc20*/  LDGSTS.E [R205+0x25400], [R138.64], P1 ;  /* 0x254000008acd7fae */ /* 0x0003e4000892184c */
[----:B-1----:R-:W-:-:S02]  /*1bc30*/  IMAD.MOV.U32 R138, RZ, RZ, R102 ;  /* 0x000000ffff8a7224 */ /* 0x002fc400078e0066 */
[----:B------:R-:W-:Y:S02]  /*1bc40*/  IMAD.MOV.U32 R139, RZ, RZ, R103 ;  /* 0x000000ffff8b7224 */ /* 0x000fe400078e0067 */
[----:B------:R-:W4:Y:S04]  /*1bc50*/  LDL.64 R102, [R1+0x958] ;  /* 0x0009580001667983 */ /* 0x000f280000100a00 */
[----:B------:R1:W-:Y:S04]  /*1bc60*/  LDGSTS.E [R205+0x26400], [R238.64], P1 ;  /* 0x26400000eecd7fae */ /* 0x0003e8000892184c */
[----:B------:R1:W-:Y:S04]  /*1bc70*/  LDGSTS.E [R205+0x27400], [R236.64], P1 ;  /* 0x27400000eccd7fae */ /* 0x0003e8000892184c */
[----:B------:R1:W-:Y:S04]  /*1bc80*/  LDGSTS.E [R205+0x28400], [R222.64], P1 ;  /* 0x28400000decd7fae */ /* 0x0003e8000892184c */
[----:B------:R1:W-:Y:S04]  /*1bc90*/  LDGSTS.E [R205+0x29400], [R216.64], P1 ;  /* 0x29400000d8cd7fae */ /* 0x0003e8000892184c */
[----:B------:R1:W-:Y:S04]  /*1bca0*/  LDGSTS.E [R205+0x2a400], [R210.64], P1 ;  /* 0x2a400000d2cd7fae */ /* 0x0003e8000892184c */
[----:B-1----:R-:W4:Y:S04]  /*1bcb0*/  LDL.64 R222, [R1+0x990] ;  /* 0x0009900001de7983 */ /* 0x002f280000100a00 */
[----:B------:R-:W4:Y:S04]  /*1bcc0*/  LDL.64 R216, [R1+0x9c0] ;  /* 0x0009c00001d87983 */ /* 0x000f280000100a00 */
[----:B------:R-:W4:Y:S04]  /*1bcd0*/  LDL.64 R210, [R1+0xa00] ;  /* 0x000a000001d27983 */ /* 0x000f280000100a00 */
[----:B------:R1:W-:Y:S04]  /*1bce0*/  LDGSTS.E [R205+0x2b400], [R234.64], P1 ;  /* 0x2b400000eacd7fae */ /* 0x0003e8000892184c */
[----:B------:R1:W-:Y:S04]  /*1bcf0*/  LDGSTS.E [R205+0x2c400], [R206.64], P1 ;  /* 0x2c400000cecd7fae */ /* 0x0003e8000892184c */
[----:B------:R2:W-:Y:S04]  /*1bd00*/  LDGSTS.E [R205+0x2d400], [R232.64], P1 ;  /* 0x2d400000e8cd7fae */ /* 0x0005e8000892184c */
[----:B------:R2:W-:Y:S04]  /*1bd10*/  LDGSTS.E [R205+0x2e400], [R226.64], P1 ;  /* 0x2e400000e2cd7fae */ /* 0x0005e8000892184c */
[----:B-1----:R-:W4:Y:S04]  /*1bd20*/  LDL.64 R206, [R1+0xa80] ;  /* 0x000a800001ce7983 */ /* 0x002f280000100a00 */
[----:B------:R1:W-:Y:S04]  /*1bd30*/  LDGSTS.E [R205+0x2f400], [R170.64], P1 ;  /* 0x2f400000aacd7fae */ /* 0x0003e8000892184c */
[----:B-1----:R-:W4:Y:S04]  /*1bd40*/  LDL.64 R170, [R1+0x108] ;  /* 0x0001080001aa7983 */ /* 0x002f280000100a00 */
[----:B---3--:R1:W-:Y:S04]  /*1bd50*/  LDGSTS.E [R205+0x30400], [R168.64], P1 ;  /* 0x30400000a8cd7fae */ /* 0x0083e8000892184c */
[----:B--2---:R2:W-:Y:S04]  /*1bd60*/  LDGSTS.E [R205+0x31400], [R144.64], P1 ;  /* 0x3140000090cd7fae */ /* 0x0045e8000892184c */
[----:B-1----:R-:W3:Y:S04]  /*1bd70*/  LDL.64 R168, [R1+0x188] ;  /* 0x0001880001a87983 */ /* 0x002ee80000100a00 */
[----:B----4-:R1:W-:Y:S01]  /*1bd80*/  LDGSTS.E [R205+0x32400], [R86.64], P1 ;  /* 0x3240000056cd7fae */ /* 0x0103e2000892184c */
[----:B--2---:R-:W-:-:S02]  /*1bd90*/  IMAD.MOV.U32 R144, RZ, RZ, R138 ;  /* 0x000000ffff907224 */ /* 0x004fc400078e008a */
[----:B------:R-:W-:Y:S02]  /*1bda0*/  IMAD.MOV.U32 R145, RZ, RZ, R139 ;  /* 0x000000ffff917224 */ /* 0x000fe400078e008b */
[----:B------:R-:W2:Y:S01]  /*1bdb0*/  LDL.64 R138, [R1+0x550] ;  /* 0x00055000018a7983 */ /* 0x000ea20000100a00 */
[----:B-1----:R-:W-:Y:S02]  /*1bdc0*/  IMAD.MOV.U32 R86, RZ, RZ, R126 ;  /* 0x000000ffff567224 */ /* 0x002fe400078e007e */
[----:B------:R-:W-:Y:S01]  /*1bdd0*/  IMAD.MOV.U32 R87, RZ, RZ, R127 ;  /* 0x000000ffff577224 */ /* 0x000fe200078e007f */
[----:B------:R1:W-:Y:S04]  /*1bde0*/  LDGSTS.E [R205+0x33400], [R102.64], P1 ;  /* 0x3340000066cd7fae */ /* 0x0003e8000892184c */
[----:B------:R-:W4:Y:S04]  /*1bdf0*/  LDL.64 R126, [R1+0x4d0] ;  /* 0x0004d000017e7983 */ /* 0x000f280000100a00 */
[----:B-1----:R-:W4:Y:S01]  /*1be00*/  LDL.64 R102, [R1+0x510] ;  /* 0x0005100001667983 */ /* 0x002f220000100a00 */
[----:B------:R-:W-:-:S04]  /*1be10*/  IMAD.WIDE R156, R251, 0x4, R156 ;  /* 0x00000004fb9c7825 */ /* 0x000fc800078e029c */
[----:B------:R-:W-:Y:S01]  /*1be20*/  IMAD.WIDE R188, R251, 0x4, R188 ;  /* 0x00000004fbbc7825 */ /* 0x000fe200078e02bc */
[----:B------:R1:W-:Y:S04]  /*1be30*/  LDGSTS.E [R205+0x34400], [R222.64], P1 ;  /* 0x34400000decd7fae */ /* 0x0003e8000892184c */
[----:B------:R1:W-:Y:S04]  /*1be40*/  LDGSTS.E [R205+0x35400], [R216.64], P1 ;  /* 0x35400000d8cd7fae */ /* 0x0003e8000892184c */
[----:B------:R1:W-:Y:S04]  /*1be50*/  LDGSTS.E [R205+0x36400], [R210.64], P1 ;  /* 0x36400000d2cd7fae */ /* 0x0003e8000892184c */
[----:B------:R1:W-:Y:S04]  /*1be60*/  LDGSTS.E [R205+0x37400], [R108.64], P1 ;  /* 0x374000006ccd7fae */ /* 0x0003e8000892184c */
[----:B------:R1:W-:Y:S02]  /*1be70*/  LDGSTS.E [R205+0x38400], [R124.64], P1 ;  /* 0x384000007ccd7fae */ /* 0x0003e4000892184c */
[----:B-1----:R-:W-:-:S02]  /*1be80*/  LOP3.LUT R210, R204, 0x30, RZ, 0x3c, !PT ;  /* 0x00000030ccd27812 */ /* 0x002fc400078e3cff */
        /* <DEDUP_REMOVED lines=8> */
[----:B-1----:R-:W4:Y:S04]  /*1bf10*/  LDL.LU.64 R194, [R1+0xd38] ;  /* 0x000d380001c27983 */ /* 0x002f280000300a00 */
[----:B------:R-:W4:Y:S01]  /*1bf20*/  LDL.64 R248, [R1+0x350] ;  /* 0x0003500001f87983 */ /* 0x000f220000100a00 */
[----:B------:R-:W-:-:S03]  /*1bf30*/  IMAD.MOV.U32 R170, RZ, RZ, R196 ;  /* 0x000000ffffaa7224 */ /* 0x000fc600078e00c4 */
[----:B------:R-:W4:Y:S01]  /*1bf40*/  LDL.64 R240, [R1+0x310] ;  /* 0x0003100001f07983 */ /* 0x000f220000100a00 */
[----:B------:R-:W-:-:S03]  /*1bf50*/  IMAD.MOV.U32 R171, RZ, RZ, R197 ;  /* 0x000000ffffab7224 */ /* 0x000fc600078e00c5 */
        /* <DEDUP_REMOVED lines=12> */
[----:B---3--:R1:W-:Y:S04]  /*1c020*/  LDGSTS.E [R210+0x21600], [R168.64], P1 ;  /* 0x21600000a8d27fae */ /* 0x0083e8000892184c */
[----:B--2---:R2:W-:Y:S01]  /*1c030*/  LDGSTS.E [R210+0x22600], [R138.64], P1 ;  /* 0x226000008ad27fae */ /* 0x0045e2000892184c */
[----:B-1----:R-:W-:-:S02]  /*1c040*/  IMAD.MOV.U32 R168, RZ, RZ, R110 ;  /* 0x000000ffffa87224 */ /* 0x002fc400078e006e */
[----:B------:R-:W-:Y:S02]  /*1c050*/  IMAD.MOV.U32 R169, RZ, RZ, R111 ;  /* 0x000000ffffa97224 */ /* 0x000fe400078e006f */
[----:B------:R-:W3:Y:S01]  /*1c060*/  LDL.64 R110, [R1+0x390] ;  /* 0x00039000016e7983 */ /* 0x000ee20000100a00 */
[----:B--2---:R-:W-:Y:S02]  /*1c070*/  IMAD.MOV.U32 R138, RZ, RZ, R86 ;  /* 0x000000ffff8a7224 */ /* 0x004fe400078e0056 */
[----:B------:R-:W-:Y:S02]  /*1c080*/  IMAD.MOV.U32 R139, RZ, RZ, R87 ;  /* 0x000000ffff8b7224 */ /* 0x000fe400078e0057 */
[----:B------:R-:W2:Y:S04]  /*1c090*/  LDL.64 R86, [R1+0x490] ;  /* 0x0004900001567983 */ /* 0x000ea80000100a00 */
[----:B----4-:R1:W-:Y:S04]  /*1c0a0*/  LDGSTS.E [R210+0x23600], [R102.64], P1 ;  /* 0x2360000066d27fae */ /* 0x0103e8000892184c */
[----:B------:R4:W-:Y:S04]  /*1c0b0*/  LDGSTS.E [R210+0x24600], [R126.64], P1 ;  /* 0x246000007ed27fae */ /* 0x0009e8000892184c */
[----:B-1----:R-:W3:Y:S04]  /*1c0c0*/  LDL.64 R102, [R1+0x450] ;  /* 0x0004500001667983 */ /* 0x002ee80000100a00 */
[----:B----4-:R-:W4:Y:S04]  /*1c0d0*/  LDL.64 R126, [R1+0x410] ;  /* 0x00041000017e7983 */ /* 0x010f280000100a00 */
[----:B--2---:R1:W-:Y:S04]  /*1c0e0*/  LDGSTS.E [R210+0x25600], [R86.64], P1 ;  /* 0x2560000056d27fae */ /* 0x0043e8000892184c */
[----:B-1----:R-:W2:Y:S04]  /*1c0f0*/  LDL.LU.64 R86, [R1+0xd30] ;  /* 0x000d300001567983 */ /* 0x002ea80000300a00 */
[----:B---3--:R1:W-:Y:S04]  /*1c100*/  LDGSTS.E [R210+0x26600], [R102.64], P1 ;  /* 0x2660000066d27fae */ /* 0x0083e8000892184c */
[----:B----4-:R3:W-:Y:S04]  /*1c110*/  LDGSTS.E [R210+0x27600], [R126.64], P1 ;  /* 0x276000007ed27fae */ /* 0x0107e8000892184c */
[----:B------:R4:W-:Y:S04]  /*1c120*/  LDGSTS.E [R210+0x28600], [R196.64], P1 ;  /* 0x28600000c4d27fae */ /* 0x0009e8000892184c */
[----:B-1----:R-:W2:Y:S04]  /*1c130*/  LDL.LU.64 R102, [R1+0xd28] ;  /* 0x000d280001667983 */ /* 0x002ea80000300a00 */
[----:B---3--:R-:W3:Y:S04]  /*1c140*/  LDL.LU.64 R126, [R1+0xd20] ;  /* 0x000d2000017e7983 */ /* 0x008ee80000300a00 */
[----:B----4-:R-:W4:Y:S04]  /*1c150*/  LDL.LU.64 R196, [R1+0xd18] ;  /* 0x000d180001c47983 */ /* 0x010f280000300a00 */
[----:B------:R1:W-:Y:S04]  /*1c160*/  LDGSTS.E [R210+0x29600], [R110.64], P1 ;  /* 0x296000006ed27fae */ /* 0x0003e8000892184c */
[----:B------:R2:W-:Y:S04]  /*1c170*/  LDGSTS.E [R210+0x2a600], [R248.64], P1 ;  /* 0x2a600000f8d27fae */ /* 0x0005e8000892184c */
[----:B------:R2:W-:Y:S04]  /*1c180*/  LDGSTS.E [R210+0x2b600], [R240.64], P1 ;  /* 0x2b600000f0d27fae */ /* 0x0005e8000892184c */
[----:B-1----:R-:W2:Y:S04]  /*1c190*/  LDL.LU.64 R110, [R1+0xd10] ;  /* 0x000d1000016e7983 */ /* 0x002ea80000300a00 */
        /* <DEDUP_REMOVED lines=8> */
[----:B-1----:R-:W4:Y:S04]  /*1c220*/  LDL.64 R226, [R1+0x118] ;  /* 0x0001180001e27983 */ /* 0x002f280000100a00 */
[----:B------:R1:W-:Y:S04]  /*1c230*/  LDGSTS.E [R210+0x34600], [R208.64], P1 ;  /* 0x34600000d0d27fae */ /* 0x0003e8000892184c */
[----:B------:R-:W4:Y:S04]  /*1c240*/  LDL.64 R216, [R1+0x198] ;  /* 0x0001980001d87983 */ /* 0x000f280000100a00 */
[----:B------:R1:W-:Y:S04]  /*1c250*/  LDGSTS.E [R210+0x35600], [R206.64], P1 ;  /* 0x35600000ced27fae */ /* 0x0003e8000892184c */
[----:B-1----:R-:W4:Y:S04]  /*1c260*/  LDL.64 R208, [R1+0x548] ;  /* 0x0005480001d07983 */ /* 0x002f280000100a00 */
[----:B------:R1:W-:Y:S04]  /*1c270*/  LDGSTS.E [R210+0x36600], [R204.64], P1 ;  /* 0x36600000ccd27fae */ /* 0x0003e8000892184c */
[----:B------:R-:W4:Y:S04]  /*1c280*/  LDL.64 R206, [R1+0x508] ;  /* 0x0005080001ce7983 */ /* 0x000f280000100a00 */
[----:B-1----:R-:W4:Y:S01]  /*1c290*/  LDL.64 R204, [R1+0x4c8] ;  /* 0x0004c80001cc7983 */ /* 0x002f220000100a00 */
[----:B------:R-:W-:-:S04]  /*1c2a0*/  IMAD.WIDE R158, R251, 0x4, R158 ;  /* 0x00000004fb9e7825 */ /* 0x000fc800078e029e */
[----:B------:R-:W-:-:S04]  /*1c2b0*/  IMAD.WIDE R190, R251, 0x4, R190 ;  /* 0x00000004fbbe7825 */ /* 0x000fc800078e02be */
[----:B------:R-:W-:-:S05]  /*1c2c0*/  IMAD.SHL.U32 R250, R250, 0x4, RZ ;  /* 0x00000004fafa7824 */ /* 0x000fca00078e00ff */
[----:B------:R-:W-:Y:S01]  /*1c2d0*/  LOP3.LUT R211, R250, 0x40, RZ, 0x3c, !PT ;  /* 0x00000040fad37812 */ /* 0x000fe200078e3cff */
[----:B--2---:R1:W-:Y:S04]  /*1c2e0*/  LDGSTS.E [R210+0x37600], [R110.64], P1 ;  /* 0x376000006ed27fae */ /* 0x0043e8000892184c */
[----:B---3--:R1:W-:Y:S04]  /*1c2f0*/  LDGSTS.E [R210+0x38600], [R126.64], P1 ;  /* 0x386000007ed27fae */ /* 0x0083e8000892184c */
[----:B------:R2:W-:Y:S04]  /*1c300*/  LDGSTS.E [R210+0x39600], [R118.64], P1 ;  /* 0x3960000076d27fae */ /* 0x0005e8000892184c */
[----:B------:R1:W-:Y:S04]  /*1c310*/  LDGSTS.E [R210+0x3a600], [R158.64], P1 ;  /* 0x3a6000009ed27fae */ /* 0x0003e8000892184c */
[----:B------:R3:W-:Y:S04]  /*1c320*/  LDGSTS.E [R210+0x3b600], [R116.64], P1 ;  /* 0x3b60000074d27fae */ /* 0x0007e8000892184c */
[----:B--2---:R-:W2:Y:S04]  /*1c330*/  LDL.LU.64 R118, [R1+0xd08] ;  /* 0x000d080001767983 */ /* 0x004ea80000300a00 */
[----:B------:R1:W-:Y:S04]  /*1c340*/  LDGSTS.E [R210+0x3c600], [R190.64], P1 ;  /* 0x3c600000bed27fae */ /* 0x0003e8000892184c */
[----:B---3--:R-:W3:Y:S04]  /*1c350*/  LDL.LU.64 R116, [R1+0xd00] ;  /* 0x000d000001747983 */ /* 0x008ee80000300a00 */
[----:B------:R1:W-:Y:S04]  /*1c360*/  LDGSTS.E [R210+0x3d600], [R96.64], P1 ;  /* 0x3d60000060d27fae */ /* 0x0003e8000892184c */
[----:B------:R1:W-:Y:S04]  /*1c370*/  LDGSTS.E [R210+0x3e600], [R220.64], P1 ;  /* 0x3e600000dcd27fae */ /* 0x0003e8000892184c */
[----:B------:R4:W-:Y:S04]  /*1c380*/  LDGSTS.E [R210+0x3f600], [R242.64], P1 ;  /* 0x3f600000f2d27fae */ /* 0x0009e8000892184c */
[----:B-1----:R-:W2:Y:S04]  /*1c390*/  LDL.LU.64 R96, [R1+0xcf8] ;  /* 0x000cf80001607983 */ /* 0x002ea80000300a00 */
[----:B------:R-:W2:Y:S04]  /*1c3a0*/  LDL.64 R224, [R1+0x488] ;  /* 0x0004880001e07983 */ /* 0x000ea80000100a00 */
[----:B------:R-:W3:Y:S04]  /*1c3b0*/  LDL.64 R222, [R1+0x448] ;  /* 0x0004480001de7983 */ /* 0x000ee80000100a00 */
[----:B------:R-:W3:Y:S04]  /*1c3c0*/  LDL.64 R220, [R1+0x408] ;  /* 0x0004080001dc7983 */ /* 0x000ee80000100a00 */
[----:B----4-:R1:W-:Y:S04]  /*1c3d0*/  LDGSTS.E [R211+0x20800], [R226.64], P1 ;  /* 0x20800000e2d37fae */ /* 0x0103e8000892184c */
[----:B------:R4:W-:Y:S04]  /*1c3e0*/  LDGSTS.E [R211+0x21800], [R216.64], P1 ;  /* 0x21800000d8d37fae */ /* 0x0009e8000892184c */
[----:B------:R-:W3:Y:S04]  /*1c3f0*/  LDL.64 R242, [R1+0x388] ;  /* 0x0003880001f27983 */ /* 0x000ee80000100a00 */
[----:B------:R-:W3:Y:S04]  /*1c400*/  LDL.64 R240, [R1+0x348] ;  /* 0x0003480001f07983 */ /* 0x000ee80000100a00 */
[----:B----4-:R-:W3:Y:S04]  /*1c410*/  LDL.64 R216, [R1+0x3c8] ;  /* 0x0003c80001d87983 */ /* 0x010ee80000100a00 */
[----:B------:R-:W3:Y:S04]  /*1c420*/  LDL.64 R238, [R1+0x308] ;  /* 0x0003080001ee7983 */ /* 0x000ee80000100a00 */
[----:B------:R-:W3:Y:S04]  /*1c430*/  LDL.64 R236, [R1+0x5a8] ;  /* 0x0005a80001ec7983 */ /* 0x000ee80000100a00 */
[----:B------:R-:W3:Y:S04]  /*1c440*/  LDL.64 R234, [R1+0x5e8] ;  /* 0x0005e80001ea7983 */ /* 0x000ee80000100a00 */
[----:B------:R1:W-:Y:S04]  /*1c450*/  LDGSTS.E [R211+0x22800], [R208.64], P1 ;  /* 0x22800000d0d37fae */ /* 0x0003e8000892184c */
[----:B------:R-:W3:Y:S04]  /*1c460*/  LDL.64 R232, [R1+0x6e0] ;  /* 0x0006e00001e87983 */ /* 0x000ee80000100a00 */
[----:B------:R1:W-:Y:S04]  /*1c470*/  LDGSTS.E [R211+0x23800], [R206.64], P1 ;  /* 0x23800000ced37fae */ /* 0x0003e8000892184c */
[----:B-1----:R-:W3:Y:S04]  /*1c480*/  LDL.64 R208, [R1+0x720] ;  /* 0x0007200001d07983 */ /* 0x002ee80000100a00 */
[----:B------:R1:W-:Y:S04]  /*1c490*/  LDGSTS.E [R211+0x24800], [R204.64], P1 ;  /* 0x24800000ccd37fae */ /* 0x0003e8000892184c */
[----:B------:R-:W3:Y:S04]  /*1c4a0*/  LDL.64 R206, [R1+0x760] ;  /* 0x0007600001ce7983 */ /* 0x000ee80000100a00 */
[----:B------:R-:W3:Y:S04]  /*1c4b0*/  LDL.64 R226, [R1+0x7e0] ;  /* 0x0007e00001e27983 */ /* 0x000ee80000100a00 */
[----:B-1----:R-:W3:Y:S04]  /*1c4c0*/  LDL.64 R204, [R1+0x7a0] ;  /* 0x0007a00001cc7983 */ /* 0x002ee80000100a00 */
[----:B--2---:R1:W-:Y:S04]  /*1c4d0*/  LDGSTS.E [R211+0x25800], [R224.64], P1 ;  /* 0x25800000e0d37fae */ /* 0x0043e8000892184c */
[----:B---3--:R2:W-:Y:S04]  /*1c4e0*/  LDGSTS.E [R211+0x26800], [R222.64], P1 ;  /* 0x26800000ded37fae */ /* 0x0085e8000892184c */
[----:B------:R3:W-:Y:S04]  /*1c4f0*/  LDGSTS.E [R211+0x27800], [R220.64], P1 ;  /* 0x27800000dcd37fae */ /* 0x0007e8000892184c */
[----:B-1----:R-:W4:Y:S04]  /*1c500*/  LDL.64 R224, [R1+0x968] ;  /* 0x0009680001e07983 */ /* 0x002f280000100a00 */
[----:B--2---:R-:W2:Y:S04]  /*1c510*/  LDL.64 R222, [R1+0x9a0] ;  /* 0x0009a00001de7983 */ /* 0x004ea80000100a00 */
[----:B---3--:R-:W3:Y:S04]  /*1c520*/  LDL.64 R220, [R1+0x9d0] ;  /* 0x0009d00001dc7983 */ /* 0x008ee80000100a00 */
[----:B------:R1:W-:Y:S04]  /*1c530*/  LDGSTS.E [R211+0x28800], [R216.64], P1 ;  /* 0x28800000d8d37fae */ /* 0x0003e8000892184c */
[----:B------:R1:W-:Y:S04]  /*1c540*/  LDGSTS.E [R211+0x29800], [R242.64], P1 ;  /* 0x29800000f2d37fae */ /* 0x0003e8000892184c */
[----:B------:R2:W-:Y:S04]  /*1c550*/  LDGSTS.E [R211+0x2a800], [R240.64], P1 ;  /* 0x2a800000f0d37fae */ /* 0x0005e8000892184c */
[----:B-1----:R-:W3:Y:S04]  /*1c560*/  LDL.64 R216, [R1+0xa30] ;  /* 0x000a300001d87983 */ /* 0x002ee80000100a00 */
[----:B------:R1:W-:Y:S04]  /*1c570*/  LDGSTS.E [R211+0x2b800], [R238.64], P1 ;  /* 0x2b800000eed37fae */ /* 0x0003e8000892184c */
[----:B------:R1:W-:Y:S04]  /*1c580*/  LDGSTS.E [R211+0x2c800], [R236.64], P1 ;  /* 0x2c800000ecd37fae */ /* 0x0003e8000892184c */
[----:B------:R1:W-:Y:S04]  /*1c590*/  LDGSTS.E [R211+0x2d800], [R234.64], P1 ;  /* 0x2d800000ead37fae */ /* 0x0003e8000892184c */
[----:B------:R1:W-:Y:S04]  /*1c5a0*/  LDGSTS.E [R211+0x2e800], [R232.64], P1 ;  /* 0x2e800000e8d37fae */ /* 0x0003e8000892184c */
[----:B------:R1:W-:Y:S04]  /*1c5b0*/  LDGSTS.E [R211+0x2f800], [R208.64], P1 ;  /* 0x2f800000d0d37fae */ /* 0x0003e8000892184c */
[----:B------:R1:W-:Y:S04]  /*1c5c0*/  LDGSTS.E [R211+0x30800], [R206.64], P1 ;  /* 0x30800000ced37fae */ /* 0x0003e8000892184c */
[----:B-1----:R-:W3:Y:S04]  /*1c5d0*/  LDL.64 R208, [R1+0x128] ;  /* 0x0001280001d07983 */ /* 0x002ee80000100a00 */
[----:B------:R1:W-:Y:S04]  /*1c5e0*/  LDGSTS.E [R211+0x31800], [R204.64], P1 ;  /* 0x31800000ccd37fae */ /* 0x0003e8000892184c */
[----:B------:R-:W3:Y:S01]  /*1c5f0*/  LDL.64 R206, [R1+0x1a8] ;  /* 0x0001a80001ce7983 */ /* 0x000ee20000100a00 */
[----:B------:R-:W-:-:S03]  /*1c600*/  IMAD.WIDE R160, R251, 0x4, R160 ;  /* 0x00000004fba07825 */ /* 0x000fc600078e02a0 */
[----:B------:R2:W-:Y:S01]  /*1c610*/  LDGSTS.E [R211+0x32800], [R226.64], P1 ;  /* 0x32800000e2d37fae */ /* 0x0005e2000892184c */
[----:B-1----:R-:W-:Y:S02]  /*1c620*/  IMAD.MOV.U32 R204, RZ, RZ, R170 ;  /* 0x000000ffffcc7224 */ /* 0x002fe400078e00aa */
[----:B------:R-:W-:Y:S02]  /*1c630*/  IMAD.MOV.U32 R205, RZ, RZ, R171 ;  /* 0x000000ffffcd7224 */ /* 0x000fe400078e00ab */
[----:B------:R-:W3:Y:S01]  /*1c640*/  LDL.64 R170, [R1+0x540] ;  /* 0x0005400001aa7983 */ /* 0x000ee20000100a00 */
[----:B------:R-:W-:-:S04]  /*1c650*/  IMAD.WIDE R176, R251, 0x4, R176 ;  /* 0x00000004fbb07825 */ /* 0x000fc800078e02b0 */
[----:B------:R-:W-:Y:S01]  /*1c660*/  IMAD.WIDE R192, R251, 0x4, R192 ;  /* 0x00000004fbc07825 */ /* 0x000fe200078e02c0 */
[----:B------:R-:W-:-:S03]  /*1c670*/  LOP3.LUT R250, R250, 0x50, RZ, 0x3c, !PT ;  /* 0x00000050fafa7812 */ /* 0x000fc600078e3cff */
[----:B------:R-:W-:Y:S02]  /*1c680*/  IMAD.MOV.U32 R234, RZ, RZ, R204 ;  /* 0x000000ffffea7224 */ /* 0x000fe400078e00cc */
[----:B------:R-:W-:Y:S02]  /*1c690*/  IMAD.MOV.U32 R235, RZ, RZ, R205 ;  /* 0x000000ffffeb7224 */ /* 0x000fe400078e00cd */
[----:B------:R-:W-:Y:S02]  /*1c6a0*/  IMAD.MOV.U32 R242, RZ, RZ, R168 ;  /* 0x000000fffff27224 */ /* 0x000fe400078e00a8 */
[----:B------:R-:W-:Y:S01]  /*1c6b0*/  IMAD.MOV.U32 R243, RZ, RZ, R169 ;  /* 0x000000fffff37224 */ /* 0x000fe200078e00a9 */
[----:B----4-:R1:W-:Y:S04]  /*1c6c0*/  LDGSTS.E [R211+0x33800], [R224.64], P1 ;  /* 0x33800000e0d37fae */ /* 0x0103e8000892184c */
[----:B--2---:R2:W-:Y:S04]  /*1c6d0*/  LDGSTS.E [R211+0x34800], [R222.64], P1 ;  /* 0x34800000ded37fae */ /* 0x0045e8000892184c */
        /* <DEDUP_REMOVED lines=9> */
[----:B------:R1:W-:Y:S04]  /*1c770*/  LDGSTS.E [R211+0x3d800], [R212.64], P1 ;  /* 0x3d800000d4d37fae */ /* 0x0003e8000892184c */
[----:B------:R-:W4:Y:S04]  /*1c780*/  LDL.LU.64 R98, [R1+0xce8] ;  /* 0x000ce80001627983 */ /* 0x000f280000300a00 */
[----:B------:R1:W-:Y:S04]  /*1c790*/  LDGSTS.E [R211+0x3e800], [R228.64], P1 ;  /* 0x3e800000e4d37fae */ /* 0x0003e8000892184c */
[----:B------:R1:W-:Y:S04]  /*1c7a0*/  LDGSTS.E [R211+0x3f800], [R244.64], P1 ;  /* 0x3f800000f4d37fae */ /* 0x0003e8000892184c */
[----:B------:R-:W4:Y:S04]  /*1c7b0*/  LDL.64 R248, [R1+0x500] ;  /* 0x0005000001f87983 */ /* 0x000f280000100a00 */
[----:B------:R-:W4:Y:S04]  /*1c7c0*/  LDL.64 R240, [R1+0x480] ;  /* 0x0004800001f07983 */ /* 0x000f280000100a00 */
[----:B-1----:R-:W4:Y:S04]  /*1c7d0*/  LDL.64 R244, [R1+0x4c0] ;  /* 0x0004c00001f47983 */ /* 0x002f280000100a00 */
[----:B------:R-:W4:Y:S04]  /*1c7e0*/  LDL.64 R238, [R1+0x440] ;  /* 0x0004400001ee7983 */ /* 0x000f280000100a00 */
[----:B------:R-:W4:Y:S04]  /*1c7f0*/  LDL.64 R236, [R1+0x400] ;  /* 0x0004000001ec7983 */ /* 0x000f280000100a00 */
[----:B------:R-:W4:Y:S04]  /*1c800*/  LDL.64 R232, [R1+0x3c0] ;  /* 0x0003c00001e87983 */ /* 0x000f280000100a00 */
[----:B------:R-:W4:Y:S04]  /*1c810*/  LDL.64 R228, [R1+0x380] ;  /* 0x0003800001e47983 */ /* 0x000f280000100a00 */
[----:B------:R-:W4:Y:S04]  /*1c820*/  LDL.64 R226, [R1+0x340] ;  /* 0x0003400001e27983 */ /* 0x000f280000100a00 */
[----:B------:R-:W4:Y:S04]  /*1c830*/  LDL.64 R224, [R1+0x300] ;  /* 0x0003000001e07983 */ /* 0x000f280000100a00 */
[----:B--2---:R-:W2:Y:S04]  /*1c840*/  LDL.64 R222, [R1+0x5b0] ;  /* 0x0005b00001de7983 */ /* 0x004ea80000100a00 */
[----:B---3--:R-:W3:Y:S04]  /*1c850*/  LDL.64 R220, [R1+0x5f8] ;  /* 0x0005f80001dc7983 */ /* 0x008ee80000100a00 */
        /* <DEDUP_REMOVED lines=10> */
[----:B------:R-:W3:Y:S04]  /*1c900*/  LDL.64 R168, [R1+0x9d8] ;  /* 0x0009d80001a87983 */ /* 0x000ee80000100a00 */
        /* <DEDUP_REMOVED lines=22> */
[----:B------:R-:W-:-:S03]  /*1ca70*/  IMAD.WIDE R162, R251, 0x4, R162 ;  /* 0x00000004fba27825 */ /* 0x000fc600078e02a2 */
[----:B------:R3:W-:Y:S04]  /*1ca80*/  LDGSTS.E [R250+0x39a00], [R122.64], P1 ;  /* 0x39a000007afa7fae */ /* 0x0007e8000892184c */
[----:B-1----:R-:W4:Y:S04]  /*1ca90*/  LDL.LU.64 R196, [R1+0xce0] ;  /* 0x000ce00001c47983 */ /* 0x002f280000300a00 */
[----:B--2---:R-:W2:Y:S04]  /*1caa0*/  LDL.LU.64 R86, [R1+0xcd8] ;  /* 0x000cd80001567983 */ /* 0x004ea80000300a00 */
[----:B------:R-:W2:Y:S04]  /*1cab0*/  LDL.64 R238, [R1+0x538] ;  /* 0x0005380001ee7983 */ /* 0x000ea80000100a00 */
[----:B------:R-:W4:Y:S01]  /*1cac0*/  LDL.64 R236, [R1+0x4f8] ;  /* 0x0004f80001ec7983 */ /* 0x000f220000100a00 */
[----:B------:R-:W-:-:S03]  /*1cad0*/  IMAD.WIDE R178, R251, 0x4, R178 ;  /* 0x00000004fbb27825 */ /* 0x000fc600078e02b2 */
[----:B------:R1:W-:Y:S04]  /*1cae0*/  LDGSTS.E [R250+0x3aa00], [R162.64], P1 ;  /* 0x3aa00000a2fa7fae */ /* 0x0003e8000892184c */
[----:B------:R1:W-:Y:S04]  /*1caf0*/  LDGSTS.E [R250+0x3ba00], [R178.64], P1 ;  /* 0x3ba00000b2fa7fae */ /* 0x0003e8000892184c */
[----:B------:R1:W-:Y:S04]  /*1cb00*/  LDGSTS.E [R250+0x3ca00], [R198.64], P1 ;  /* 0x3ca00000c6fa7fae */ /* 0x0003e8000892184c */
[----:B------:R1:W-:Y:S04]  /*1cb10*/  LDGSTS.E [R250+0x3da00], [R214.64], P1 ;  /* 0x3da00000d6fa7fae */ /* 0x0003e8000892184c */
[----:B------:R1:W-:Y:S01]  /*1cb20*/  LDGSTS.E [R250+0x3ea00], [R230.64], P1 ;  /* 0x3ea00000e6fa7fae */ /* 0x0003e2000892184c */
[----:B------:R-:W-:-:S03]  /*1cb30*/  IMAD.MOV.U32 R120, RZ, RZ, R14 ;  /* 0x000000ffff787224 */ /* 0x000fc600078e000e */
[----:B------:R-:W4:Y:S01]  /*1cb40*/  LDL.64 R228, [R1+0x478] ;  /* 0x0004780001e47983 */ /* 0x000f220000100a00 */
[----:B------:R-:W-:-:S03]  /*1cb50*/  IMAD.MOV.U32 R121, RZ, RZ, R15 ;  /* 0x000000ffff797224 */ /* 0x000fc600078e000f */
[----:B------:R-:W4:Y:S04]  /*1cb60*/  LDL.64 R226, [R1+0x438] ;  /* 0x0004380001e27983 */ /* 0x000f280000100a00 */
[----:B-1----:R-:W4:Y:S01]  /*1cb70*/  LDL.64 R230, [R1+0x4b8] ;  /* 0x0004b80001e67983 */ /* 0x002f220000100a00 */
[----:B------:R-:W-:-:S03]  /*1cb80*/  IMAD.MOV.U32 R100, RZ, RZ, R20 ;  /* 0x000000ffff647224 */ /* 0x000fc600078e0014 */
[----:B------:R-:W4:Y:S01]  /*1cb90*/  LDL.64 R224, [R1+0x3f8] ;  /* 0x0003f80001e07983 */ /* 0x000f220000100a00 */
[----:B------:R-:W-:Y:S01]  /*1cba0*/  IMAD.MOV.U32 R101, RZ, RZ, R21 ;  /* 0x000000ffff657224 */ /* 0x000fe200078e0015 */
[----:B---3--:R-:W-:Y:S02]  /*1cbb0*/  LOP3.LUT R123, R252, 0x60, RZ, 0x3c, !PT ;  /* 0x00000060fc7b7812 */ /* 0x008fe400078e3cff */
[----:B------:R-:W3:Y:S01]  /*1cbc0*/  LDL.64 R220, [R1+0x3b8] ;  /* 0x0003b80001dc7983 */ /* 0x000ee20000100a00 */
[----:B------:R-:W-:-:S03]  /*1cbd0*/  IMAD.MOV.U32 R232, RZ, RZ, R144 ;  /* 0x000000ffffe87224 */ /* 0x000fc600078e0090 */
[----:B------:R-:W3:Y:S01]  /*1cbe0*/  LDL.64 R212, [R1+0x378] ;  /* 0x0003780001d47983 */ /* 0x000ee20000100a00 */
[----:B------:R-:W-:Y:S02]  /*1cbf0*/  IMAD.MOV.U32 R233, RZ, RZ, R145 ;  /* 0x000000ffffe97224 */ /* 0x000fe400078e0091 */
[----:B------:R-:W-:Y:S01]  /*1cc00*/  IMAD.MOV.U32 R214, RZ, RZ, R138 ;  /* 0x000000ffffd67224 */ /* 0x000fe200078e008a */
[----:B------:R-:W3:Y:S01]  /*1cc10*/  LDL.64 R198, [R1+0x338] ;  /* 0x0003380001c67983 */ /* 0x000ee20000100a00 */
[----:B------:R-:W-:Y:S02]  /*1cc20*/  IMAD.MOV.U32 R215, RZ, RZ, R139 ;  /* 0x000000ffffd77224 */ /* 0x000fe400078e008b */
[----:B------:R-:W-:Y:S01]  /*1cc30*/  IMAD.MOV.U32 R138, RZ, RZ, R120 ;  /* 0x000000ffff8a7224 */ /* 0x000fe200078e0078 */
[----:B------:R-:W3:Y:S01]  /*1cc40*/  LDL.64 R168, [R1+0x578] ;  /* 0x0005780001a87983 */ /* 0x000ee20000100a00 */
[----:B------:R-:W-:Y:S02]  /*1cc50*/  IMAD.MOV.U32 R139, RZ, RZ, R121 ;  /* 0x000000ffff8b7224 */ /* 0x000fe400078e0079 */
[----:B------:R-:W-:Y:S01]  /*1cc60*/  IMAD.MOV.U32 R170, RZ, RZ, R114 ;  /* 0x000000ffffaa7224 */ /* 0x000fe200078e0072 */
[----:B------:R-:W3:Y:S01]  /*1cc70*/  LDL.64 R144, [R1+0x5b8] ;  /* 0x0005b80001907983 */ /* 0x000ee20000100a00 */
[----:B------:R-:W-:-:S02]  /*1cc80*/  IMAD.MOV.U32 R171, RZ, RZ, R115 ;  /* 0x000000ffffab7224 */ /* 0x000fc400078e0073 */
[----:B------:R-:W-:Y:S01]  /*1cc90*/  IMAD.MOV.U32 R222, RZ, RZ, R112 ;  /* 0x000000ffffde7224 */ /* 0x000fe200078e0070 */
[----:B------:R-:W3:Y:S01]  /*1cca0*/  LDL.64 R120, [R1+0x600] ;  /* 0x0006000001787983 */ /* 0x000ee20000100a00 */
[----:B------:R-:W-:Y:S02]  /*1ccb0*/  IMAD.MOV.U32 R223, RZ, RZ, R113 ;  /* 0x000000ffffdf7224 */ /* 0x000fe400078e0071 */
[----:B------:R-:W-:Y:S01]  /*1ccc0*/  IMAD.MOV.U32 R216, RZ, RZ, R100 ;  /* 0x000000ffffd87224 */ /* 0x000fe200078e0064 */
[----:B------:R1:W-:Y:S01]  /*1ccd0*/  LDGSTS.E [R250+0x3fa00], [R246.64], P1 ;  /* 0x3fa00000f6fa7fae */ /* 0x0003e2000892184c */
[----:B------:R-:W-:-:S03]  /*1cce0*/  IMAD.MOV.U32 R217, RZ, RZ, R101 ;  /* 0x000000ffffd97224 */ /* 0x000fc600078e0065 */
[----:B------:R-:W3:Y:S01]  /*1ccf0*/  LDL.64 R114, [R1+0x6f0] ;  /* 0x0006f00001727983 */ /* 0x000ee20000100a00 */
[----:B------:R-:W-:Y:S02]  /*1cd00*/  IMAD.MOV.U32 R210, RZ, RZ, R84 ;  /* 0x000000ffffd27224 */ /* 0x000fe400078e0054 */
[----:B------:R-:W-:Y:S01]  /*1cd10*/  IMAD.MOV.U32 R211, RZ, RZ, R85 ;  /* 0x000000ffffd37224 */ /* 0x000fe200078e0055 */
[----:B------:R-:W3:Y:S01]  /*1cd20*/  LDL.64 R112, [R1+0x730] ;  /* 0x0007300001707983 */ /* 0x000ee20000100a00 */
[----:B------:R-:W-:-:S03]  /*1cd30*/  IMAD.MOV.U32 R208, RZ, RZ, R82 ;  /* 0x000000ffffd07224 */ /* 0x000fc600078e0052 */
[----:B------:R1:W-:Y:S01]  /*1cd40*/  LDGSTS.E [R123+0x20c00], [R234.64], P1 ;  /* 0x20c00000ea7b7fae */ /* 0x0003e2000892184c */
[----:B------:R-:W-:-:S03]  /*1cd50*/  IMAD.MOV.U32 R209, RZ, RZ, R83 ;  /* 0x000000ffffd17224 */ /* 0x000fc600078e0053 */
[----:B------:R-:W3:Y:S01]  /*1cd60*/  LDL.64 R100, [R1+0x770] ;  /* 0x0007700001647983 */ /* 0x000ee20000100a00 */
[----:B------:R-:W-:-:S03]  /*1cd70*/  IMAD.MOV.U32 R206, RZ, RZ, R80 ;  /* 0x000000ffffce7224 */ /* 0x000fc600078e0050 */
[----:B------:R1:W-:Y:S01]  /*1cd80*/  LDGSTS.E [R123+0x21c00], [R242.64], P1 ;  /* 0x21c00000f27b7fae */ /* 0x0003e2000892184c */
[----:B------:R-:W-:-:S03]  /*1cd90*/  IMAD.MOV.U32 R207, RZ, RZ, R81 ;  /* 0x000000ffffcf7224 */ /* 0x000fc600078e0051 */
[----:B------:R-:W3:Y:S01]  /*1cda0*/  LDL.64 R84, [R1+0x7b0] ;  /* 0x0007b00001547983 */ /* 0x000ee20000100a00 */
[----:B------:R-:W-:Y:S02]  /*1cdb0*/  IMAD.MOV.U32 R204, RZ, RZ, R78 ;  /* 0x000000ffffcc7224 */ /* 0x000fe400078e004e */
[----:B------:R-:W-:Y:S01]  /*1cdc0*/  IMAD.MOV.U32 R205, RZ, RZ, R79 ;  /* 0x000000ffffcd7224 */ /* 0x000fe200078e004f */
[----:B------:R-:W3:Y:S04]  /*1cdd0*/  LDL.64 R82, [R1+0x7f0] ;  /* 0x0007f00001527983 */ /* 0x000ee80000100a00 */
[----:B------:R-:W3:Y:S04]  /*1cde0*/  LDL.64 R80, [R1+0x978] ;  /* 0x0009780001507983 */ /* 0x000ee80000100a00 */
[----:B------:R-:W3:Y:S04]  /*1cdf0*/  LDL.64 R78, [R1+0x9b0] ;  /* 0x0009b000014e7983 */ /* 0x000ee80000100a00 */
[----:B--2---:R2:W-:Y:S04]  /*1ce00*/  LDGSTS.E [R123+0x22c00], [R238.64], P1 ;  /* 0x22c00000ee7b7fae */ /* 0x0045e8000892184c */
[----:B----4-:R4:W-:Y:S02]  /*1ce10*/  LDGSTS.E [R123+0x23c00], [R236.64], P1 ;  /* 0x23c00000ec7b7fae */ /* 0x0109e4000892184c */
[----:B----4-:R-:W-:-:S02]  /*1ce20*/  IMAD.MOV.U32 R236, RZ, RZ, R214 ;  /* 0x000000ffffec7224 */ /* 0x010fc400078e00d6 */
[----:B------:R-:W-:Y:S02]  /*1ce30*/  IMAD.MOV.U32 R237, RZ, RZ, R215 ;  /* 0x000000ffffed7224 */ /* 0x000fe400078e00d7 */
[----:B------:R-:W-:Y:S02]  /*1ce40*/  IMAD.MOV.U32 R214, RZ, RZ, R138 ;  /* 0x000000ffffd67224 */ /* 0x000fe400078e008a */
[----:B------:R-:W-:Y:S02]  /*1ce50*/  IMAD.MOV.U32 R215, RZ, RZ, R139 ;  /* 0x000000ffffd77224 */ /* 0x000fe400078e008b */
[----:B------:R-:W4:Y:S04]  /*1ce60*/  LDL.64 R138, [R1+0x9e0] ;  /* 0x0009e000018a7983 */ /* 0x000f280000100a00 */
[----:B------:R1:W-:Y:S04]  /*1ce70*/  LDGSTS.E [R123+0x24c00], [R230.64], P1 ;  /* 0x24c00000e67b7fae */ /* 0x0003e8000892184c */
        /* <DEDUP_REMOVED lines=14> */
[----:B------:R1:W-:Y:S04]  /*1cf60*/  LDGSTS.E [R123+0x32c00], [R82.64], P1 ;  /* 0x32c00000527b7fae */ /* 0x0003e8000892184c */
[----:B------:R-:W3:Y:S04]  /*1cf70*/  LDL.64 R114, [R1+0x5c0] ;  /* 0x0005c00001727983 */ /* 0x000ee80000100a00 */
[----:B------:R1:W-:Y:S04]  /*1cf80*/  LDGSTS.E [R123+0x33c00], [R80.64], P1 ;  /* 0x33c00000507b7fae */ /* 0x0003e8000892184c */
[----:B--2---:R-:W2:Y:S04]  /*1cf90*/  LDL.64 R112, [R1+0x6b8] ;  /* 0x0006b80001707983 */ /* 0x004ea80000100a00 */
[----:B------:R1:W-:Y:S04]  /*1cfa0*/  LDGSTS.E [R123+0x34c00], [R78.64], P1 ;  /* 0x34c000004e7b7fae */ /* 0x0003e8000892184c */
[----:B------:R-:W2:Y:S04]  /*1cfb0*/  LDL.64 R100, [R1+0x6f8] ;  /* 0x0006f80001647983 */ /* 0x000ea80000100a00 */
[----:B-1----:R-:W2:Y:S04]  /*1cfc0*/  LDL.64 R84, [R1+0x738] ;  /* 0x0007380001547983 */ /* 0x002ea80000100a00 */
[----:B------:R-:W2:Y:S04]  /*1cfd0*/  LDL.64 R82, [R1+0x778] ;  /* 0x0007780001527983 */ /* 0x000ea80000100a00 */
[----:B------:R-:W2:Y:S04]  /*1cfe0*/  LDL.64 R80, [R1+0x7b8] ;  /* 0x0007b80001507983 */ /* 0x000ea80000100a00 */
[----:B------:R-:W2:Y:S04]  /*1cff0*/  LDL.64 R78, [R1+0x7f8] ;  /* 0x0007f800014e7983 */ /* 0x000ea80000100a00 */
[----:B----4-:R1:W-:Y:S04]  /*1d000*/  LDGSTS.E [R123+0x35c00], [R138.64], P1 ;  /* 0x35c000008a7b7fae */ /* 0x0103e8000892184c */
[----:B------:R4:W-:Y:S04]  /*1d010*/  LDGSTS.E [R123+0x36c00], [R196.64], P1 ;  /* 0x36c00000c47b7fae */ /* 0x0009e8000892184c */
[----:B------:R1:W-:Y:S04]  /*1d020*/  LDGSTS.E [R123+0x37c00], [R116.64], P1 ;  /* 0x37c00000747b7fae */ /* 0x0003e8000892184c */
[----:B------:R1:W-:Y:S04]  /*1d030*/  LDGSTS.E [R123+0x38c00], [R194.64], P1 ;  /* 0x38c00000c27b7fae */ /* 0x0003e8000892184c */
[----:B----4-:R-:W4:Y:S01]  /*1d040*/  LDL.LU.64 R196, [R1+0xcd0] ;  /* 0x000cd00001c47983 */ /* 0x010f220000300a00 */
[----:B------:R-:W-:Y:S01]  /*1d050*/  IMAD.WIDE R180, R251, 0x4, R180 ;  /* 0x00000004fbb47825 */ /* 0x000fe200078e02b4 */
[----:B------:R-:W-:-:S02]  /*1d060*/  LOP3.LUT R252, R252, 0x70, RZ, 0x3c, !PT ;  /* 0x00000070fcfc7812 */ /* 0x000fc400078e3cff */
[----:B------:R2:W-:Y:S04]  /*1d070*/  LDGSTS.E [R123+0x39c00], [R148.64], P1 ;  /* 0x39c00000947b7fae */ /* 0x0005e8000892184c */
[----:B-1----:R-:W4:Y:S01]  /*1d080*/  LDL.LU.64 R194, [R1+0xcc8] ;  /* 0x000cc80001c27983 */ /* 0x002f220000300a00 */
[----:B------:R-:W-:-:S03]  /*1d090*/  IMAD.MOV.U32 R246, RZ, RZ, R232 ;  /* 0x000000fffff67224 */ /* 0x000fc600078e00e8 */
[----:B------:R1:W-:Y:S01]  /*1d0a0*/  LDGSTS.E [R123+0x3ac00], [R164.64], P1 ;  /* 0x3ac00000a47b7fae */ /* 0x0003e2000892184c */
[----:B------:R-:W-:-:S03]  /*1d0b0*/  IMAD.MOV.U32 R247, RZ, RZ, R233 ;  /* 0x000000fffff77224 */ /* 0x000fc600078e00e9 */
[----:B------:R1:W-:Y:S01]  /*1d0c0*/  LDGSTS.E [R123+0x3bc00], [R180.64], P1 ;  /* 0x3bc00000b47b7fae */ /* 0x0003e2000892184c */
[----:B------:R-:W-:-:S03]  /*1d0d0*/  IMAD.MOV.U32 R248, RZ, RZ, R222 ;  /* 0x000000fffff87224 */ /* 0x000fc600078e00de */
[----:B------:R1:W-:Y:S01]  /*1d0e0*/  LDGSTS.E [R123+0x3cc00], [R200.64], P1 ;  /* 0x3cc00000c87b7fae */ /* 0x0003e2000892184c */
[----:B------:R-:W-:-:S03]  /*1d0f0*/  IMAD.MOV.U32 R249, RZ, RZ, R223 ;  /* 0x000000fffff97224 */ /* 0x000fc600078e00df */
[----:B------:R1:W-:Y:S01]  /*1d100*/  LDGSTS.E [R123+0x3dc00], [R136.64], P1 ;  /* 0x3dc00000887b7fae */ /* 0x0003e2000892184c */
[----:B------:R-:W-:Y:S02]  /*1d110*/  IMAD.MOV.U32 R232, RZ, RZ, R216 ;  /* 0x000000ffffe87224 */ /* 0x000fe400078e00d8 */
[----:B------:R-:W-:Y:S01]  /*1d120*/  IMAD.MOV.U32 R233, RZ, RZ, R217 ;  /* 0x000000ffffe97224 */ /* 0x000fe200078e00d9 */
[----:B------:R1:W-:Y:S01]  /*1d130*/  LDGSTS.E [R123+0x3ec00], [R130.64], P1 ;  /* 0x3ec00000827b7fae */ /* 0x0003e2000892184c */
[----:B------:R-:W-:Y:S02]  /*1d140*/  IMAD.MOV.U32 R216, RZ, RZ, R206 ;  /* 0x000000ffffd87224 */ /* 0x000fe400078e00ce */
[----:B------:R-:W-:Y:S01]  /*1d150*/  IMAD.MOV.U32 R217, RZ, RZ, R207 ;  /* 0x000000ffffd97224 */ /* 0x000fe200078e00cf */
[----:B------:R1:W-:Y:S01]  /*1d160*/  LDGSTS.E [R123+0x3fc00], [R128.64], P1 ;  /* 0x3fc00000807b7fae */ /* 0x0003e2000892184c */
[----:B------:R-:W-:Y:S02]  /*1d170*/  IMAD.MOV.U32 R240, RZ, RZ, R208 ;  /* 0x000000fffff07224 */ /* 0x000fe400078e00d0 */
[----:B------:R-:W-:Y:S01]  /*1d180*/  IMAD.MOV.U32 R241, RZ, RZ, R209 ;  /* 0x000000fffff17224 */ /* 0x000fe200078e00d1 */
[----:B------:R1:W-:Y:S01]  /*1d190*/  LDGSTS.E [R252+0x20e00], [R214.64], P1 ;  /* 0x20e00000d6fc7fae */ /* 0x0003e2000892184c */
[----:B------:R-:W-:-:S03]  /*1d1a0*/  IMAD.WIDE R150, R251, 0x4, R150 ;  /* 0x00000004fb967825 */ /* 0x000fc600078e0296 */
[----:B------:R1:W-:Y:S01]  /*1d1b0*/  LDGSTS.E [R252+0x21e00], [R246.64], P1 ;  /* 0x21e00000f6fc7fae */ /* 0x0003e2000892184c */
[----:B------:R-:W-:-:S03]  /*1d1c0*/  IMAD.WIDE R182, R251, 0x4, R182 ;  /* 0x00000004fbb67825 */ /* 0x000fc600078e02b6 */
        /* <DEDUP_REMOVED lines=10> */
[----:B------:R-:W-:-:S02]  /*1d270*/  IMAD.MOV.U32 R198, RZ, RZ, R146 ;  /* 0x000000ffffc67224 */ /* 0x000fc400078e0092 */
[----:B------:R-:W-:Y:S01]  /*1d280*/  IMAD.MOV.U32 R199, RZ, RZ, R147 ;  /* 0x000000ffffc77224 */ /* 0x000fe200078e0093 */
[----:B------:R1:W-:Y:S04]  /*1d290*/  LDGSTS.E [R252+0x26e00], [R240.64], P1 ;  /* 0x26e00000f0fc7fae */ /* 0x0003e8000892184c */
[----:B------:R1:W-:Y:S04]  /*1d2a0*/  LDGSTS.E [R252+0x27e00], [R244.64], P1 ;  /* 0x27e00000f4fc7fae */ /* 0x0003e8000892184c */
[----:B------:R1:W-:Y:S04]  /*1d2b0*/  LDGSTS.E [R252+0x28e00], [R250.64], P1 ;  /* 0x28e00000fafc7fae */ /* 0x0003e8000892184c */
[----:B------:R1:W-:Y:S04]  /*1d2c0*/  LDGSTS.E [R252+0x29e00], [R238.64], P1 ;  /* 0x29e00000eefc7fae */ /* 0x0003e8000892184c */
[----:B------:R1:W-:Y:S04]  /*1d2d0*/  LDGSTS.E [R252+0x2ae00], [R198.64], P1 ;  /* 0x2ae00000c6fc7fae */ /* 0x0003e8000892184c */
[----:B---3--:R3:W-:Y:S04]  /*1d2e0*/  LDGSTS.E [R252+0x2be00], [R120.64], P1 ;  /* 0x2be0000078fc7fae */ /* 0x0087e8000892184c */
[----:B------:R1:W-:Y:S04]  /*1d2f0*/  LDGSTS.E [R252+0x2ce00], [R114.64], P1 ;  /* 0x2ce0000072fc7fae */ /* 0x0003e8000892184c */
[----:B--2---:R2:W-:Y:S04]  /*1d300*/  LDGSTS.E [R252+0x2de00], [R112.64], P1 ;  /* 0x2de0000070fc7fae */ /* 0x0045e8000892184c */
[----:B------:R1:W-:Y:S04]  /*1d310*/  LDGSTS.E [R252+0x2ee00], [R100.64], P1 ;  /* 0x2ee0000064fc7fae */ /* 0x0003e8000892184c */
[----:B------:R1:W-:Y:S04]  /*1d320*/  LDGSTS.E [R252+0x2fe00], [R84.64], P1 ;  /* 0x2fe0000054fc7fae */ /* 0x0003e8000892184c */
[----:B------:R1:W-:Y:S04]  /*1d330*/  LDGSTS.E [R252+0x30e00], [R82.64], P1 ;  /* 0x30e0000052fc7fae */ /* 0x0003e8000892184c */
[----:B------:R1:W-:Y:S04]  /*1d340*/  LDGSTS.E [R252+0x31e00], [R80.64], P1 ;  /* 0x31e0000050fc7fae */ /* 0x0003e8000892184c */
[----:B------:R1:W-:Y:S04]  /*1d350*/  LDGSTS.E [R252+0x32e00], [R78.64], P1 ;  /* 0x32e000004efc7fae */ /* 0x0003e8000892184c */
[----:B----4-:R4:W-:Y:S04]  /*1d360*/  LDGSTS.E [R252+0x33e00], [R194.64], P1 ;  /* 0x33e00000c2fc7fae */ /* 0x0109e8000892184c */
[----:B------:R1:W-:Y:S01]  /*1d370*/  LDGSTS.E [R252+0x34e00], [R196.64], P1 ;  /* 0x34e00000c4fc7fae */ /* 0x0003e2000892184c */
[----:B------:R-:W-:-:S03]  /*1d380*/  IMAD.MOV.U32 R0, RZ, RZ, 0x7f ;  /* 0x0000007fff007424 */ /* 0x000fc600078e00ff */
[----:B------:R2:W-:Y:S04]  /*1d390*/  LDGSTS.E [R252+0x35e00], [R86.64], P1 ;  /* 0x35e0000056fc7fae */ /* 0x0005e8000892184c */
[----:B----4-:R4:W5:Y:S04]  /*1d3a0*/  LDL.LU R195, [R1+0xcc0] ;  /* 0x000cc00001c37983 */ /* 0x0109680000300800 */
[----:B-1----:R4:W5:Y:S01]  /*1d3b0*/  LDL.LU.64 R196, [R1+0xcb8] ;  /* 0x000cb80001c47983 */ /* 0x0029620000300a00 */
[----:B------:R-:W-:-:S03]  /*1d3c0*/  IADD3 R0, R0, c[0x0][0x180], RZ ;  /* 0x0000600000007a10 */ /* 0x000fc60007ffe0ff */
[----:B------:R1:W-:Y:S01]  /*1d3d0*/  LDGSTS.E [R252+0x36e00], [R102.64], P1 ;  /* 0x36e0000066fc7fae */ /* 0x0003e2000892184c */
[----:B------:R-:W-:-:S03]  /*1d3e0*/  ISETP.GE.AND P3, PT, R0, 0x80, PT ;  /* 0x000000800000780c */ /* 0x000fc60003f66270 */
        /* <DEDUP_REMOVED lines=9> */
[----:B------:R-:W-:-:S03]  /*1d480*/  CS2R R92, SRZ ;  /* 0x00000000005c7805 */ /* 0x000fc6000001ff00 */
[----:B------:R-:W0:Y:S01]  /*1d490*/  LDGDEPBAR ;  /* 0x00000000000079af */ /* 0x000e220000000000 */
[----:B------:R-:W-:Y:S01]  /*1d4a0*/  CS2R R94, SRZ ;  /* 0x00000000005e7805 */ /* 0x000fe2000001ff00 */
        /* <DEDUP_REMOVED lines=38> */
[----:B-1----:R-:W-:Y:S01]  /*1d710*/  CS2R R24, SRZ ;  /* 0x0000000000187805 */ /* 0x002fe2000001ff00 */
[----:B------:R-:W-:Y:S01]  /*1d720*/  CS2R R26, SRZ ;  /* 0x00000000001a7805 */ /* 0x000fe2000001ff00 */
[----:B------:R-:W-:Y:S01]  /*1d730*/  CS2R R80, SRZ ;  /* 0x0000000000507805 */ /* 0x000fe2000001ff00 */
[----:B------:R-:W-:Y:S01]  /*1d740*/  CS2R R82, SRZ ;  /* 0x0000000000527805 */ /* 0x000fe2000001ff00 */
[----:B------:R-:W-:Y:S01]  /*1d750*/  CS2R R84, SRZ ;  /* 0x0000000000547805 */ /* 0x000fe2000001ff00 */
[----:B--2---:R-:W-:Y:S01]  /*1d760*/  CS2R R86, SRZ ;  /* 0x0000000000567805 */ /* 0x004fe2000001ff00 */
        /* <DEDUP_REMOVED lines=12> */
[----:B---3--:R-:W-:Y:S01]  /*1d830*/  CS2R R120, SRZ ;  /* 0x0000000000787805 */ /* 0x008fe2000001ff00 */
[----:B------:R-:W-:Y:S01]  /*1d840*/  CS2R R122, SRZ ;  /* 0x00000000007a7805 */ /* 0x000fe2000001ff00 */
[----:B------:R-:W-:Y:S01]  /*1d850*/  CS2R R112, SRZ ;  /* 0x0000000000707805 */ /* 0x000fe2000001ff00 */
[----:B------:R-:W-:Y:S01]  /*1d860*/  CS2R R114, SRZ ;  /* 0x0000000000727805 */ /* 0x000fe2000001ff00 */
[----:B------:R-:W-:Y:S01]  /*1d870*/  CS2R R100, SRZ ;  /* 0x0000000000647805 */ /* 0x000fe2000001ff00 */
[----:B------:R-:W-:Y:S01]  /*1d880*/  CS2R R102, SRZ ;  /* 0x0000000000667805 */ /* 0x000fe2000001ff00 */
[----:B------:R-:W-:Y:S05]  /*1d890*/  @!P3 BRA `(.L_x_0) ;  /* 0x000150800000b947 */ /* 0x000fea0003800000 */
[----:B----4-:R-:W2:Y:S04]  /*1d8a0*/  LDL.LU.64 R200, [R1+0x1c0] ;  /* 0x0001c00001c87983 */ /* 0x010ea80000300a00 */
[----:B------:R-:W3:Y:S04]  /*1d8b0*/  LDL.LU.64 R202, [R1+0x8] ;  /* 0x0000080001ca7983 */ /* 0x000ee80000300a00 */
[----:B------:R-:W4:Y:S04]  /*1d8c0*/  LDL.LU.64 R204, [R1+0x1b0] ;  /* 0x0001b00001cc7983 */ /* 0x000f280000300a00 */
[----:B------:R-:W4:Y:S01]  /*1d8d0*/  LDL.LU.64 R206, [R1+0x10] ;  /* 0x0000100001ce7983 */ /* 0x000f220000300a00 */
[----:B------:R-:W-:-:S03]  /*1d8e0*/  IMAD.MOV.U32 R102, RZ, RZ, R216 ;  /* 0x000000ffff667224 */ /* 0x000fc600078e00d8 */
[----:B------:R-:W4:Y:S01]  /*1d8f0*/  LDL.LU.64 R208, [R1+0x1a0] ;  /* 0x0001a00001d07983 */ /* 0x000f220000300a00 */
[----:B------:R-:W-:-:S03]  /*1d900*/  IMAD.MOV.U32 R103, RZ, RZ, R217 ;  /* 0x000000ffff677224 */ /* 0x000fc600078e00d9 */
[----:B------:R-:W4:Y:S04]  /*1d910*/  LDL.LU.64 R210, [R1+0x18] ;  /* 0x0000180001d27983 */ /* 0x000f280000300a00 */
[----:B------:R-:W4:Y:S04]  /*1d920*/  LDL.LU.64 R212, [R1+0x190] ;  /* 0x0001900001d47983 */ /* 0x000f280000300a00 */
[----:B------:R-:W4:Y:S01]  /*1d930*/  LDL.LU.64 R114, [R1+0x20] ;  /* 0x0000200001727983 */ /* 0x000f220000300a00 */
[----:B------:R-:W-:Y:S02]  /*1d940*/  IMAD.MOV.U32 R100, RZ, RZ, R198 ;  /* 0x000000ffff647224 */ /* 0x000fe400078e00c6 */
[----:B------:R-:W-:Y:S01]  /*1d950*/  IMAD.MOV.U32 R101, RZ, RZ, R199 ;  /* 0x000000ffff657224 */ /* 0x000fe200078e00c7 */
[----:B------:R-:W4:Y:S04]  /*1d960*/  LDL.LU.64 R216, [R1+0x180] ;  /* 0x0001800001d87983 */ /* 0x000f280000300a00 */
[----:B------:R-:W4:Y:S04]  /*1d970*/  LDL.LU.64 R218, [R1+0x28] ;  /* 0x0000280001da7983 */ /* 0x000f280000300a00 */
[----:B------:R-:W4:Y:S04]  /*1d980*/  LDL.LU.64 R220, [R1+0x170] ;  /* 0x0001700001dc7983 */ /* 0x000f280000300a00 */
[----:B------:R-:W4:Y:S04]  /*1d990*/  LDL.LU.64 R222, [R1+0x30] ;  /* 0x0000300001de7983 */ /* 0x000f280000300a00 */
[----:B------:R-:W4:Y:S04]  /*1d9a0*/  LDL.LU.64 R224, [R1+0x160] ;  /* 0x0001600001e07983 */ /* 0x000f280000300a00 */
[----:B------:R-:W4:Y:S04]  /*1d9b0*/  LDL.LU.64 R226, [R1+0x38] ;  /* 0x0000380001e27983 */ /* 0x000f280000300a00 */
[----:B------:R-:W4:Y:S04]  /*1d9c0*/  LDL.LU.64 R228, [R1+0x150] ;  /* 0x0001500001e47983 */ /* 0x000f280000300a00 */
[----:B------:R-:W4:Y:S04]  /*1d9d0*/  LDL.LU.64 R230, [R1+0x40] ;  /* 0x0000400001e67983 */ /* 0x000f280000300a00 */
[----:B------:R-:W4:Y:S01]  /*1d9e0*/  LDL.LU.64 R136, [R1+0x140] ;  /* 0x0001400001887983 */ /* 0x000f220000300a00 */
[----:B------:R-:W-:-:S02]  /*1d9f0*/  IMAD.MOV.U32 R128, RZ, RZ, R234 ;  /* 0x000000ffff807224 */ /* 0x000fc400078e00ea */
[----:B------:R-:W-:Y:S02]  /*1da00*/  IMAD.MOV.U32 R129, RZ, RZ, R235 ;  /* 0x000000ffff817224 */ /* 0x000fe400078e00eb */
[----:B------:R-:W4:Y:S01]  /*1da10*/  LDL.LU.64 R234, [R1+0x50] ;  /* 0x0000500001ea7983 */ /* 0x000f220000300a00 */
[----:B------:R-:W-:-:S03]  /*1da20*/  IMAD.MOV.U32 R112, RZ, RZ, R240 ;  /* 0x000000ffff707224 */ /* 0x000fc600078e00f0 */
[----:B------:R-:W4:Y:S01]  /*1da30*/  LDL.LU.64 R120, [R1+0x130] ;  /* 0x0001300001787983 */ /* 0x000f220000300a00 */
[----:B------:R-:W-:-:S03]  /*1da40*/  IMAD.MOV.U32 R113, RZ, RZ, R241 ;  /* 0x000000ffff717224 */ /* 0x000fc600078e00f1 */
[----:B------:R-:W4:Y:S01]  /*1da50*/  LDL.LU.64 R122, [R1+0x60] ;  /* 0x00006000017a7983 */ /* 0x000f220000300a00 */
[----:B------:R-:W-:Y:S02]  /*1da60*/  IMAD.MOV.U32 R138, RZ, RZ, R242 ;  /* 0x000000ffff8a7224 */ /* 0x000fe400078e00f2 */
[----:B------:R-:W-:Y:S01]  /*1da70*/  IMAD.MOV.U32 R139, RZ, RZ, R243 ;  /* 0x000000ffff8b7224 */ /* 0x000fe200078e00f3 */
[----:B------:R-:W4:Y:S01]  /*1da80*/  LDL.LU.64 R240, [R1+0x120] ;  /* 0x0001200001f07983 */ /* 0x000f220000300a00 */
[----:B------:R-:W-:Y:S02]  /*1da90*/  IMAD.MOV.U32 R130, RZ, RZ, R214 ;  /* 0x000000ffff827224 */ /* 0x000fe400078e00d6 */
[----:B------:R-:W-:Y:S01]  /*1daa0*/  IMAD.MOV.U32 R131, RZ, RZ, R215 ;  /* 0x000000ffff837224 */ /* 0x000fe200078e00d7 */
[----:B------:R-:W4:Y:S01]  /*1dab0*/  LDL.LU.64 R242, [R1+0x70] ;  /* 0x0000700001f27983 */ /* 0x000f220000300a00 */
[----:B--2---:R-:W-:Y:S02]  /*1dac0*/  IMAD.MOV.U32 R199, RZ, RZ, R200 ;  /* 0x000000ffffc77224 */ /* 0x004fe400078e00c8 */
[----:B------:R-:W-:-:S02]  /*1dad0*/  IMAD.MOV.U32 R198, RZ, RZ, R201 ;  /* 0x000000ffffc67224 */ /* 0x000fc400078e00c9 */
[----:B---3--:R-:W-:Y:S02]  /*1dae0*/  IMAD.MOV.U32 R201, RZ, RZ, R202 ;  /* 0x000000ffffc97224 */ /* 0x008fe400078e00ca */
[----:B------:R-:W-:Y:S02]  /*1daf0*/  IMAD.MOV.U32 R200, RZ, RZ, R203 ;  /* 0x000000ffffc87224 */ /* 0x000fe400078e00cb */
[----:B----4-:R-:W-:Y:S02]  /*1db00*/  IMAD.MOV.U32 R203, RZ, RZ, R204 ;  /* 0x000000ffffcb7224 */ /* 0x010fe400078e00cc */
[----:B------:R-:W-:Y:S02]  /*1db10*/  IMAD.MOV.U32 R202, RZ, RZ, R205 ;  /* 0x000000ffffca7224 */ /* 0x000fe400078e00cd */
[----:B------:R-:W-:Y:S02]  /*1db20*/  IMAD.MOV.U32 R205, RZ, RZ, R206 ;  /* 0x000000ffffcd7224 */ /* 0x000fe400078e00ce */
[----:B------:R-:W-:-:S02]  /*1db30*/  IMAD.MOV.U32 R204, RZ, RZ, R207 ;  /* 0x000000ffffcc7224 */ /* 0x000fc400078e00cf */
[----:B------:R-:W-:Y:S02]  /*1db40*/  IMAD.MOV.U32 R207, RZ, RZ, R208 ;  /* 0x000000ffffcf7224 */ /* 0x000fe400078e00d0 */
[----:B------:R-:W-:Y:S02]  /*1db50*/  IMAD.MOV.U32 R206, RZ, RZ, R209 ;  /* 0x000000ffffce7224 */ /* 0x000fe400078e00d1 */
[----:B------:R-:W-:Y:S02]  /*1db60*/  IMAD.MOV.U32 R209, RZ, RZ, R210 ;  /* 0x000000ffffd17224 */ /* 0x000fe400078e00d2 */
[----:B------:R-:W-:Y:S02]  /*1db70*/  IMAD.MOV.U32 R208, RZ, RZ, R211 ;  /* 0x000000ffffd07224 */ /* 0x000fe400078e00d3 */
[----:B------:R-:W-:Y:S02]  /*1db80*/  IMAD.MOV.U32 R211, RZ, RZ, R212 ;  /* 0x000000ffffd37224 */ /* 0x000fe400078e00d4 */
[----:B------:R-:W-:-:S02]  /*1db90*/  IMAD.MOV.U32 R210, RZ, RZ, R213 ;  /* 0x000000ffffd27224 */ /* 0x000fc400078e00d5 */
[----:B------:R-:W-:Y:S02]  /*1dba0*/  IMAD.MOV.U32 R213, RZ, RZ, R114 ;  /* 0x000000ffffd57224 */ /* 0x000fe400078e0072 */
[----:B------:R-:W-:Y:S02]  /*1dbb0*/  IMAD.MOV.U32 R212, RZ, RZ, R115 ;  /* 0x000000ffffd47224 */ /* 0x000fe400078e0073 */
[----:B------:R-:W-:Y:S01]  /*1dbc0*/  IMAD.MOV.U32 R215, RZ, RZ, R216 ;  /* 0x000000ffffd77224 */ /* 0x000fe200078e00d8 */
[----:B------:R-:W2:Y:S01]  /*1dbd0*/  LDL.LU.64 R114, [R1+0x110] ;  /* 0x0001100001727983 */ /* 0x000ea20000300a00 */
[----:B------:R-:W-:Y:S02]  /*1dbe0*/  IMAD.MOV.U32 R214, RZ, RZ, R217 ;  /* 0x000000ffffd67224 */ /* 0x000fe400078e00d9 */
[----:B------:R-:W-:Y:S01]  /*1dbf0*/  IMAD.MOV.U32 R217, RZ, RZ, R218 ;  /* 0x000000ffffd97224 */ /* 0x000fe200078e00da */
[----:B------:R-:W3:Y:S01]  /*1dc00*/  LDL.LU.64 R170, [R1+0x80] ;  /* 0x0000800001aa7983 */ /* 0x000ee20000300a00 */
[----:B------:R-:W-:-:S02]  /*1dc10*/  IMAD.MOV.U32 R216, RZ, RZ, R219 ;  /* 0x000000ffffd87224 */ /* 0x000fc400078e00db */
[----:B------:R-:W-:Y:S01]  /*1dc20*/  IMAD.MOV.U32 R219, RZ, RZ, R220 ;  /* 0x000000ffffdb7224 */ /* 0x000fe200078e00dc */
[----:B------:R-:W4:Y:S01]  /*1dc30*/  LDL.LU.64 R166, [R1+0x100] ;  /* 0x0001000001a67983 */ /* 0x000f220000300a00 */
[----:B------:R-:W-:Y:S02]  /*1dc40*/  IMAD.MOV.U32 R218, RZ, RZ, R221 ;  /* 0x000000ffffda7224 */ /* 0x000fe400078e00dd */
[----:B------:R-:W-:Y:S02]  /*1dc50*/  IMAD.MOV.U32 R221, RZ, RZ, R222 ;  /* 0x000000ffffdd7224 */ /* 0x000fe400078e00de */
        /* <DEDUP_REMOVED lines=13> */
[----:B------:R-:W4:Y:S04]  /*1dd30*/  LDL.LU.64 R248, [R1+0x90] ;  /* 0x0000900001f87983 */ /* 0x000f280000300a00 */
[----:B------:R-:W4:Y:S04]  /*1dd40*/  LDL.LU.64 R76, [R1+0xf0] ;  /* 0x0000f000014c7983 */ /* 0x000f280000300a00 */
[----:B------:R-:W4:Y:S04]  /*1dd50*/  LDL.LU.64 R78, [R1+0xa0] ;  /* 0x0000a000014e7983 */ /* 0x000f280000300a00 */
[----:B------:R-:W4:Y:S04]  /*1dd60*/  LDL.LU.64 R146, [R1+0x630] ;  /* 0x0006300001927983 */ /* 0x000f280000300a00 */
[----:B------:R-:W4:Y:S04]  /*1dd70*/  LDL.LU.64 R86, [R1+0xe0] ;  /* 0x0000e00001567983 */ /* 0x000f280000300a00 */
[----:B------:R-:W4:Y:S01]  /*1dd80*/  LDL.LU.64 R168, [R1+0xb0] ;  /* 0x0000b00001a87983 */ /* 0x000f220000300a00 */
        /* <DEDUP_REMOVED lines=23> */
[----:B--2---:R-:W-:Y:S02]  /*1df00*/  IMAD.MOV.U32 R243, RZ, RZ, R114 ;  /* 0x000000fffff37224 */ /* 0x004fe400078e0072 */
[----:B------:R-:W-:Y:S02]  /*1df10*/  IMAD.MOV.U32 R242, RZ, RZ, R115 ;  /* 0x000000fffff27224 */ /* 0x000fe400078e0073 */
[----:B------:R-:W-:-:S02]  /*1df20*/  IMAD.MOV.U32 R114, RZ, RZ, R244 ;  /* 0x000000ffff727224 */ /* 0x000fc400078e00f4 */
[----:B------:R-:W-:Y:S02]  /*1df30*/  IMAD.MOV.U32 R115, RZ, RZ, R245 ;  /* 0x000000ffff737224 */ /* 0x000fe400078e00f5 */
[----:B---3--:R-:W-:Y:S02]  /*1df40*/  IMAD.MOV.U32 R245, RZ, RZ, R170 ;  /* 0x000000fffff57224 */ /* 0x008fe400078e00aa */
        /* <DEDUP_REMOVED lines=13> */
[----:B----4-:R-:W-:Y:S02]  /*1e020*/  IMAD.MOV.U32 R247, RZ, RZ, R166 ;  /* 0x000000fffff77224 */ /* 0x010fe400078e00a6 */
[----:B------:R-:W-:Y:S01]  /*1e030*/  IMAD.MOV.U32 R246, RZ, RZ, R167 ;  /* 0x000000fffff67224 */ /* 0x000fe200078e00a7 */
[----:B------:R-:W-:Y:S04]  /*1e040*/  STL [R1+0x844], R248 ;  /* 0x000844f801007387 */ /* 0x000fe80000100800 */
[----:B------:R-:W2:Y:S01]  /*1e050*/  LDL.LU.64 R166, [R1+0x638] ;  /* 0x0006380001a67983 */ /* 0x000ea20000300a00 */
[----:B------:R-:W-:-:S03]  /*1e060*/  IMAD.MOV.U32 R4, RZ, RZ, R77 ;  /* 0x000000ffff047224 */ /* 0x000fc600078e004d */
[----:B------:R1:W-:Y:S04]  /*1e070*/  STL [R1+0x84c], R76 ;  /* 0x00084c4c01007387 */ /* 0x0003e80000100800 */
[----:B-1----:R-:W3:Y:S04]  /*1e080*/  LDL.LU.64 R76, [R1+0xb8] ;  /* 0x0000b800014c7983 */ /* 0x002ee80000300a00 */
[----:B------:R1:W-:Y:S04]  /*1e090*/  STL [R1+0x848], R4 ;  /* 0x0008480401007387 */ /* 0x0003e80000100800 */
[----:B------:R4:W-:Y:S01]  /*1e0a0*/  STL [R1+0x854], R78 ;  /* 0x0008544e01007387 */ /* 0x0009e20000100800 */
[----:B-1----:R-:W-:-:S03]  /*1e0b0*/  IMAD.MOV.U32 R4, RZ, RZ, R79 ;  /* 0x000000ffff047224 */ /* 0x002fc600078e004f */
[----:B----4-:R-:W4:Y:S04]  /*1e0c0*/  LDL.LU.64 R78, [R1+0x640] ;  /* 0x00064000014e7983 */ /* 0x010f280000300a00 */
[----:B------:R1:W-:Y:S04]  /*1e0d0*/  STL [R1+0x850], R4 ;  /* 0x0008500401007387 */ /* 0x0003e80000100800 */
[----:B------:R-:W-:Y:S04]  /*1e0e0*/  STL [R1+0x85c], R86 ;  /* 0x00085c5601007387 */ /* 0x000fe80000100800 */
[----:B------:R-:W4:Y:S01]  /*1e0f0*/  LDL.LU.64 R84, [R1+0xa8] ;  /* 0x0000a80001547983 */ /* 0x000f220000300a00 */
[----:B-1----:R-:W-:-:S05]  /*1e100*/  IMAD.MOV.U32 R4, RZ, RZ, R87 ;  /* 0x000000ffff047224 */ /* 0x002fca00078e0057 */
[----:B------:R1:W-:Y:S04]  /*1e110*/  STL [R1+0x858], R4 ;  /* 0x0008580401007387 */ /* 0x0003e80000100800 */
[----:B------:R1:W-:Y:S02]  /*1e120*/  STL [R1+0x864], R168 ;  /* 0x000864a801007387 */ /* 0x0003e40000100800 */
[----:B-1----:R-:W-:Y:S02]  /*1e130*/  IMAD.MOV.U32 R4, RZ, RZ, R169 ;  /* 0x000000ffff047224 */ /* 0x002fe400078e00a9 */
[----:B------:R-:W4:Y:S04]  /*1e140*/  LDL.LU.64 R168, [R1+0x648] ;  /* 0x0006480001a87983 */ /* 0x000f280000300a00 */
[----:B------:R1:W-:Y:S04]  /*1e150*/  STL [R1+0x860], R4 ;  /* 0x0008600401007387 */ /* 0x0003e80000100800 */
[----:B------:R1:W-:Y:S04]  /*1e160*/  STL [R1+0x86c], R146 ;  /* 0x00086c9201007387 */ /* 0x0003e80000100800 */
[----:B------:R-:W4:Y:S01]  /*1e170*/  LDL.LU.64 R86, [R1+0x98] ;  /* 0x0000980001567983 */ /* 0x000f220000300a00 */
[----:B-1----:R-:W-:-:S05]  /*1e180*/  IMAD.MOV.U32 R4, RZ, RZ, R147 ;  /* 0x000000ffff047224 */ /* 0x002fca00078e0093 */
[----:B------:R1:W-:Y:S01]  /*1e190*/  STL [R1+0x868], R4 ;  /* 0x0008680401007387 */ /* 0x0003e20000100800 */
[----:B------:R-:W-:Y:S02]  /*1e1a0*/  IMAD.MOV.U32 R146, RZ, RZ, R136 ;  /* 0x000000ffff927224 */ /* 0x000fe400078e0088 */
[----:B------:R-:W-:Y:S01]  /*1e1b0*/  IMAD.MOV.U32 R147, RZ, RZ, R137 ;  /* 0x000000ffff937224 */ /* 0x000fe200078e0089 */
[----:B------:R2:W-:Y:S01]  /*1e1c0*/  STL [R1+0x874], R164 ;  /* 0x000874a401007387 */ /* 0x0005e20000100800 */
[----:B------:R-:W-:Y:S02]  /*1e1d0*/  IMAD.MOV.U32 R136, RZ, RZ, R120 ;  /* 0x000000ffff887224 */ /* 0x000fe400078e0078 */
[----:B------:R-:W-:Y:S02]  /*1e1e0*/  IMAD.MOV.U32 R137, RZ, RZ, R121 ;  /* 0x000000ffff897224 */ /* 0x000fe400078e0079 */
[----:B------:R-:W4:Y:S01]  /*1e1f0*/  LDL.LU.64 R120, [R1+0x650] ;  /* 0x0006500001787983 */ /* 0x000f220000300a00 */
[----:B-1----:R-:W-:-:S03]  /*1e200*/  IMAD.MOV.U32 R4, RZ, RZ, R165 ;  /* 0x000000ffff047224 */ /* 0x002fc600078e00a5 */
[----:B--2---:R-:W-:Y:S04]  /*1e210*/  STL [R1+0x87c], R166 ;  /* 0x00087ca601007387 */ /* 0x004fe80000100800 */
[----:B------:R1:W-:Y:S04]  /*1e220*/  STL [R1+0x870], R4 ;  /* 0x0008700401007387 */ /* 0x0003e80000100800 */
[----:B------:R-:W2:Y:S01]  /*1e230*/  LDL.LU.64 R164, [R1+0x88] ;  /* 0x0000880001a47983 */ /* 0x000ea20000300a00 */
[----:B-1----:R-:W-:-:S03]  /*1e240*/  IMAD.MOV.U32 R4, RZ, RZ, R167 ;  /* 0x000000ffff047224 */ /* 0x002fc600078e00a7 */
[----:B---3--:R-:W-:Y:S04]  /*1e250*/  STL [R1+0x884], R76 ;  /* 0x0008844c01007387 */ /* 0x008fe80000100800 */
[----:B------:R1:W-:Y:S04]  /*1e260*/  STL [R1+0x878], R4 ;  /* 0x0008780401007387 */ /* 0x0003e80000100800 */
[----:B------:R-:W3:Y:S01]  /*1e270*/  LDL.LU.64 R166, [R1+0x658] ;  /* 0x0006580001a67983 */ /* 0x000ee20000300a00 */
[----:B-1----:R-:W-:-:S05]  /*1e280*/  IMAD.MOV.U32 R4, RZ, RZ, R77 ;  /* 0x000000ffff047224 */ /* 0x002fca00078e004d */
[----:B------:R1:W-:Y:S04]  /*1e290*/  STL [R1+0x880], R4 ;  /* 0x0008800401007387 */ /* 0x0003e80000100800 */
[----:B----4-:R4:W-:Y:S01]  /*1e2a0*/  STL [R1+0x88c], R78 ;  /* 0x00088c4e01007387 */ /* 0x0109e20000100800 */
        /* <DEDUP_REMOVED lines=8> */
[----:B-1----:R-:W-:-:S05]  /*1e330*/  IMAD.MOV.U32 R4, RZ, RZ, R169 ;  /* 0x000000ffff047224 */ /* 0x002fca00078e00a9 */
[----:B------:R1:W-:Y:S04]  /*1e340*/  STL [R1+0x898], R4 ;  /* 0x0008980401007387 */ /* 0x0003e80000100800 */
[----:B------:R-:W4:Y:S01]  /*1e350*/  LDL.LU.64 R168, [R1+0x68] ;  /* 0x0000680001a87983 */ /* 0x000f220000300a00 */
[----:B-1----:R-:W-:-:S03]  /*1e360*/  IMAD.MOV.U32 R4, RZ, RZ, R87 ;  /* 0x000000ffff047224 */ /* 0x002fc600078e0057 */
[----:B------:R-:W-:Y:S04]  /*1e370*/  STL [R1+0x8a4], R86 ;  /* 0x0008a45601007387 */ /* 0x000fe80000100800 */
[----:B------:R1:W-:Y:S04]  /*1e380*/  STL [R1+0x8a0], R4 ;  /* 0x0008a00401007387 */ /* 0x0003e80000100800 */
[----:B------:R2:W-:Y:S04]  /*1e390*/  STL [R1+0x8ac], R120 ;  /* 0x0008ac7801007387 */ /* 0x0005e80000100800 */
[----:B------:R-:W4:Y:S01]  /*1e3a0*/  LDL.LU.64 R82, [R1+0x668] ;  /* 0x0006680001527983 */ /* 0x000f220000300a00 */
[----:B-1----:R-:W-:-:S05]  /*1e3b0*/  IMAD.MOV.U32 R4, RZ, RZ, R121 ;  /* 0x000000ffff047224 */ /* 0x002fca00078e0079 */
[----:B------:R1:W-:Y:S04]  /*1e3c0*/  STL [R1+0x8a8], R4 ;  /* 0x0008a80401007387 */ /* 0x0003e80000100800 */
[----:B--2---:R-:W-:Y:S04]  /*1e3d0*/  STL [R1+0x8b4], R164 ;  /* 0x0008b4a401007387 */ /* 0x004fe80000100800 */
[----:B------:R-:W2:Y:S04]  /*1e3e0*/  LDL.LU.64 R120, [R1+0x58] ;  /* 0x0000580001787983 */ /* 0x000ea80000300a00 */
[----:B------:R-:W2:Y:S01]  /*1e3f0*/  LDL.LU.64 R84, [R1+0x670] ;  /* 0x0006700001547983 */ /* 0x000ea20000300a00 */
[----:B-1----:R-:W-:-:S05]  /*1e400*/  IMAD.MOV.U32 R4, RZ, RZ, R165 ;  /* 0x000000ffff047224 */ /* 0x002fca00078e00a5 */
[----:B------:R1:W-:Y:S04]  /*1e410*/  STL [R1+0x8b0], R4 ;  /* 0x0008b00401007387 */ /* 0x0003e80000100800 */
[----:B---3--:R3:W-:Y:S01]  /*1e420*/  STL [R1+0x8bc], R166 ;  /* 0x0008bca601007387 */ /* 0x0087e20000100800 */
[----:B-1----:R-:W-:-:S03]  /*1e430*/  IMAD.MOV.U32 R4, RZ, RZ, R167 ;  /* 0x000000ffff047224 */ /* 0x002fc600078e00a7 */
[----:B---3--:R-:W3:Y:S04]  /*1e440*/  LDL.LU.64 R166, [R1+0x48] ;  /* 0x0000480001a67983 */ /* 0x008ee80000300a00 */
[----:B------:R1:W-:Y:S04]  /*1e450*/  STL [R1+0x8b8], R4 ;  /* 0x0008b80401007387 */ /* 0x0003e80000100800 */
[----:B----4-:R4:W-:Y:S04]  /*1e460*/  STL [R1+0x8c4], R78 ;  /* 0x0008c44e01007387 */ /* 0x0109e80000100800 */
[----:B------:R-:W3:Y:S01]  /*1e470*/  LDL.LU.64 R86, [R1+0x678] ;  /* 0x0006780001567983 */ /* 0x000ee20000300a00 */
[----:B-1----:R-:W-:-:S03]  /*1e480*/  IMAD.MOV.U32 R4, RZ, RZ, R79 ;  /* 0x000000ffff047224 */ /* 0x002fc600078e004f */
[----:B------:R-:W-:Y:S04]  /*1e490*/  STL [R1+0x8cc], R76 ;  /* 0x0008cc4c01007387 */ /* 0x000fe80000100800 */
[----:B------:R1:W-:Y:S04]  /*1e4a0*/  STL [R1+0x8c0], R4 ;  /* 0x0008c00401007387 */ /* 0x0003e80000100800 */
[----:B----4-:R-:W4:Y:S01]  /*1e4b0*/  LDL.LU.64 R78, [R1+0xc8] ;  /* 0x0000c800014e7983 */ /* 0x010f220000300a00 */
[----:B-1----:R-:W-:-:S05]  /*1e4c0*/  IMAD.MOV.U32 R4, RZ, RZ, R77 ;  /* 0x000000ffff047224 */ /* 0x002fca00078e004d */
[----:B------:R1:W-:Y:S04]  /*1e4d0*/  STL [R1+0x8c8], R4 ;  /* 0x0008c80401007387 */ /* 0x0003e80000100800 */
[----:B------:R1:W-:Y:S02]  /*1e4e0*/  STL [R1+0x8d4], R168 ;  /* 0x0008d4a801007387 */ /* 0x0003e40000100800 */
[----:B-1----:R-:W-:Y:S02]  /*1e4f0*/  IMAD.MOV.U32 R4, RZ, RZ, R169 ;  /* 0x000000ffff047224 */ /* 0x002fe400078e00a9 */
[----:B------:R-:W4:Y:S04]  /*1e500*/  LDL.LU.64 R164, [R1+0x680] ;  /* 0x0006800001a47983 */ /* 0x000f280000300a00 */
[----:B------:R1:W-:Y:S04]  /*1e510*/  STL [R1+0x8d0], R4 ;  /* 0x0008d00401007387 */ /* 0x0003e80000100800 */
[----:B------:R-:W4:Y:S04]  /*1e520*/  LDL.LU.64 R76, [R1+0xd0] ;  /* 0x0000d000014c7983 */ /* 0x000f280000300a00 */
[----:B------:R-:W4:Y:S01]  /*1e530*/  LDL.LU.64 R168, [R1+0x688] ;  /* 0x0006880001a87983 */ /* 0x000f220000300a00 */
[----:B-1----:R-:W-:-:S03]  /*1e540*/  IMAD.MOV.U32 R4, RZ, RZ, R83 ;  /* 0x000000ffff047224 */ /* 0x002fc600078e0053 */
[----:B------:R-:W-:Y:S04]  /*1e550*/  STL [R1+0x8dc], R82 ;  /* 0x0008dc5201007387 */ /* 0x000fe80000100800 */
[----:B--2---:R-:W-:Y:S04]  /*1e560*/  STL [R1+0x8e4], R120 ;  /* 0x0008e47801007387 */ /* 0x004fe80000100800 */
[----:B------:R1:W-:Y:S04]  /*1e570*/  STL [R1+0x8d8], R4 ;  /* 0x0008d80401007387 */ /* 0x0003e80000100800 */
[----:B------:R-:W-:Y:S01]  /*1e580*/  STL [R1+0x8ec], R84 ;  /* 0x0008ec5401007387 */ /* 0x000fe20000100800 */
[----:B-1----:R-:W-:-:S05]  /*1e590*/  IMAD.MOV.U32 R4, RZ, RZ, R121 ;  /* 0x000000ffff047224 */ /* 0x002fca00078e0079 */
[----:B------:R1:W-:Y:S04]  /*1e5a0*/  STL [R1+0x8e0], R4 ;  /* 0x0008e00401007387 */ /* 0x0003e80000100800 */
[----:B------:R-:W2:Y:S01]  /*1e5b0*/  LDL.LU.64 R120, [R1+0x690] ;  /* 0x0006900001787983 */ /* 0x000ea20000300a00 */
[----:B-1----:R-:W-:-:S03]  /*1e5c0*/  IMAD.MOV.U32 R4, RZ, RZ, R85 ;  /* 0x000000ffff047224 */ /* 0x002fc600078e0055 */
[----:B---3--:R-:W-:Y:S04]  /*1e5d0*/  STL [R1+0x8f4], R166 ;  /* 0x0008f4a601007387 */ /* 0x008fe80000100800 */
[----:B------:R1:W-:Y:S02]  /*1e5e0*/  STL [R1+0x8e8], R4 ;  /* 0x0008e80401007387 */ /* 0x0003e40000100800 */
[----:B-1----:R-:W-:Y:S02]  /*1e5f0*/  IMAD.MOV.U32 R4, RZ, RZ, R167 ;  /* 0x000000ffff047224 */ /* 0x002fe400078e00a7 */
[----:B------:R-:W-:Y:S04]  /*1e600*/  STL [R1+0x8fc], R86 ;  /* 0x0008fc5601007387 */ /* 0x000fe80000100800 */
[----:B------:R1:W-:Y:S04]  /*1e610*/  STL [R1+0x8f0], R4 ;  /* 0x0008f00401007387 */ /* 0x0003e80000100800 */
[----:B------:R-:W3:Y:S01]  /*1e620*/  LDL.LU.64 R166, [R1+0x698] ;  /* 0x0006980001a67983 */ /* 0x000ee20000300a00 */
[----:B-1----:R-:W-:-:S05]  /*1e630*/  IMAD.MOV.U32 R4, RZ, RZ, R87 ;  /* 0x000000ffff047224 */ /* 0x002fca00078e0057 */
[----:B------:R1:W-:Y:S04]  /*1e640*/  STL [R1+0x8f8], R4 ;  /* 0x0008f80401007387 */ /* 0x0003e80000100800 */
[----:B----4-:R4:W-:Y:S01]  /*1e650*/  STL [R1+0x904], R78 ;  /* 0x0009044e01007387 */ /* 0x0109e20000100800 */
[----:B-1----:R-:W-:Y:S02]  /*1e660*/  IMAD.MOV.U32 R4, RZ, RZ, R79 ;  /* 0x000000ffff047224 */ /* 0x002fe400078e004f */
[----:B----4-:R-:W-:Y:S02]  /*1e670*/  IMAD.MOV.U32 R78, RZ, RZ, R170 ;  /* 0x000000ffff4e7224 */ /* 0x010fe400078e00aa */
[----:B------:R-:W-:Y:S02]  /*1e680*/  IMAD.MOV.U32 R79, RZ, RZ, R171 ;  /* 0x000000ffff4f7224 */ /* 0x000fe400078e00ab */
[----:B------:R-:W-:-:S02]  /*1e690*/  IMAD.MOV.U32 R170, RZ, RZ, R144 ;  /* 0x000000ffffaa7224 */ /* 0x000fc400078e0090 */
[----:B------:R-:W-:Y:S01]  /*1e6a0*/  IMAD.MOV.U32 R171, RZ, RZ, R145 ;  /* 0x000000ffffab7224 */ /* 0x000fe200078e0091 */
[----:B------:R1:W-:Y:S01]  /*1e6b0*/  STL [R1+0x900], R4 ;  /* 0x0009000401007387 */ /* 0x0003e20000100800 */
[----:B------:R-:W-:Y:S02]  /*1e6c0*/  IMAD.MOV.U32 R144, RZ, RZ, R138 ;  /* 0x000000ffff907224 */ /* 0x000fe400078e008a */
[----:B------:R-:W-:Y:S02]  /*1e6d0*/  IMAD.MOV.U32 R145, RZ, RZ, R139 ;  /* 0x000000ffff917224 */ /* 0x000fe400078e008b */
[----:B------:R-:W-:Y:S02]  /*1e6e0*/  IMAD.MOV.U32 R138, RZ, RZ, R128 ;  /* 0x000000ffff8a7224 */ /* 0x000fe400078e0080 */
[----:B------:R-:W-:Y:S02]  /*1e6f0*/  IMAD.MOV.U32 R139, RZ, RZ, R129 ;  /* 0x000000ffff8b7224 */ /* 0x000fe400078e0081 */
[----:B------:R-:W4:Y:S01]  /*1e700*/  LDL.LU.64 R128, [R1+0x6a0] ;  /* 0x0006a00001807983 */ /* 0x000f220000300a00 */
[----:B-1----:R-:W-:-:S03]  /*1e710*/  IMAD.MOV.U32 R4, RZ, RZ, R165 ;  /* 0x000000ffff047224 */ /* 0x002fc600078e00a5 */
[----:B------:R-:W-:Y:S04]  /*1e720*/  STL [R1+0x90c], R164 ;  /* 0x00090ca401007387 */ /* 0x000fe80000100800 */
[----:B------:R1:W-:Y:S04]  /*1e730*/  STL [R1+0x908], R4 ;  /* 0x0009080401007387 */ /* 0x0003e80000100800 */
[----:B------:R-:W-:Y:S01]  /*1e740*/  STL [R1+0x914], R76 ;  /* 0x0009144c01007387 */ /* 0x000fe20000100800 */
[----:B-1----:R-:W-:-:S03]  /*1e750*/  IMAD.MOV.U32 R4, RZ, RZ, R77 ;  /* 0x000000ffff047224 */ /* 0x002fc600078e004d */
[----:B------:R-:W-:Y:S04]  /*1e760*/  STL [R1+0x91c], R168 ;  /* 0x00091ca801007387 */ /* 0x000fe80000100800 */
[----:B------:R1:W-:Y:S04]  /*1e770*/  STL [R1+0x910], R4 ;  /* 0x0009100401007387 */ /* 0x0003e80000100800 */
[----:B------:R-:W-:Y:S01]  /*1e780*/  STL [R1+0x920], R56 ;  /* 0x0009203801007387 */ /* 0x000fe20000100800 */
[----:B-1----:R-:W-:-:S05]  /*1e790*/  IMAD.MOV.U32 R4, RZ, RZ, R169 ;  /* 0x000000ffff047224 */ /* 0x002fca00078e00a9 */
[----:B------:R2:W-:Y:S04]  /*1e7a0*/  STL [R1+0x918], R4 ;  /* 0x0009180401007387 */ /* 0x0005e80000100800 */
[----:B------:R-:W4:Y:S01]  /*1e7b0*/  LDL.LU.64 R168, [R1+0x6a8] ;  /* 0x0006a80001a87983 */ /* 0x000f220000300a00 */
[----:B------:R-:W-:Y:S02]  /*1e7c0*/  IMAD.MOV.U32 R164, RZ, RZ, R78 ;  /* 0x000000ffffa47224 */ /* 0x000fe400078e004e */
[----:B------:R-:W-:Y:S02]  /*1e7d0*/  IMAD.MOV.U32 R165, RZ, RZ, R79 ;  /* 0x000000ffffa57224 */ /* 0x000fe400078e004f */
[----:B------:R-:W-:Y:S02]  /*1e7e0*/  IMAD.MOV.U32 R78, RZ, RZ, R144 ;  /* 0x000000ffff4e7224 */ /* 0x000fe400078e0090 */
[----:B------:R-:W-:-:S02]  /*1e7f0*/  IMAD.MOV.U32 R79, RZ, RZ, R145 ;  /* 0x000000ffff4f7224 */ /* 0x000fc400078e0091 */
[----:B------:R-:W-:Y:S02]  /*1e800*/  IMAD.MOV.U32 R144, RZ, RZ, R136 ;  /* 0x000000ffff907224 */ /* 0x000fe400078e0088 */
[----:B------:R-:W-:Y:S02]  /*1e810*/  IMAD.MOV.U32 R145, RZ, RZ, R137 ;  /* 0x000000ffff917224 */ /* 0x000fe400078e0089 */
[----:B--2---:R-:W-:Y:S01]  /*1e820*/  IMAD.MOV.U32 R4, RZ, RZ, R121 ;  /* 0x000000ffff047224 */ /* 0x004fe200078e0079 */
[----:B------:R-:W-:Y:S04]  /*1e830*/  STL [R1+0x83c], R120 ;  /* 0x00083c7801007387 */ /* 0x000fe80000100800 */
[----:B------:R3:W-:Y:S04]  /*1e840*/  STL [R1+0x838], R4 ;  /* 0x0008380401007387 */ /* 0x0007e80000100800 */
[----:B------:R-:W-:Y:S04]  /*1e850*/  STL [R1+0x840], R30 ;  /* 0x0008401e01007387 */ /* 0x000fe80000100800 */
[----:B------:R-:W2:Y:S01]  /*1e860*/  LDL.LU.64 R76, [R1+0x6b0] ;  /* 0x0006b000014c7983 */ /* 0x000ea20000300a00 */
[----:B---3--:R-:W-:-:S03]  /*1e870*/  IMAD.MOV.U32 R4, RZ, RZ, R167 ;  /* 0x000000ffff047224 */ /* 0x008fc600078e00a7 */
[----:B------:R1:W-:Y:S04]  /*1e880*/  STL [R1+0x830], R166 ;  /* 0x000830a601007387 */ /* 0x0003e80000100800 */
[----:B------:R-:W-:Y:S04]  /*1e890*/  STL [R1+0x834], R28 ;  /* 0x0008341c01007387 */ /* 0x000fe80000100800 */
[----:B------:R3:W-:Y:S01]  /*1e8a0*/  STL [R1+0x82c], R4 ;  /* 0x00082c0401007387 */ /* 0x0007e20000100800 */
[----:B-1----:R-:W-:Y:S02]  /*1e8b0*/  IMAD.MOV.U32 R166, RZ, RZ, R170 ;  /* 0x000000ffffa67224 */ /* 0x002fe400078e00aa */
[----:B------:R-:W-:-:S02]  /*1e8c0*/  IMAD.MOV.U32 R167, RZ, RZ, R171 ;  /* 0x000000ffffa77224 */ /* 0x000fc400078e00ab */
[----:B------:R-:W2:Y:S04]  /*1e8d0*/  LDL.LU.64 R170, [R1+0xd8] ;  /* 0x0000d80001aa7983 */ /* 0x000ea80000300a00 */
[----:B----4-:R1:W-:Y:S01]  /*1e8e0*/  STL [R1+0x824], R128 ;  /* 0x0008248001007387 */ /* 0x0103e20000100800 */
[----:B---3--:R-:W-:-:S03]  /*1e8f0*/  IMAD.MOV.U32 R4, RZ, RZ, R129 ;  /* 0x000000ffff047224 */ /* 0x008fc600078e0081 */
[----:B------:R-:W3:Y:S04]  /*1e900*/  LDL.LU.64 R136, [R1+0xe8] ;  /* 0x0000e80001887983 */ /* 0x000ee80000300a00 */
[----:B------:R4:W-:Y:S04]  /*1e910*/  STL [R1+0x820], R4 ;  /* 0x0008200401007387 */ /* 0x0009e80000100800 */
[----:B------:R-:W-:Y:S04]  /*1e920*/  STL [R1+0x828], R10 ;  /* 0x0008280a01007387 */ /* 0x000fe80000100800 */
[----:B-1----:R-:W3:Y:S04]  /*1e930*/  LDL.LU.64 R128, [R1+0xf8] ;  /* 0x0000f80001807983 */ /* 0x002ee80000300a00 */
[----:B------:R1:W-:Y:S01]  /*1e940*/  STL [R1+0x818], R168 ;  /* 0x000818a801007387 */ /* 0x0003e20000100800 */
[----:B----4-:R-:W-:-:S03]  /*1e950*/  IMAD.MOV.U32 R4, RZ, RZ, R169 ;  /* 0x000000ffff047224 */ /* 0x010fc600078e00a9 */
[----:B-1----:R-:W4:Y:S04]  /*1e960*/  LDL.LU.64 R168, [R1+0x108] ;  /* 0x0001080001a87983 */ /* 0x002f280000300a00 */
[----:B------:R1:W-:Y:S04]  /*1e970*/  STL [R1+0x814], R4 ;  /* 0x0008140401007387 */ /* 0x0003e80000100800 */
[----:B------:R-:W-:Y:S04]  /*1e980*/  STL [R1+0x81c], R8 ;  /* 0x00081c0801007387 */ /* 0x000fe80000100800 */
[----:B------:R-:W-:Y:S04]  /*1e990*/  STL [R1], R9 ;  /* 0x0000000901007387 */ /* 0x000fe80000100800 */
[----:B------:R-:W4:Y:S01]  /*1e9a0*/  LDL.LU.64 R84, [R1+0x118] ;  /* 0x0001180001547983 */ /* 0x000f220000300a00 */
[----:B------:R-:W-:-:S02]  /*1e9b0*/  IMAD.MOV.U32 R86, RZ, RZ, R166 ;  /* 0x000000ffff567224 */ /* 0x000fc400078e00a6 */
[----:B------:R-:W-:Y:S01]  /*1e9c0*/  IMAD.MOV.U32 R87, RZ, RZ, R167 ;  /* 0x000000ffff577224 */ /* 0x000fe200078e00a7 */
[----:B--2---:R2:W-:Y:S01]  /*1e9d0*/  STL [R1+0x80c], R76 ;  /* 0x00080c4c01007387 */ /* 0x0045e20000100800 */
[----:B-1----:R-:W-:-:S03]  /*1e9e0*/  IMAD.MOV.U32 R4, RZ, RZ, R77 ;  /* 0x000000ffff047224 */ /* 0x002fc600078e004d */
[----:B--2---:R-:W2:Y:S04]  /*1e9f0*/  LDL.LU.64 R76, [R1+0x128] ;  /* 0x00012800014c7983 */ /* 0x004ea80000300a00 */
[----:B------:R-:W-:Y:S04]  /*1ea00*/  STL [R1+0x4], R4 ;  /* 0x0000040401007387 */ /* 0x000fe80000100800 */
[----:B------:R1:W-:Y:S04]  /*1ea10*/  STL [R1+0x810], R2 ;  /* 0x0008100201007387 */ /* 0x0003e80000100800 */
[----:B------:R-:W-:Y:S01]  /*1ea20*/  STL [R1+0x8], R3 ;  /* 0x0000080301007387 */ /* 0x000fe20000100800 */
[----:B-1----:R-:W-:-:S03]  /*1ea30*/  IMAD.MOV.U32 R2, RZ, RZ, R171 ;  /* 0x000000ffff027224 */ /* 0x002fc600078e00ab */
[----:B------:R1:W-:Y:S04]  /*1ea40*/  STL [R1+0x10], R170 ;  /* 0x000010aa01007387 */ /* 0x0003e80000100800 */
[----:B------:R3:W-:Y:S04]  /*1ea50*/  STL [R1+0xc], R2 ;  /* 0x00000c0201007387 */ /* 0x0007e80000100800 */
[----:B-1----:R-:W2:Y:S04]  /*1ea60*/  LDL.LU.64 R170, [R1+0x158] ;  /* 0x0001580001aa7983 */ /* 0x002ea80000300a00 */
[----:B---3--:R1:W-:Y:S01]  /*1ea70*/  STL [R1+0x18], R136 ;  /* 0x0000188801007387 */ /* 0x0083e20000100800 */
[----:B------:R-:W-:-:S03]  /*1ea80*/  IMAD.MOV.U32 R2, RZ, RZ, R137 ;  /* 0x000000ffff027224 */ /* 0x000fc600078e0089 */
[----:B-1----:R-:W3:Y:S04]  /*1ea90*/  LDL.LU.64 R136, [R1+0x168] ;  /* 0x0001680001887983 */ /* 0x002ee80000300a00 */
[----:B------:R1:W-:Y:S04]  /*1eaa0*/  STL [R1+0x14], R2 ;  /* 0x0000140201007387 */ /* 0x0003e80000100800 */
[----:B------:R1:W-:Y:S02]  /*1eab0*/  STL [R1+0x20], R128 ;  /* 0x0000208001007387 */ /* 0x0003e40000100800 */
[----:B-1----:R-:W-:-:S02]  /*1eac0*/  IMAD.MOV.U32 R2, RZ, RZ, R129 ;  /* 0x000000ffff027224 */ /* 0x002fc400078e0081 */
[----:B------:R-:W3:Y:S04]  /*1ead0*/  LDL.LU.64 R128, [R1+0x178] ;  /* 0x0001780001807983 */ /* 0x000ee80000300a00 */
[----:B------:R1:W-:Y:S04]  /*1eae0*/  STL [R1+0x1c], R2 ;  /* 0x00001c0201007387 */ /* 0x0003e80000100800 */
[----:B----4-:R4:W-:Y:S01]  /*1eaf0*/  STL [R1+0x28], R168 ;  /* 0x000028a801007387 */ /* 0x0109e20000100800 */
[----:B-1----:R-:W-:-:S03]  /*1eb00*/  IMAD.MOV.U32 R2, RZ, RZ, R169 ;  /* 0x000000ffff027224 */ /* 0x002fc600078e00a9 */
[----:B------:R-:W3:Y:S04]  /*1eb10*/  LDL.LU.64 R166, [R1+0x188] ;  /* 0x0001880001a67983 */ /* 0x000ee80000300a00 */
[----:B------:R1:W-:Y:S04]  /*1eb20*/  STL [R1+0x24], R2 ;  /* 0x0000240201007387 */ /* 0x0003e80000100800 */
[----:B------:R-:W-:Y:S04]  /*1eb30*/  STL [R1+0x30], R84 ;  /* 0x0000305401007387 */ /* 0x000fe80000100800 */
[----:B----4-:R-:W4:Y:S01]  /*1eb40*/  LDL.LU.64 R168, [R1+0x198] ;  /* 0x0001980001a87983 */ /* 0x010f220000300a00 */
[----:B-1----:R-:W-:-:S05]  /*1eb50*/  IMAD.MOV.U32 R2, RZ, RZ, R85 ;  /* 0x000000ffff027224 */ /* 0x002fca00078e0055 */
[----:B------:R1:W-:Y:S01]  /*1eb60*/  STL [R1+0x2c], R2 ;  /* 0x00002c0201007387 */ /* 0x0003e20000100800 */
[----:B------:R-:W-:Y:S02]  /*1eb70*/  IMAD.MOV.U32 R120, RZ, RZ, R250 ;  /* 0x000000ffff787224 */ /* 0x000fe400078e00fa */
[----:B------:R-:W-:Y:S01]  /*1eb80*/  IMAD.MOV.U32 R121, RZ, RZ, R251 ;  /* 0x000000ffff797224 */ /* 0x000fe200078e00fb */
[----:B--2---:R2:W-:Y:S01]  /*1eb90*/  STL [R1+0x38], R76 ;  /* 0x0000384c01007387 */ /* 0x0045e20000100800 */
[----:B-1----:R-:W-:-:S03]  /*1eba0*/  IMAD.MOV.U32 R2, RZ, RZ, R77 ;  /* 0x000000ffff027224 */ /* 0x002fc600078e004d */
[----:B--2---:R-:W2:Y:S04]  /*1ebb0*/  LDL.LU.64 R76, [R1+0x1a8] ;  /* 0x0001a800014c7983 */ /* 0x004ea80000300a00 */
[----:B------:R1:W-:Y:S04]  /*1ebc0*/  STL [R1+0x34], R2 ;  /* 0x0000340201007387 */ /* 0x0003e80000100800 */
[----:B------:R-:W-:Y:S01]  /*1ebd0*/  STL [R1+0x40], R86 ;  /* 0x0000405601007387 */ /* 0x000fe20000100800 */
[----:B-1----:R-:W-:-:S05]  /*1ebe0*/  IMAD.MOV.U32 R2, RZ, RZ, R87 ;  /* 0x000000ffff027224 */ /* 0x002fca00078e0057 */
[----:B------:R1:W-:Y:S04]  /*1ebf0*/  STL [R1+0x3c], R2 ;  /* 0x00003c0201007387 */ /* 0x0003e80000100800 */
[----:B------:R1:W-:Y:S02]  /*1ec00*/  STL [R1+0x48], R78 ;  /* 0x0000484e01007387 */ /* 0x0003e40000100800 */
[----:B-1----:R-:W-:-:S05]  /*1ec10*/  IMAD.MOV.U32 R2, RZ, RZ, R79 ;  /* 0x000000ffff027224 */ /* 0x002fca00078e004f */
[----:B------:R1:W-:Y:S01]  /*1ec20*/  STL [R1+0x44], R2 ;  /* 0x0000440201007387 */ /* 0x0003e20000100800 */
[----:B------:R-:W-:Y:S02]  /*1ec30*/  IMAD.MOV.U32 R78, RZ, RZ, R144 ;  /* 0x000000ffff4e7224 */ /* 0x000fe400078e0090 */
[----:B------:R-:W-:Y:S01]  /*1ec40*/  IMAD.MOV.U32 R79, RZ, RZ, R145 ;  /* 0x000000ffff4f7224 */ /* 0x000fe200078e0091 */
[----:B------:R3:W-:Y:S04]  /*1ec50*/  STL [R1+0x50], R170 ;  /* 0x000050aa01007387 */ /* 0x0007e80000100800 */
[----:B------:R-:W2:Y:S01]  /*1ec60*/  LDL.LU.64 R144, [R1+0x568] ;  /* 0x0005680001907983 */ /* 0x000ea20000300a00 */
[----:B-1----:R-:W-:-:S05]  /*1ec70*/  IMAD.MOV.U32 R2, RZ, RZ, R171 ;  /* 0x000000ffff027224 */ /* 0x002fca00078e00ab */
[----:B------:R1:W-:Y:S04]  /*1ec80*/  STL [R1+0x4c], R2 ;  /* 0x00004c0201007387 */ /* 0x0003e80000100800 */
[----:B---3--:R3:W-:Y:S04]  /*1ec90*/  STL [R1+0x58], R136 ;  /* 0x0000588801007387 */ /* 0x0087e80000100800 */
[----:B------:R-:W2:Y:S01]  /*1eca0*/  LDL.LU.64 R170, [R1+0x560] ;  /* 0x0005600001aa7983 */ /* 0x000ea20000300a00 */
[----:B-1----:R-:W-:-:S03]  /*1ecb0*/  IMAD.MOV.U32 R2, RZ, RZ, R137 ;  /* 0x000000ffff027224 */ /* 0x002fc600078e0089 */
[----:B------:R-:W-:Y:S04]  /*1ecc0*/  STL [R1+0x60], R128 ;  /* 0x0000608001007387 */ /* 0x000fe80000100800 */
[----:B------:R1:W-:Y:S04]  /*1ecd0*/  STL [R1+0x54], R2 ;  /* 0x0000540201007387 */ /* 0x0003e80000100800 */
[----:B---3--:R-:W3:Y:S01]  /*1ece0*/  LDL.LU.64 R136, [R1+0x558] ;  /* 0x0005580001887983 */ /* 0x008ee20000300a00 */
[----:B-1----:R-:W-:Y:S02]  /*1ecf0*/  IMAD.MOV.U32 R2, RZ, RZ, R129 ;  /* 0x000000ffff027224 */ /* 0x002fe400078e0081 */
[----:B------:R-:W-:-:S02]  /*1ed00*/  IMAD.MOV.U32 R128, RZ, RZ, R120 ;  /* 0x000000ffff807224 */ /* 0x000fc400078e0078 */
[----:B------:R-:W-:Y:S01]  /*1ed10*/  IMAD.MOV.U32 R129, RZ, RZ, R121 ;  /* 0x000000ffff817224 */ /* 0x000fe200078e0079 */
[----:B------:R1:W-:Y:S04]  /*1ed20*/  STL [R1+0x5c], R2 ;  /* 0x00005c0201007387 */ /* 0x0003e80000100800 */
[----:B------:R4:W-:Y:S04]  /*1ed30*/  STL [R1+0x68], R166 ;  /* 0x000068a601007387 */ /* 0x0009e80000100800 */
[----:B------:R-:W3:Y:S01]  /*1ed40*/  LDL.LU.64 R120, [R1+0x550] ;  /* 0x0005500001787983 */ /* 0x000ee20000300a00 */
[----:B-1----:R-:W-:-:S03]  /*1ed50*/  IMAD.MOV.U32 R2, RZ, RZ, R167 ;  /* 0x000000ffff027224 */ /* 0x002fc600078e00a7 */
[----:B----4-:R-:W-:Y:S04]  /*1ed60*/  STL [R1+0x70], R168 ;  /* 0x000070a801007387 */ /* 0x010fe80000100800 */
[----:B------:R1:W-:Y:S04]  /*1ed70*/  STL [R1+0x64], R2 ;  /* 0x0000640201007387 */ /* 0x0003e80000100800 */
[----:B------:R-:W3:Y:S01]  /*1ed80*/  LDL.LU.64 R166, [R1+0x548] ;  /* 0x0005480001a67983 */ /* 0x000ee20000300a00 */
[----:B-1----:R-:W-:-:S03]  /*1ed90*/  IMAD.MOV.U32 R2, RZ, RZ, R169 ;  /* 0x000000ffff027224 */ /* 0x002fc600078e00a9 */
[----:B------:R-:W3:Y:S04]  /*1eda0*/  LDL.LU.64 R168, [R1+0x540] ;  /* 0x0005400001a87983 */ /* 0x000ee80000300a00 */
[----:B------:R2:W-:Y:S02]  /*1edb0*/  STL [R1+0x6c], R2 ;  /* 0x00006c0201007387 */ /* 0x0005e40000100800 */
[----:B--2---:R-:W-:Y:S02]  /*1edc0*/  IMAD.MOV.U32 R2, RZ, RZ, R77 ;  /* 0x000000ffff027224 */ /* 0x004fe400078e004d */
[----:B------:R1:W-:Y:S04]  /*1edd0*/  STL [R1+0x78], R76 ;  /* 0x0000784c01007387 */ /* 0x0003e80000100800 */
[----:B------:R-:W-:Y:S04]  /*1ede0*/  STL [R1+0x80], R164 ;  /* 0x000080a401007387 */ /* 0x000fe80000100800 */
[----:B------:R2:W-:Y:S04]  /*1edf0*/  STL [R1+0x74], R2 ;  /* 0x0000740201007387 */ /* 0x0005e80000100800 */
[----:B-1----:R-:W4:Y:S01]  /*1ee00*/  LDL.LU.64 R76, [R1+0x538] ;  /* 0x00053800014c7983 */ /* 0x002f220000300a00 */
[----:B--2---:R-:W-:-:S05]  /*1ee10*/  IMAD.MOV.U32 R2, RZ, RZ, R165 ;  /* 0x000000ffff027224 */ /* 0x004fca00078e00a5 */
[----:B------:R1:W-:Y:S04]  /*1ee20*/  STL [R1+0x7c], R2 ;  /* 0x00007c0201007387 */ /* 0x0003e80000100800 */
[----:B------:R2:W-:Y:S01]  /*1ee30*/  STL [R1+0x88], R102 ;  /* 0x0000886601007387 */ /* 0x0005e20000100800 */
[----:B-1----:R-:W-:-:S03]  /*1ee40*/  IMAD.MOV.U32 R2, RZ, RZ, R103 ;  /* 0x000000ffff027224 */ /* 0x002fc600078e0067 */
[----:B--2---:R-:W2:Y:S04]  /*1ee50*/  LDL.LU.64 R102, [R1+0x528] ;  /* 0x0005280001667983 */ /* 0x004ea80000300a00 */
[----:B------:R1:W-:Y:S04]  /*1ee60*/  STL [R1+0x84], R2 ;  /* 0x0000840201007387 */ /* 0x0003e80000100800 */
[----:B------:R1:W-:Y:S02]  /*1ee70*/  STL [R1+0x90], R144 ;  /* 0x0000909001007387 */ /* 0x0003e40000100800 */
[----:B-1----:R-:W-:-:S02]  /*1ee80*/  IMAD.MOV.U32 R2, RZ, RZ, R145 ;  /* 0x000000ffff027224 */ /* 0x002fc400078e0091 */
[----:B------:R-:W-:Y:S04]  /*1ee90*/  STL [R1+0x98], R170 ;  /* 0x000098aa01007387 */ /* 0x000fe80000100800 */
[----:B------:R1:W-:Y:S04]  /*1eea0*/  STL [R1+0x8c], R2 ;  /* 0x00008c0201007387 */ /* 0x0003e80000100800 */
[----:B------:R-:W2:Y:S01]  /*1eeb0*/  LDL.LU.64 R144, [R1+0x520] ;  /* 0x0005200001907983 */ /* 0x000ea20000300a00 */
[----:B-1----:R-:W-:-:S03]  /*1eec0*/  IMAD.MOV.U32 R2, RZ, RZ, R171 ;  /* 0x000000ffff027224 */ /* 0x002fc600078e00ab */
[----:B------:R-:W2:Y:S04]  /*1eed0*/  LDL.LU.64 R170, [R1+0x518] ;  /* 0x0005180001aa7983 */ /* 0x000ea80000300a00 */
[----:B------:R1:W-:Y:S04]  /*1eee0*/  STL [R1+0x94], R2 ;  /* 0x0000940201007387 */ /* 0x0003e80000100800 */
[----:B---3--:R3:W-:Y:S01]  /*1eef0*/  STL [R1+0xa0], R136 ;  /* 0x0000a08801007387 */ /* 0x0087e20000100800 */
[----:B-1----:R-:W-:-:S03]  /*1ef00*/  IMAD.MOV.U32 R2, RZ, RZ, R137 ;  /* 0x000000ffff027224 */ /* 0x002fc600078e0089 */
[----:B------:R-:W-:Y:S04]  /*1ef10*/  STL [R1+0xa8], R120 ;  /* 0x0000a87801007387 */ /* 0x000fe80000100800 */
[----:B------:R1:W-:Y:S04]  /*1ef20*/  STL [R1+0x9c], R2 ;  /* 0x00009c0201007387 */ /* 0x0003e80000100800 */
[----:B---3--:R-:W3:Y:S01]  /*1ef30*/  LDL.LU.64 R136, [R1+0x510] ;  /* 0x0005100001887983 */ /* 0x008ee20000300a00 */
[----:B-1----:R-:W-:-:S05]  /*1ef40*/  IMAD.MOV.U32 R2, RZ, RZ, R121 ;  /* 0x000000ffff027224 */ /* 0x002fca00078e0079 */
[----:B------:R1:W-:Y:S04]  /*1ef50*/  STL [R1+0xa4], R2 ;  /* 0x0000a40201007387 */ /* 0x0003e80000100800 */
[----:B------:R1:W-:Y:S04]  /*1ef60*/  STL [R1+0xb0], R166 ;  /* 0x0000b0a601007387 */ /* 0x0003e80000100800 */
[----:B------:R-:W3:Y:S01]  /*1ef70*/  LDL.LU.64 R120, [R1+0x508] ;  /* 0x0005080001787983 */ /* 0x000ee20000300a00 */
[----:B-1----:R-:W-:-:S03]  /*1ef80*/  IMAD.MOV.U32 R2, RZ, RZ, R167 ;  /* 0x000000ffff027224 */ /* 0x002fc600078e00a7 */
[----:B------:R-:W-:Y:S04]  /*1ef90*/  STL [R1+0xb8], R168 ;  /* 0x0000b8a801007387 */ /* 0x000fe80000100800 */
[----:B------:R1:W-:Y:S04]  /*1efa0*/  STL [R1+0xac], R2 ;  /* 0x0000ac0201007387 */ /* 0x0003e80000100800 */
[----:B------:R-:W3:Y:S01]  /*1efb0*/  LDL.LU.64 R166, [R1+0x500] ;  /* 0x0005000001a67983 */ /* 0x000ee20000300a00 */
[----:B-1----:R-:W-:Y:S02]  /*1efc0*/  IMAD.MOV.U32 R2, RZ, RZ, R169 ;  /* 0x000000ffff027224 */ /* 0x002fe400078e00a9 */
[----:B------:R-:W-:-:S02]  /*1efd0*/  IMAD.MOV.U32 R168, RZ, RZ, R138 ;  /* 0x000000ffffa87224 */ /* 0x000fc400078e008a */
[----:B------:R-:W-:Y:S01]  /*1efe0*/  IMAD.MOV.U32 R169, RZ, RZ, R139 ;  /* 0x000000ffffa97224 */ /* 0x000fe200078e008b */
[----:B------:R4:W-:Y:S01]  /*1eff0*/  STL [R1+0xb4], R2 ;  /* 0x0000b40201007387 */ /* 0x0009e20000100800 */
[----:B------:R-:W-:Y:S02]  /*1f000*/  IMAD.MOV.U32 R138, RZ, RZ, R130 ;  /* 0x000000ffff8a7224 */ /* 0x000fe400078e0082 */
[----:B------:R-:W-:Y:S02]  /*1f010*/  IMAD.MOV.U32 R139, RZ, RZ, R131 ;  /* 0x000000ffff8b7224 */ /* 0x000fe400078e0083 */
[----:B------:R-:W3:Y:S01]  /*1f020*/  LDL.LU.64 R130, [R1+0x4f8] ;  /* 0x0004f80001827983 */ /* 0x000ee20000300a00 */
[----:B----4-:R-:W-:-:S03]  /*1f030*/  IMAD.MOV.U32 R2, RZ, RZ, R77 ;  /* 0x000000ffff027224 */ /* 0x010fc600078e004d */
[----:B------:R-:W-:Y:S04]  /*1f040*/  STL [R1+0xc0], R76 ;  /* 0x0000c04c01007387 */ /* 0x000fe80000100800 */
[----:B------:R1:W-:Y:S04]  /*1f050*/  STL [R1+0xbc], R2 ;  /* 0x0000bc0201007387 */ /* 0x0003e80000100800 */
[----:B------:R4:W-:Y:S01]  /*1f060*/  STL [R1+0xc8], R78 ;  /* 0x0000c84e01007387 */ /* 0x0009e20000100800 */
[----:B-1----:R-:W-:-:S03]  /*1f070*/  IMAD.MOV.U32 R2, RZ, RZ, R79 ;  /* 0x000000ffff027224 */ /* 0x002fc600078e004f */
[----:B----4-:R-:W4:Y:S04]  /*1f080*/  LDL.LU.64 R78, [R1+0x4e8] ;  /* 0x0004e800014e7983 */ /* 0x010f280000300a00 */
[----:B------:R1:W-:Y:S04]  /*1f090*/  STL [R1+0xc4], R2 ;  /* 0x0000c40201007387 */ /* 0x0003e80000100800 */
[----:B--2---:R2:W-:Y:S01]  /*1f0a0*/  STL [R1+0xd0], R102 ;  /* 0x0000d06601007387 */ /* 0x0045e20000100800 */
[----:B-1----:R-:W-:-:S03]  /*1f0b0*/  IMAD.MOV.U32 R2, RZ, RZ, R103 ;  /* 0x000000ffff027224 */ /* 0x002fc600078e0067 */
[----:B--2---:R-:W2:Y:S04]  /*1f0c0*/  LDL.LU.64 R102, [R1+0x4e0] ;  /* 0x0004e00001667983 */ /* 0x004ea80000300a00 */
[----:B------:R1:W-:Y:S04]  /*1f0d0*/  STL [R1+0xcc], R2 ;  /* 0x0000cc0201007387 */ /* 0x0003e80000100800 */
[----:B------:R1:W-:Y:S02]  /*1f0e0*/  STL [R1+0xd8], R144 ;  /* 0x0000d89001007387 */ /* 0x0003e40000100800 */
[----:B-1----:R-:W-:-:S02]  /*1f0f0*/  IMAD.MOV.U32 R2, RZ, RZ, R145 ;  /* 0x000000ffff027224 */ /* 0x002fc400078e0091 */
[----:B------:R-:W2:Y:S04]  /*1f100*/  LDL.LU.64 R144, [R1+0x4d8] ;  /* 0x0004d80001907983 */ /* 0x000ea80000300a00 */
[----:B------:R1:W-:Y:S04]  /*1f110*/  STL [R1+0xd4], R2 ;  /* 0x0000d40201007387 */ /* 0x0003e80000100800 */
[----:B------:R1:W-:Y:S02]  /*1f120*/  STL [R1+0xe0], R170 ;  /* 0x0000e0aa01007387 */ /* 0x0003e40000100800 */
[----:B-1----:R-:W-:-:S02]  /*1f130*/  IMAD.MOV.U32 R2, RZ, RZ, R171 ;  /* 0x000000ffff027224 */ /* 0x002fc400078e00ab */
[----:B------:R-:W2:Y:S04]  /*1f140*/  LDL.LU.64 R170, [R1+0x4d0] ;  /* 0x0004d00001aa7983 */ /* 0x000ea80000300a00 */
[----:B------:R1:W-:Y:S04]  /*1f150*/  STL [R1+0xdc], R2 ;  /* 0x0000dc0201007387 */ /* 0x0003e80000100800 */
[----:B---3--:R3:W-:Y:S01]  /*1f160*/  STL [R1+0xe8], R136 ;  /* 0x0000e88801007387 */ /* 0x0087e20000100800 */
[----:B-1----:R-:W-:-:S03]  /*1f170*/  IMAD.MOV.U32 R2, RZ, RZ, R137 ;  /* 0x000000ffff027224 */ /* 0x002fc600078e0089 */
[----:B---3--:R-:W3:Y:S04]  /*1f180*/  LDL.LU.64 R136, [R1+0x4c8] ;  /* 0x0004c80001887983 */ /* 0x008ee80000300a00 */
[----:B------:R1:W-:Y:S04]  /*1f190*/  STL [R1+0xe4], R2 ;  /* 0x0000e40201007387 */ /* 0x0003e80000100800 */
[----:B------:R1:W-:Y:S04]  /*1f1a0*/  STL [R1+0xf0], R120 ;  /* 0x0000f07801007387 */ /* 0x0003e80000100800 */
[----:B------:R-:W3:Y:S01]  /*1f1b0*/  LDL.LU.64 R76, [R1+0x4c0] ;  /* 0x0004c000014c7983 */ /* 0x000ee20000300a00 */
[----:B-1----:R-:W-:-:S05]  /*1f1c0*/  IMAD.MOV.U32 R2, RZ, RZ, R121 ;  /* 0x000000ffff027224 */ /* 0x002fca00078e0079 */
[----:B------:R1:W-:Y:S01]  /*1f1d0*/  STL [R1+0xec], R2 ;  /* 0x0000ec0201007387 */ /* 0x0003e20000100800 */
[----:B------:R-:W-:Y:S02]  /*1f1e0*/  IMAD.MOV.U32 R120, RZ, RZ, R112 ;  /* 0x000000ffff787224 */ /* 0x000fe400078e0070 */
[----:B------:R-:W-:Y:S01]  /*1f1f0*/  IMAD.MOV.U32 R121, RZ, RZ, R113 ;  /* 0x000000ffff797224 */ /* 0x000fe200078e0071 */
[----:B------:R-:W-:Y:S04]  /*1f200*/  STL [R1+0xf8], R166 ;  /* 0x0000f8a601007387 */ /* 0x000fe80000100800 */
[----:B------:R-:W3:Y:S01]  /*1f210*/  LDL.LU.64 R112, [R1+0x4b8] ;  /* 0x0004b80001707983 */ /* 0x000ee20000300a00 */
[----:B-1----:R-:W-:-:S05]  /*1f220*/  IMAD.MOV.U32 R2, RZ, RZ, R167 ;  /* 0x000000ffff027224 */ /* 0x002fca00078e00a7 */
[----:B------:R1:W-:Y:S04]  /*1f230*/  STL [R1+0xf4], R2 ;  /* 0x0000f40201007387 */ /* 0x0003e80000100800 */
[----:B------:R1:W-:Y:S02]  /*1f240*/  STL [R1+0x100], R130 ;  /* 0x0001008201007387 */ /* 0x0003e40000100800 */
[----:B-1----:R-:W-:Y:S02]  /*1f250*/  IMAD.MOV.U32 R2, RZ, RZ, R131 ;  /* 0x000000ffff027224 */ /* 0x002fe400078e0083 */
[----:B------:R-:W-:Y:S04]  /*1f260*/  STL [R1+0x108], R146 ;  /* 0x0001089201007387 */ /* 0x000fe80000100800 */
[----:B------:R1:W-:Y:S04]  /*1f270*/  STL [R1+0xfc], R2 ;  /* 0x0000fc0201007387 */ /* 0x0003e80000100800 */
[----:B------:R-:W3:Y:S01]  /*1f280*/  LDL.LU.64 R130, [R1+0x4a8] ;  /* 0x0004a80001827983 */ /* 0x000ee20000300a00 */
[----:B-1----:R-:W-:-:S03]  /*1f290*/  IMAD.MOV.U32 R2, RZ, RZ, R147 ;  /* 0x000000ffff027224 */ /* 0x002fc600078e0093 */
[----:B------:R-:W3:Y:S04]  /*1f2a0*/  LDL.LU.64 R146, [R1+0x4a0] ;  /* 0x0004a00001927983 */ /* 0x000ee80000300a00 */
[----:B------:R4:W-:Y:S02]  /*1f2b0*/  STL [R1+0x104], R2 ;  /* 0x0001040201007387 */ /* 0x0009e40000100800 */
[----:B----4-:R-:W-:Y:S02]  /*1f2c0*/  IMAD.MOV.U32 R2, RZ, RZ, R79 ;  /* 0x000000ffff027224 */ /* 0x010fe400078e004f */
[----:B------:R1:W-:Y:S04]  /*1f2d0*/  STL [R1+0x110], R78 ;  /* 0x0001104e01007387 */ /* 0x0003e80000100800 */
[----:B--2---:R-:W-:Y:S04]  /*1f2e0*/  STL [R1+0x118], R102 ;  /* 0x0001186601007387 */ /* 0x004fe80000100800 */
[----:B------:R2:W-:Y:S04]  /*1f2f0*/  STL [R1+0x10c], R2 ;  /* 0x00010c0201007387 */ /* 0x0005e80000100800 */
[----:B-1----:R-:W4:Y:S01]  /*1f300*/  LDL.LU.64 R78, [R1+0x498] ;  /* 0x00049800014e7983 */ /* 0x002f220000300a00 */
[----:B--2---:R-:W-:-:S03]  /*1f310*/  IMAD.MOV.U32 R2, RZ, RZ, R103 ;  /* 0x000000ffff027224 */ /* 0x004fc600078e0067 */
[----:B------:R-:W2:Y:S04]  /*1f320*/  LDL.LU.64 R102, [R1+0x490] ;  /* 0x0004900001667983 */ /* 0x000ea80000300a00 */
[----:B------:R1:W-:Y:S04]  /*1f330*/  STL [R1+0x114], R2 ;  /* 0x0001140201007387 */ /* 0x0003e80000100800 */
[----:B------:R1:W-:Y:S02]  /*1f340*/  STL [R1+0x120], R144 ;  /* 0x0001209001007387 */ /* 0x0003e40000100800 */
[----:B-1----:R-:W-:-:S02]  /*1f350*/  IMAD.MOV.U32 R2, RZ, RZ, R145 ;  /* 0x000000ffff027224 */ /* 0x002fc400078e0091 */
[----:B------:R-:W-:Y:S04]  /*1f360*/  STL [R1+0x128], R170 ;  /* 0x000128aa01007387 */ /* 0x000fe80000100800 */
[----:B------:R1:W-:Y:S04]  /*1f370*/  STL [R1+0x11c], R2 ;  /* 0x00011c0201007387 */ /* 0x0003e80000100800 */
[----:B------:R-:W2:Y:S01]  /*1f380*/  LDL.LU.64 R144, [R1+0x488] ;  /* 0x0004880001907983 */ /* 0x000ea20000300a00 */
[----:B-1----:R-:W-:-:S05]  /*1f390*/  IMAD.MOV.U32 R2, RZ, RZ, R171 ;  /* 0x000000ffff027224 */ /* 0x002fca00078e00ab */
[----:B------:R1:W-:Y:S04]  /*1f3a0*/  STL [R1+0x124], R2 ;  /* 0x0001240201007387 */ /* 0x0003e80000100800 */
[----:B---3--:R3:W-:Y:S04]  /*1f3b0*/  STL [R1+0x130], R136 ;  /* 0x0001308801007387 */ /* 0x0087e80000100800 */
[----:B------:R-:W2:Y:S01]  /*1f3c0*/  LDL.LU.64 R170, [R1+0x480] ;  /* 0x0004800001aa7983 */ /* 0x000ea20000300a00 */
[----:B-1----:R-:W-:-:S05]  /*1f3d0*/  IMAD.MOV.U32 R2, RZ, RZ, R137 ;  /* 0x000000ffff027224 */ /* 0x002fca00078e0089 */
[----:B------:R1:W-:Y:S01]  /*1f3e0*/  STL [R1+0x12c], R2 ;  /* 0x00012c0201007387 */ /* 0x0003e20000100800 */
[----:B---3--:R-:W-:Y:S02]  /*1f3f0*/  IMAD.MOV.U32 R136, RZ, RZ, R120 ;  /* 0x000000ffff887224 */ /* 0x008fe400078e0078 */
[----:B------:R-:W-:Y:S01]  /*1f400*/  IMAD.MOV.U32 R137, RZ, RZ, R121 ;  /* 0x000000ffff897224 */ /* 0x000fe200078e0079 */
[----:B------:R-:W-:Y:S04]  /*1f410*/  STL [R1+0x138], R76 ;  /* 0x0001384c01007387 */ /* 0x000fe80000100800 */
[----:B------:R-:W3:Y:S01]  /*1f420*/  LDL.LU.64 R120, [R1+0x478] ;  /* 0x0004780001787983 */ /* 0x000ee20000300a00 */
[----:B-1----:R-:W-:-:S03]  /*1f430*/  IMAD.MOV.U32 R2, RZ, RZ, R77 ;  /* 0x000000ffff027224 */ /* 0x002fc600078e004d */
[----:B------:R-:W-:Y:S04]  /*1f440*/  STL [R1+0x140], R112 ;  /* 0x0001407001007387 */ /* 0x000fe80000100800 */
[----:B------:R1:W-:Y:S04]  /*1f450*/  STL [R1+0x134], R2 ;  /* 0x0001340201007387 */ /* 0x0003e80000100800 */
[----:B------:R-:W-:Y:S01]  /*1f460*/  STL [R1+0x148], R168 ;  /* 0x000148a801007387 */ /* 0x000fe20000100800 */
[----:B-1----:R-:W-:-:S05]  /*1f470*/  IMAD.MOV.U32 R2, RZ, RZ, R113 ;  /* 0x000000ffff027224 */ /* 0x002fca00078e0071 */
[----:B------:R1:W-:Y:S04]  /*1f480*/  STL [R1+0x13c], R2 ;  /* 0x00013c0201007387 */ /* 0x0003e80000100800 */
[----:B------:R-:W3:Y:S01]  /*1f490*/  LDL.LU.64 R112, [R1+0x468] ;  /* 0x0004680001707983 */ /* 0x000ee20000300a00 */
[----:B-1----:R-:W-:-:S03]  /*1f4a0*/  IMAD.MOV.U32 R2, RZ, RZ, R169 ;  /* 0x000000ffff027224 */ /* 0x002fc600078e00a9 */
[----:B------:R-:W-:Y:S04]  /*1f4b0*/  STL [R1+0x150], R130 ;  /* 0x0001508201007387 */ /* 0x000fe80000100800 */
[----:B------:R1:W-:Y:S04]  /*1f4c0*/  STL [R1+0x144], R2 ;  /* 0x0001440201007387 */ /* 0x0003e80000100800 */
[----:B------:R-:W3:Y:S01]  /*1f4d0*/  LDL.LU.64 R168, [R1+0x460] ;  /* 0x0004600001a87983 */ /* 0x000ee20000300a00 */
[----:B-1----:R-:W-:-:S03]  /*1f4e0*/  IMAD.MOV.U32 R2, RZ, RZ, R131 ;  /* 0x000000ffff027224 */ /* 0x002fc600078e0083 */
[----:B------:R-:W-:Y:S04]  /*1f4f0*/  STL [R1+0x158], R146 ;  /* 0x0001589201007387 */ /* 0x000fe80000100800 */
[----:B------:R1:W-:Y:S04]  /*1f500*/  STL [R1+0x14c], R2 ;  /* 0x00014c0201007387 */ /* 0x0003e80000100800 */
[----:B------:R-:W3:Y:S01]  /*1f510*/  LDL.LU.64 R130, [R1+0x458] ;  /* 0x0004580001827983 */ /* 0x000ee20000300a00 */
[----:B-1----:R-:W-:-:S03]  /*1f520*/  IMAD.MOV.U32 R2, RZ, RZ, R147 ;  /* 0x000000ffff027224 */ /* 0x002fc600078e0093 */
[----:B----4-:R-:W-:Y:S04]  /*1f530*/  STL [R1+0x160], R78 ;  /* 0x0001604e01007387 */ /* 0x010fe80000100800 */
[----:B------:R1:W-:Y:S04]  /*1f540*/  STL [R1+0x154], R2 ;  /* 0x0001540201007387 */ /* 0x0003e80000100800 */
[----:B------:R-:W4:Y:S01]  /*1f550*/  LDL.LU.64 R146, [R1+0x450] ;  /* 0x0004500001927983 */ /* 0x000f220000300a00 */
[----:B-1----:R-:W-:-:S03]  /*1f560*/  IMAD.MOV.U32 R2, RZ, RZ, R79 ;  /* 0x000000ffff027224 */ /* 0x002fc600078e004f */
[----:B--2---:R-:W-:Y:S04]  /*1f570*/  STL [R1+0x168], R102 ;  /* 0x0001686601007387 */ /* 0x004fe80000100800 */
[----:B------:R1:W-:Y:S04]  /*1f580*/  STL [R1+0x15c], R2 ;  /* 0x00015c0201007387 */ /* 0x0003e80000100800 */
[----:B------:R-:W2:Y:S01]  /*1f590*/  LDL.LU.64 R78, [R1+0x448] ;  /* 0x00044800014e7983 */ /* 0x000ea20000300a00 */
[----:B-1----:R-:W-:-:S03]  /*1f5a0*/  IMAD.MOV.U32 R2, RZ, RZ, R103 ;  /* 0x000000ffff027224 */ /* 0x002fc600078e0067 */
[----:B------:R-:W2:Y:S04]  /*1f5b0*/  LDL.LU.64 R102, [R1+0x440] ;  /* 0x0004400001667983 */ /* 0x000ea80000300a00 */
[----:B------:R1:W-:Y:S04]  /*1f5c0*/  STL [R1+0x164], R2 ;  /* 0x0001640201007387 */ /* 0x0003e80000100800 */
[----:B------:R1:W-:Y:S02]  /*1f5d0*/  STL [R1+0x170], R144 ;  /* 0x0001709001007387 */ /* 0x0003e40000100800 */
[----:B-1----:R-:W-:-:S02]  /*1f5e0*/  IMAD.MOV.U32 R2, RZ, RZ, R145 ;  /* 0x000000ffff027224 */ /* 0x002fc400078e0091 */
[----:B------:R-:W2:Y:S04]  /*1f5f0*/  LDL.LU.64 R144, [R1+0x438] ;  /* 0x0004380001907983 */ /* 0x000ea80000300a00 */
[----:B------:R1:W-:Y:S04]  /*1f600*/  STL [R1+0x16c], R2 ;  /* 0x00016c0201007387 */ /* 0x0003e80000100800 */
[----:B------:R3:W-:Y:S01]  /*1f610*/  STL [R1+0x178], R170 ;  /* 0x000178aa01007387 */ /* 0x0007e20000100800 */
[----:B-1----:R-:W-:-:S05]  /*1f620*/  IMAD.MOV.U32 R2, RZ, RZ, R171 ;  /* 0x000000ffff027224 */ /* 0x002fca00078e00ab */
[----:B------:R1:W-:Y:S04]  /*1f630*/  STL [R1+0x174], R2 ;  /* 0x0001740201007387 */ /* 0x0003e80000100800 */
[----:B---3--:R3:W-:Y:S04]  /*1f640*/  STL [R1+0x180], R120 ;  /* 0x0001807801007387 */ /* 0x0087e80000100800 */
[----:B------:R-:W2:Y:S01]  /*1f650*/  LDL.LU.64 R170, [R1+0x428] ;  /* 0x0004280001aa7983 */ /* 0x000ea20000300a00 */
[----:B-1----:R-:W-:-:S05]  /*1f660*/  IMAD.MOV.U32 R2, RZ, RZ, R121 ;  /* 0x000000ffff027224 */ /* 0x002fca00078e0079 */
[----:B------:R1:W-:Y:S04]  /*1f670*/  STL [R1+0x17c], R2 ;  /* 0x00017c0201007387 */ /* 0x0003e80000100800 */
[----:B------:R3:W-:Y:S04]  /*1f680*/  STL [R1+0x188], R138 ;  /* 0x0001888a01007387 */ /* 0x0007e80000100800 */
[----:B---3--:R-:W2:Y:S01]  /*1f690*/  LDL.LU.64 R120, [R1+0x420] ;  /* 0x0004200001787983 */ /* 0x008ea20000300a00 */
[----:B-1----:R-:W-:-:S05]  /*1f6a0*/  IMAD.MOV.U32 R2, RZ, RZ, R139 ;  /* 0x000000ffff027224 */ /* 0x002fca00078e008b */
[----:B------:R1:W-:Y:S04]  /*1f6b0*/  STL [R1+0x184], R2 ;  /* 0x0001840201007387 */ /* 0x0003e80000100800 */
[----:B------:R1:W-:Y:S04]  /*1f6c0*/  STL [R1+0x190], R112 ;  /* 0x0001907001007387 */ /* 0x0003e80000100800 */
[----:B------:R-:W2:Y:S01]  /*1f6d0*/  LDL.LU.64 R138, [R1+0x418] ;  /* 0x00041800018a7983 */ /* 0x000ea20000300a00 */
[----:B-1----:R-:W-:-:S05]  /*1f6e0*/  IMAD.MOV.U32 R2, RZ, RZ, R113 ;  /* 0x000000ffff027224 */ /* 0x002fca00078e0071 */
[----:B------:R1:W-:Y:S04]  /*1f6f0*/  STL [R1+0x18c], R2 ;  /* 0x00018c0201007387 */ /* 0x0003e80000100800 */
[----:B------:R1:W-:Y:S04]  /*1f700*/  STL [R1+0x198], R168 ;  /* 0x000198a801007387 */ /* 0x0003e80000100800 */
[----:B------:R-:W2:Y:S01]  /*1f710*/  LDL.LU.64 R112, [R1+0x410] ;  /* 0x0004100001707983 */ /* 0x000ea20000300a00 */
[----:B-1----:R-:W-:-:S05]  /*1f720*/  IMAD.MOV.U32 R2, RZ, RZ, R169 ;  /* 0x000000ffff027224 */ /* 0x002fca00078e00a9 */
[----:B------:R1:W-:Y:S04]  /*1f730*/  STL [R1+0x194], R2 ;  /* 0x0001940201007387 */ /* 0x0003e80000100800 */
[----:B------:R-:W-:Y:S04]  /*1f740*/  STL [R1+0x1a0], R130 ;  /* 0x0001a08201007387 */ /* 0x000fe80000100800 */
[----:B------:R-:W2:Y:S01]  /*1f750*/  LDL.LU.64 R168, [R1+0x408] ;  /* 0x0004080001a87983 */ /* 0x000ea20000300a00 */
[----:B-1----:R-:W-:-:S05]  /*1f760*/  IMAD.MOV.U32 R2, RZ, RZ, R131 ;  /* 0x000000ffff027224 */ /* 0x002fca00078e0083 */
[----:B------:R1:W-:Y:S04]  /*1f770*/  STL [R1+0x19c], R2 ;  /* 0x00019c0201007387 */ /* 0x0003e80000100800 */
[----:B----4-:R4:W-:Y:S01]  /*1f780*/  STL [R1+0x1a8], R146 ;  /* 0x0001a89201007387 */ /* 0x0109e20000100800 */
[----:B-1----:R-:W-:-:S03]  /*1f790*/  IMAD.MOV.U32 R2, RZ, RZ, R147 ;  /* 0x000000ffff027224 */ /* 0x002fc600078e0093 */
[----:B------:R-:W3:Y:S04]  /*1f7a0*/  LDL.LU.64 R130, [R1+0x400] ;  /* 0x0004000001827983 */ /* 0x000ee80000300a00 */
[----:B------:R1:W-:Y:S04]  /*1f7b0*/  STL [R1+0x1a4], R2 ;  /* 0x0001a40201007387 */ /* 0x0003e80000100800 */
[----:B--2---:R-:W-:Y:S04]  /*1f7c0*/  STL [R1+0x1b0], R78 ;  /* 0x0001b04e01007387 */ /* 0x004fe80000100800 */
[----:B----4-:R-:W2:Y:S01]  /*1f7d0*/  LDL.LU.64 R146, [R1+0x3f8] ;  /* 0x0003f80001927983 */ /* 0x010ea20000300a00 */
[----:B-1----:R-:W-:-:S03]  /*1f7e0*/  IMAD.MOV.U32 R2, RZ, RZ, R79 ;  /* 0x000000ffff027224 */ /* 0x002fc600078e004f */
[----:B------:R-:W-:Y:S04]  /*1f7f0*/  STL [R1+0x1b8], R102 ;  /* 0x0001b86601007387 */ /* 0x000fe80000100800 */
[----:B------:R1:W-:Y:S02]  /*1f800*/  STL [R1+0x1ac], R2 ;  /* 0x0001ac0201007387 */ /* 0x0003e40000100800 */
[----:B-1----:R-:W-:Y:S02]  /*1f810*/  IMAD.MOV.U32 R2, RZ, RZ, R103 ;  /* 0x000000ffff027224 */ /* 0x002fe400078e0067 */
[----:B------:R-:W-:Y:S04]  /*1f820*/  STL [R1+0x1c0], R144 ;  /* 0x0001c09001007387 */ /* 0x000fe80000100800 */
[----:B------:R1:W-:Y:S04]  /*1f830*/  STL [R1+0x1b4], R2 ;  /* 0x0001b40201007387 */ /* 0x0003e80000100800 */
[----:B------:R-:W4:Y:S01]  /*1f840*/  LDL.LU.64 R102, [R1+0x3e8] ;  /* 0x0003e80001667983 */ /* 0x000f220000300a00 */
[----:B-1----:R-:W-:-:S03]  /*1f850*/  IMAD.MOV.U32 R2, RZ, RZ, R145 ;  /* 0x000000ffff027224 */ /* 0x002fc600078e0091 */
        /* <DEDUP_REMOVED lines=19> */
[----:B------:R1:W-:Y:S04]  /*1f990*/  STL [R1+0x1e8], R112 ;  /* 0x0001e87001007387 */ /* 0x0003e80000100800 */
[----:B------:R-:W4:Y:S01]  /*1f9a0*/  LDL.LU.64 R122, [R1+0x3c0] ;  /* 0x0003c000017a7983 */ /* 0x000f220000300a00 */
[----:B-1----:R-:W-:-:S03]  /*1f9b0*/  IMAD.MOV.U32 R2, RZ, RZ, R113 ;  /* 0x000000ffff027224 */ /* 0x002fc600078e0071 */
[----:B------:R-:W-:Y:S04]  /*1f9c0*/  STL [R1+0x1f0], R168 ;  /* 0x0001f0a801007387 */ /* 0x000fe80000100800 */
[----:B------:R1:W-:Y:S04]  /*1f9d0*/  STL [R1+0x1e4], R2 ;  /* 0x0001e40201007387 */ /* 0x0003e80000100800 */
[----:B------:R-:W4:Y:S01]  /*1f9e0*/  LDL.LU.64 R112, [R1+0x3b8] ;  /* 0x0003b80001707983 */ /* 0x000f220000300a00 */
[----:B-1----:R-:W-:-:S03]  /*1f9f0*/  IMAD.MOV.U32 R2, RZ, RZ, R169 ;  /* 0x000000ffff027224 */ /* 0x002fc600078e00a9 */
[----:B---3--:R-:W-:Y:S04]  /*1fa00*/  STL [R1+0x1f8], R130 ;  /* 0x0001f88201007387 */ /* 0x008fe80000100800 */
[----:B------:R1:W-:Y:S02]  /*1fa10*/  STL [R1+0x1ec], R2 ;  /* 0x0001ec0201007387 */ /* 0x0003e40000100800 */
[----:B-1----:R-:W-:Y:S02]  /*1fa20*/  IMAD.MOV.U32 R2, RZ, RZ, R131 ;  /* 0x000000ffff027224 */ /* 0x002fe400078e0083 */
[----:B--2---:R-:W-:Y:S04]  /*1fa30*/  STL [R1+0x200], R146 ;  /* 0x0002009201007387 */ /* 0x004fe80000100800 */
[----:B------:R1:W-:Y:S04]  /*1fa40*/  STL [R1+0x1f4], R2 ;  /* 0x0001f40201007387 */ /* 0x0003e80000100800 */
[----:B------:R-:W2:Y:S01]  /*1fa50*/  LDL.LU.64 R130, [R1+0x3a8] ;  /* 0x0003a80001827983 */ /* 0x000ea20000300a00 */
        /* <DEDUP_REMOVED lines=17> */
[----:B------:R-:W4:Y:S04]  /*1fb70*/  LDL.LU.64 R136, [R1+0x380] ;  /* 0x0003800001887983 */ /* 0x000f280000300a00 */
[----:B------:R1:W-:Y:S04]  /*1fb80*/  STL [R1+0x21c], R2 ;  /* 0x00021c0201007387 */ /* 0x0003e80000100800 */
[----:B------:R1:W-:Y:S02]  /*1fb90*/  STL [R1+0x228], R120 ;  /* 0x0002287801007387 */ /* 0x0003e40000100800 */
[----:B-1----:R-:W-:-:S02]  /*1fba0*/  IMAD.MOV.U32 R2, RZ, RZ, R121 ;  /* 0x000000ffff027224 */ /* 0x002fc400078e0079 */
[----:B------:R-:W4:Y:S04]  /*1fbb0*/  LDL.LU.64 R120, [R1+0x378] ;  /* 0x0003780001787983 */ /* 0x000f280000300a00 */
[----:B------:R1:W-:Y:S04]  /*1fbc0*/  STL [R1+0x224], R2 ;  /* 0x0002240201007387 */ /* 0x0003e80000100800 */
[----:B------:R-:W-:Y:S01]  /*1fbd0*/  STL [R1+0x230], R170 ;  /* 0x000230aa01007387 */ /* 0x000fe20000100800 */
[----:B-1----:R-:W-:-:S05]  /*1fbe0*/  IMAD.MOV.U32 R2, RZ, RZ, R171 ;  /* 0x000000ffff027224 */ /* 0x002fca00078e00ab */
[----:B------:R1:W-:Y:S04]  /*1fbf0*/  STL [R1+0x22c], R2 ;  /* 0x00022c0201007387 */ /* 0x0003e80000100800 */
[----:B------:R1:W-:Y:S02]  /*1fc00*/  STL [R1+0x238], R122 ;  /* 0x0002387a01007387 */ /* 0x0003e40000100800 */
[----:B-1----:R-:W-:Y:S02]  /*1fc10*/  IMAD.MOV.U32 R2, RZ, RZ, R123 ;  /* 0x000000ffff027224 */ /* 0x002fe400078e007b */
[----:B------:R-:W4:Y:S04]  /*1fc20*/  LDL.LU.64 R122, [R1+0x368] ;  /* 0x00036800017a7983 */ /* 0x000f280000300a00 */
[----:B------:R1:W-:Y:S04]  /*1fc30*/  STL [R1+0x234], R2 ;  /* 0x0002340201007387 */ /* 0x0003e80000100800 */
[----:B------:R1:W-:Y:S02]  /*1fc40*/  STL [R1+0x240], R112 ;  /* 0x0002407001007387 */ /* 0x0003e40000100800 */
[----:B-1----:R-:W-:-:S02]  /*1fc50*/  IMAD.MOV.U32 R2, RZ, RZ, R113 ;  /* 0x000000ffff027224 */ /* 0x002fc400078e0071 */
[----:B------:R-:W4:Y:S04]  /*1fc60*/  LDL.LU.64 R112, [R1+0x360] ;  /* 0x0003600001707983 */ /* 0x000f280000300a00 */
[----:B------:R1:W-:Y:S04]  /*1fc70*/  STL [R1+0x23c], R2 ;  /* 0x00023c0201007387 */ /* 0x0003e80000100800 */
[----:B------:R1:W-:Y:S02]  /*1fc80*/  STL [R1+0x248], R128 ;  /* 0x0002488001007387 */ /* 0x0003e40000100800 */
[----:B-1----:R-:W-:-:S02]  /*1fc90*/  IMAD.MOV.U32 R2, RZ, RZ, R129 ;  /* 0x000000ffff027224 */ /* 0x002fc400078e0081 */
[----:B------:R-:W4:Y:S04]  /*1fca0*/  LDL.LU.64 R128, [R1+0x358] ;  /* 0x0003580001807983 */ /* 0x000f280000300a00 */
[----:B------:R1:W-:Y:S04]  /*1fcb0*/  STL [R1+0x244], R2 ;  /* 0x0002440201007387 */ /* 0x0003e80000100800 */
[----:B--2---:R2:W-:Y:S01]  /*1fcc0*/  STL [R1+0x250], R130 ;  /* 0x0002508201007387 */ /* 0x0045e20000100800 */
[----:B-1----:R-:W-:-:S03]  /*1fcd0*/  IMAD.MOV.U32 R2, RZ, RZ, R131 ;  /* 0x000000ffff027224 */ /* 0x002fc600078e0083 */
[----:B--2---:R-:W2:Y:S04]  /*1fce0*/  LDL.LU.64 R130, [R1+0x350] ;  /* 0x0003500001827983 */ /* 0x004ea80000300a00 */
[----:B------:R1:W-:Y:S04]  /*1fcf0*/  STL [R1+0x24c], R2 ;  /* 0x00024c0201007387 */ /* 0x0003e80000100800 */
[----:B---3--:R3:W-:Y:S01]  /*1fd00*/  STL [R1+0x258], R146 ;  /* 0x0002589201007387 */ /* 0x0087e20000100800 */
[----:B-1----:R-:W-:-:S03]  /*1fd10*/  IMAD.MOV.U32 R2, RZ, RZ, R147 ;  /* 0x000000ffff027224 */ /* 0x002fc600078e0093 */
[----:B---3--:R-:W3:Y:S04]  /*1fd20*/  LDL.LU.64 R146, [R1+0x348] ;  /* 0x0003480001927983 */ /* 0x008ee80000300a00 */
[----:B------:R1:W-:Y:S04]  /*1fd30*/  STL [R1+0x254], R2 ;  /* 0x0002540201007387 */ /* 0x0003e80000100800 */
[----:B----4-:R4:W-:Y:S01]  /*1fd40*/  STL [R1+0x260], R114 ;  /* 0x0002607201007387 */ /* 0x0109e20000100800 */
[----:B-1----:R-:W-:-:S03]  /*1fd50*/  IMAD.MOV.U32 R2, RZ, RZ, R115 ;  /* 0x000000ffff027224 */ /* 0x002fc600078e0073 */
[----:B----4-:R-:W4:Y:S04]  /*1fd60*/  LDL.LU.64 R114, [R1+0x340] ;  /* 0x0003400001727983 */ /* 0x010f280000300a00 */
        /* <DEDUP_REMOVED lines=168> */
[----:B---3--:R-:W-:Y:S04]  /*207f0*/  STL [R1+0x3b8], R146 ;  /* 0x0003b89201007387 */ /* 0x008fe80000100800 */
[----:B------:R-:W3:Y:S01]  /*20800*/  LDL.LU.64 R144, [R1+0x740] ;  /* 0x0007400001907983 */ /* 0x000ee20000300a00 */
[----:B-1----:R-:W-:-:S05]  /*20810*/  IMAD.MOV.U32 R2, RZ, RZ, R147 ;  /* 0x000000ffff027224 */ /* 0x002fca00078e0093 */
        /* <DEDUP_REMOVED lines=33> */
[----:B------:R2:W-:Y:S04]  /*20a30*/  STL [R1+0x400], R128 ;  /* 0x0004008001007387 */ /* 0x0005e80000100800 */
        /* <DEDUP_REMOVED lines=9> */
[----:B-1----:R-:W-:-:S03]  /*20ad0*/  IMAD.MOV.U32 R2, RZ, RZ, R145 ;  /* 0x000000ffff027224 */ /* 0x002fc600078e0091 */
[----:B----4-:R-:W-:Y:S04]  /*20ae0*/  STL [R1+0x418], R114 ;  /* 0x0004187201007387 */ /* 0x010fe80000100800 */
        /* <DEDUP_REMOVED lines=30> */
[----:B------:R-:W-:Y:S04]  /*20cd0*/  STL [R1+0x458], R146 ;  /* 0x0004589201007387 */ /* 0x000fe80000100800 */
        /* <DEDUP_REMOVED lines=9> */
[----:B------:R-:W3:Y:S04]  /*20d70*/  LDL.LU.64 R128, [R1+0x7e8] ;  /* 0x0007e80001807983 */ /* 0x000ee80000300a00 */
        /* <DEDUP_REMOVED lines=11> */
[----:B------:R1:W-:Y:S04]  /*20e30*/  STL [R1+0x480], R100 ;  /* 0x0004806401007387 */ /* 0x0003e80000100800 */
[----:B------:R-:W4:Y:S01]  /*20e40*/  LDL.64 R130, [R1+0x950] ;  /* 0x0009500001827983 */ /* 0x000f220000100a00 */
[----:B-1----:R-:W-:-:S03]  /*20e50*/  IMAD.MOV.U32 R2, RZ, RZ, R101 ;  /* 0x000000ffff027224 */ /* 0x002fc600078e0065 */
[----:B------:R-:W-:Y:S04]  /*20e60*/  STL [R1+0x488], R136 ;  /* 0x0004888801007387 */ /* 0x000fe80000100800 */
        /* <DEDUP_REMOVED lines=9> */
[----:B------:R-:W4:Y:S01]  /*20f00*/  LDL.LU.64 R120, [R1+0x968] ;  /* 0x0009680001787983 */ /* 0x000f220000300a00 */
[----:B-1----:R-:W-:-:S03]  /*20f10*/  IMAD.MOV.U32 R2, RZ, RZ, R139 ;  /* 0x000000ffff027224 */ /* 0x002fc600078e008b */
[----:B------:R-:W-:Y:S04]  /*20f20*/  STL [R1+0x4a0], R122 ;  /* 0x0004a07a01007387 */ /* 0x000fe80000100800 */
[----:B------:R1:W-:Y:S04]  /*20f30*/  STL [R1+0x494], R2 ;  /* 0x0004940201007387 */ /* 0x0003e80000100800 */
[----:B------:R-:W4:Y:S04]  /*20f40*/  LDL.LU.64 R136, [R1+0x970] ;  /* 0x0009700001887983 */ /* 0x000f280000300a00 */
[----:B------:R-:W4:Y:S01]  /*20f50*/  LDL.LU.64 R138, [R1+0x978] ;  /* 0x00097800018a7983 */ /* 0x000f220000300a00 */
[----:B-1----:R-:W-:-:S05]  /*20f60*/  IMAD.MOV.U32 R2, RZ, RZ, R123 ;  /* 0x000000ffff027224 */ /* 0x002fca00078e007b */
        /* <DEDUP_REMOVED lines=10> */
[----:B------:R-:W-:Y:S01]  /*21010*/  STL [R1+0x4c0], R144 ;  /* 0x0004c09001007387 */ /* 0x000fe20000100800 */
[----:B-1----:R-:W-:-:S05]  /*21020*/  IMAD.MOV.U32 R2, RZ, RZ, R129 ;  /* 0x000000ffff027224 */ /* 0x002fca00078e0081 */
        /* <DEDUP_REMOVED lines=27> */
[----:B------:R-:W-:Y:S01]  /*211e0*/  STL [R1+0x4f8], R136 ;  /* 0x0004f88801007387 */ /* 0x000fe20000100800 */
[----:B-1----:R-:W-:-:S03]  /*211f0*/  IMAD.MOV.U32 R2, RZ, RZ, R137 ;  /* 0x000000ffff027224 */ /* 0x002fc600078e0089 */
[----:B------:R-:W-:Y:S04]  /*21200*/  STL [R1+0x500], R138 ;  /* 0x0005008a01007387 */ /* 0x000fe80000100800 */
[----:B------:R1:W-:Y:S04]  /*21210*/  STL [R1+0x4f4], R2 ;  /* 0x0004f40201007387 */ /* 0x0003e80000100800 */
[----:B------:R-:W-:Y:S01]  /*21220*/  STL [R1+0x508], R122 ;  /* 0x0005087a01007387 */ /* 0x000fe20000100800 */
[----:B-1----:R-:W-:-:S05]  /*21230*/  IMAD.MOV.U32 R2, RZ, RZ, R139 ;  /* 0x000000ffff027224 */ /* 0x002fca00078e008b */
[----:B------:R1:W-:Y:S02]  /*21240*/  STL [R1+0x4fc], R2 ;  /* 0x0004fc0201007387 */ /* 0x0003e40000100800 */
[----:B-1----:R-:W-:Y:S02]  /*21250*/  IMAD.MOV.U32 R2, RZ, RZ, R123 ;  /* 0x000000ffff027224 */ /* 0x002fe400078e007b */
[----:B------:R-:W4:Y:S04]  /*21260*/  LDL.LU.64 R122, [R1+0x9c0] ;  /* 0x0009c000017a7983 */ /* 0x000f280000300a00 */
[----:B------:R2:W-:Y:S02]  /*21270*/  STL [R1+0x504], R2 ;  /* 0x0005040201007387 */ /* 0x0005e40000100800 */
[----:B--2---:R-:W-:-:S02]  /*21280*/  IMAD.MOV.U32 R2, RZ, RZ, R113 ;  /* 0x000000ffff027224 */ /* 0x004fc400078e0071 */
[----:B------:R1:W-:Y:S04]  /*21290*/  STL [R1+0x510], R112 ;  /* 0x0005107001007387 */ /* 0x0003e80000100800 */
[----:B-1----:R-:W2:Y:S04]  /*212a0*/  LDL.LU.64 R112, [R1+0x9c8] ;  /* 0x0009c80001707983 */ /* 0x002ea80000300a00 */
[----:B------:R1:W-:Y:S04]  /*212b0*/  STL [R1+0x50c], R2 ;  /* 0x00050c0201007387 */ /* 0x0003e80000100800 */
[----:B------:R-:W-:Y:S04]  /*212c0*/  STL [R1+0x518], R58 ;  /* 0x0005183a01007387 */ /* 0x000fe80000100800 */
[----:B------:R-:W-:Y:S04]  /*212d0*/  STL [R1+0x514], R59 ;  /* 0x0005143b01007387 */ /* 0x000fe80000100800 */
[----:B---3--:R-:W-:Y:S01]  /*212e0*/  STL [R1+0x520], R128 ;  /* 0x0005208001007387 */ /* 0x008fe20000100800 */
[----:B-1----:R-:W-:-:S03]  /*212f0*/  IMAD.MOV.U32 R2, RZ, RZ, R129 ;  /* 0x000000ffff027224 */ /* 0x002fc600078e0081 */
[----:B------:R-:W3:Y:S04]  /*21300*/  LDL.LU.64 R144, [R1+0x9d0] ;  /* 0x0009d00001907983 */ /* 0x000ee80000300a00 */
[----:B------:R-:W3:Y:S04]  /*21310*/  LDL.LU.64 R146, [R1+0x9d8] ;  /* 0x0009d80001927983 */ /* 0x000ee80000300a00 */
[----:B------:R1:W-:Y:S04]  /*21320*/  STL [R1+0x51c], R2 ;  /* 0x00051c0201007387 */ /* 0x0003e80000100800 */
[----:B----4-:R4:W-:Y:S04]  /*21330*/  STL [R1+0x528], R114 ;  /* 0x0005287201007387 */ /* 0x0109e80000100800 */
[----:B------:R-:W3:Y:S01]  /*21340*/  LDL.LU.64 R136, [R1+0x9e0] ;  /* 0x0009e00001887983 */ /* 0x000ee20000300a00 */
[----:B-1----:R-:W-:-:S03]  /*21350*/  IMAD.MOV.U32 R2, RZ, RZ, R115 ;  /* 0x000000ffff027224 */ /* 0x002fc600078e0073 */
[----:B----4-:R-:W4:Y:S04]  /*21360*/  LDL.LU.64 R114, [R1+0x9e8] ;  /* 0x0009e80001727983 */ /* 0x010f280000300a00 */
[----:B------:R1:W-:Y:S04]  /*21370*/  STL [R1+0x524], R2 ;  /* 0x0005240201007387 */ /* 0x0003e80000100800 */
        /* <DEDUP_REMOVED lines=12> */
[----:B------:R1:W-:Y:S02]  /*21440*/  STL [R1+0x53c], R2 ;  /* 0x00053c0201007387 */ /* 0x0003e40000100800 */
[----:B-1----:R-:W-:Y:S02]  /*21450*/  IMAD.MOV.U32 R2, RZ, RZ, R121 ;  /* 0x000000ffff027224 */ /* 0x002fe400078e0079 */
[----:B------:R-:W-:Y:S04]  /*21460*/  STL [R1+0x548], R120 ;  /* 0x0005487801007387 */ /* 0x000fe80000100800 */
[----:B------:R-:W-:Y:S04]  /*21470*/  STL [R1+0x550], R72 ;  /* 0x0005504801007387 */ /* 0x000fe80000100800 */
[----:B------:R1:W-:Y:S04]  /*21480*/  STL [R1+0x544], R2 ;  /* 0x0005440201007387 */ /* 0x0003e80000100800 */
[----:B------:R-:W-:Y:S04]  /*21490*/  STL [R1+0x54c], R73 ;  /* 0x00054c4901007387 */ /* 0x000fe80000100800 */
[----:B------:R-:W-:Y:S04]  /*214a0*/  STL [R1+0x558], R74 ;  /* 0x0005584a01007387 */ /* 0x000fe80000100800 */
[----:B------:R-:W-:Y:S04]  /*214b0*/  STL [R1+0x554], R75 ;  /* 0x0005544b01007387 */ /* 0x000fe80000100800 */
[----:B------:R-:W4:Y:S04]  /*214c0*/  LDL.LU.64 R130, [R1+0xa10] ;  /* 0x000a100001827983 */ /* 0x000f280000300a00 */
[----:B------:R-:W-:Y:S01]  /*214d0*/  STL [R1+0x560], R122 ;  /* 0x0005607a01007387 */ /* 0x000fe20000100800 */
[----:B-1----:R-:W-:-:S03]  /*214e0*/  IMAD.MOV.U32 R2, RZ, RZ, R123 ;  /* 0x000000ffff027224 */ /* 0x002fc600078e007b */
[----:B------:R-:W4:Y:S04]  /*214f0*/  LDL.LU.64 R120, [R1+0xa18] ;  /* 0x000a180001787983 */ /* 0x000f280000300a00 */
[----:B------:R1:W-:Y:S04]  /*21500*/  STL [R1+0x55c], R2 ;  /* 0x00055c0201007387 */ /* 0x0003e80000100800 */
[----:B--2---:R2:W-:Y:S01]  /*21510*/  STL [R1+0x568], R112 ;  /* 0x0005687001007387 */ /* 0x0045e20000100800 */
[----:B-1----:R-:W-:-:S03]  /*21520*/  IMAD.MOV.U32 R2, RZ, RZ, R113 ;  /* 0x000000ffff027224 */ /* 0x002fc600078e0071 */
[----:B------:R-:W4:Y:S04]  /*21530*/  LDL.LU.64 R122, [R1+0xa20] ;  /* 0x000a2000017a7983 */ /* 0x000f280000300a00 */
[----:B--2---:R-:W2:Y:S04]  /*21540*/  LDL.LU.64 R112, [R1+0xa28] ;  /* 0x000a280001707983 */ /* 0x004ea80000300a00 */
[----:B------:R1:W-:Y:S04]  /*21550*/  STL [R1+0x564], R2 ;  /* 0x0005640201007387 */ /* 0x0003e80000100800 */
[----:B---3--:R-:W-:Y:S01]  /*21560*/  STL [R1+0x570], R144 ;  /* 0x0005709001007387 */ /* 0x008fe20000100800 */
[----:B-1----:R-:W-:-:S03]  /*21570*/  IMAD.MOV.U32 R2, RZ, RZ, R145 ;  /* 0x000000ffff027224 */ /* 0x002fc600078e0091 */
[----:B------:R-:W-:Y:S04]  /*21580*/  STL [R1+0x578], R146 ;  /* 0x0005789201007387 */ /* 0x000fe80000100800 */
[----:B------:R1:W-:Y:S02]  /*21590*/  STL [R1+0x56c], R2 ;  /* 0x00056c0201007387 */ /* 0x0003e40000100800 */
[----:B-1----:R-:W-:Y:S02]  /*215a0*/  IMAD.MOV.U32 R2, RZ, RZ, R147 ;  /* 0x000000ffff027224 */ /* 0x002fe400078e0093 */
[----:B------:R-:W-:Y:S04]  /*215b0*/  STL [R1+0x580], R136 ;  /* 0x0005808801007387 */ /* 0x000fe80000100800 */
[----:B------:R1:W-:Y:S04]  /*215c0*/  STL [R1+0x574], R2 ;  /* 0x0005740201007387 */ /* 0x0003e80000100800 */
[----:B----4-:R-:W-:Y:S01]  /*215d0*/  STL [R1+0x588], R114 ;  /* 0x0005887201007387 */ /* 0x010fe20000100800 */
[----:B-1----:R-:W-:-:S05]  /*215e0*/  IMAD.MOV.U32 R2, RZ, RZ, R137 ;  /* 0x000000ffff027224 */ /* 0x002fca00078e0089 */
[----:B------:R1:W-:Y:S04]  /*215f0*/  STL [R1+0x57c], R2 ;  /* 0x00057c0201007387 */ /* 0x0003e80000100800 */
[----:B------:R-:W-:Y:S01]  /*21600*/  STL [R1+0x590], R138 ;  /* 0x0005908a01007387 */ /* 0x000fe20000100800 */
[----:B-1----:R-:W-:-:S05]  /*21610*/  IMAD.MOV.U32 R2, RZ, RZ, R115 ;  /* 0x000000ffff027224 */ /* 0x002fca00078e0073 */
[----:B------:R1:W-:Y:S04]  /*21620*/  STL [R1+0x584], R2 ;  /* 0x0005840201007387 */ /* 0x0003e80000100800 */
[----:B------:R-:W3:Y:S01]  /*21630*/  LDL.LU.64 R114, [R1+0xa30] ;  /* 0x000a300001727983 */ /* 0x000ee20000300a00 */
        /* <DEDUP_REMOVED lines=13> */
[----:B------:R-:W-:Y:S04]  /*21710*/  STL [R1+0x5ac], R97 ;  /* 0x0005ac6101007387 */ /* 0x000fe80000100800 */
[----:B------:R-:W-:Y:S04]  /*21720*/  STL [R1+0x5b8], R98 ;  /* 0x0005b86201007387 */ /* 0x000fe80000100800 */
[----:B------:R-:W4:Y:S04]  /*21730*/  LDL.LU.64 R100, [R1+0xa40] ;  /* 0x000a400001647983 */ /* 0x000f280000300a00 */
[----:B------:R-:W-:Y:S01]  /*21740*/  STL [R1+0x5b4], R99 ;  /* 0x0005b46301007387 */ /* 0x000fe20000100800 */
[----:B-1----:R-:W-:-:S03]  /*21750*/  IMAD.MOV.U32 R2, RZ, RZ, R131 ;  /* 0x000000ffff027224 */ /* 0x002fc600078e0083 */
[----:B------:R-:W-:Y:S04]  /*21760*/  STL [R1+0x5c0], R130 ;  /* 0x0005c08201007387 */ /* 0x000fe80000100800 */
[----:B------:R-:W4:Y:S04]  /*21770*/  LDL.LU.64 R128, [R1+0xa48] ;  /* 0x000a480001807983 */ /* 0x000f280000300a00 */
[----:B------:R-:W-:Y:S04]  /*21780*/  STL [R1+0x5c8], R120 ;  /* 0x0005c87801007387 */ /* 0x000fe80000100800 */
[----:B------:R1:W-:Y:S02]  /*21790*/  STL [R1+0x5bc], R2 ;  /* 0x0005bc0201007387 */ /* 0x0003e40000100800 */
[----:B-1----:R-:W-:-:S02]  /*217a0*/  IMAD.MOV.U32 R2, RZ, RZ, R121 ;  /* 0x000000ffff027224 */ /* 0x002fc400078e0079 */
[----:B------:R-:W-:Y:S04]  /*217b0*/  STL [R1+0x5d0], R122 ;  /* 0x0005d07a01007387 */ /* 0x000fe80000100800 */
[----:B------:R1:W-:Y:S04]  /*217c0*/  STL [R1+0x5c4], R2 ;  /* 0x0005c40201007387 */ /* 0x0003e80000100800 */
[----:B--2---:R-:W-:Y:S01]  /*217d0*/  STL [R1+0x5d8], R112 ;  /* 0x0005d87001007387 */ /* 0x004fe20000100800 */
[----:B-1----:R-:W-:-:S05]  /*217e0*/  IMAD.MOV.U32 R2, RZ, RZ, R123 ;  /* 0x000000ffff027224 */ /* 0x002fca00078e007b */
[----:B------:R1:W-:Y:S04]  /*217f0*/  STL [R1+0x5cc], R2 ;  /* 0x0005cc0201007387 */ /* 0x0003e80000100800 */
[----:B------:R-:W2:Y:S01]  /*21800*/  LDL.LU.64 R130, [R1+0xa50] ;  /* 0x000a500001827983 */ /* 0x000ea20000300a00 */
[----:B-1----:R-:W-:-:S03]  /*21810*/  IMAD.MOV.U32 R2, RZ, RZ, R113 ;  /* 0x000000ffff027224 */ /* 0x002fc600078e0071 */
[----:B------:R-:W-:Y:S04]  /*21820*/  STL [R1+0x5e0], R108 ;  /* 0x0005e06c01007387 */ /* 0x000fe80000100800 */
[----:B------:R1:W-:Y:S04]  /*21830*/  STL [R1+0x5d4], R2 ;  /* 0x0005d40201007387 */ /* 0x0003e80000100800 */
[----:B------:R-:W-:Y:S04]  /*21840*/  STL [R1+0x5dc], R109 ;  /* 0x0005dc6d01007387 */ /* 0x000fe80000100800 */
[----:B------:R-:W2:Y:S04]  /*21850*/  LDL.LU.64 R146, [R1+0xa58] ;  /* 0x000a580001927983 */ /* 0x000ea80000300a00 */
[----:B------:R-:W-:Y:S04]  /*21860*/  STL [R1+0x5e8], R110 ;  /* 0x0005e86e01007387 */ /* 0x000fe80000100800 */
[----:B------:R-:W2:Y:S04]  /*21870*/  LDL.LU.64 R136, [R1+0xa60] ;  /* 0x000a600001887983 */ /* 0x000ea80000300a00 */
[----:B------:R-:W-:Y:S04]  /*21880*/  STL [R1+0x5e4], R111 ;  /* 0x0005e46f01007387 */ /* 0x000fe80000100800 */
[----:B------:R-:W2:Y:S04]  /*21890*/  LDL.LU.64 R120, [R1+0xa68] ;  /* 0x000a680001787983 */ /* 0x000ea80000300a00 */
[----:B---3--:R-:W-:Y:S04]  /*218a0*/  STL [R1+0x5f0], R114 ;  /* 0x0005f07201007387 */ /* 0x008fe80000100800 */
[----:B------:R-:W3:Y:S01]  /*218b0*/  LDL.LU.64 R122, [R1+0xa70] ;  /* 0x000a7000017a7983 */ /* 0x000ee20000300a00 */
[----:B-1----:R-:W-:-:S03]  /*218c0*/  IMAD.MOV.U32 R2, RZ, RZ, R115 ;  /* 0x000000ffff027224 */ /* 0x002fc600078e0073 */
[----:B------:R-:W3:Y:S04]  /*218d0*/  LDL.LU.64 R112, [R1+0xa78] ;  /* 0x000a780001707983 */ /* 0x000ee80000300a00 */
[----:B------:R4:W-:Y:S02]  /*218e0*/  STL [R1+0x5ec], R2 ;  /* 0x0005ec0201007387 */ /* 0x0009e40000100800 */
[----:B----4-:R-:W-:Y:S02]  /*218f0*/  IMAD.MOV.U32 R2, RZ, RZ, R103 ;  /* 0x000000ffff027224 */ /* 0x010fe400078e0067 */
[----:B------:R1:W-:Y:S04]  /*21900*/  STL [R1+0x5f8], R102 ;  /* 0x0005f86601007387 */ /* 0x0003e80000100800 */
[----:B------:R-:W-:Y:S04]  /*21910*/  STL [R1+0x600], R116 ;  /* 0x0006007401007387 */ /* 0x000fe80000100800 */
[----:B------:R4:W-:Y:S04]  /*21920*/  STL [R1+0x5f4], R2 ;  /* 0x0005f40201007387 */ /* 0x0009e80000100800 */
[----:B------:R-:W3:Y:S04]  /*21930*/  LDL.LU.64 R114, [R1+0xa80] ;  /* 0x000a800001727983 */ /* 0x000ee80000300a00 */
[----:B------:R-:W-:Y:S04]  /*21940*/  STL [R1+0x5fc], R117 ;  /* 0x0005fc7501007387 */ /* 0x000fe80000100800 */
[----:B------:R-:W-:Y:S04]  /*21950*/  STL [R1+0x608], R118 ;  /* 0x0006087601007387 */ /* 0x000fe80000100800 */
[----:B------:R-:W-:Y:S04]  /*21960*/  STL [R1+0x604], R119 ;  /* 0x0006047701007387 */ /* 0x000fe80000100800 */
[----:B-1----:R-:W3:Y:S04]  /*21970*/  LDL.LU.64 R102, [R1+0xa88] ;  /* 0x000a880001667983 */ /* 0x002ee80000300a00 */
[----:B------:R1:W-:Y:S01]  /*21980*/  STL [R1+0x610], R100 ;  /* 0x0006106401007387 */ /* 0x0003e20000100800 */
[----:B----4-:R-:W-:-:S03]  /*21990*/  IMAD.MOV.U32 R2, RZ, RZ, R101 ;  /* 0x000000ffff027224 */ /* 0x010fc600078e0065 */
[----:B-1----:R-:W4:Y:S04]  /*219a0*/  LDL.LU.64 R100, [R1+0xa90] ;  /* 0x000a900001647983 */ /* 0x002f280000300a00 */
[----:B------:R1:W-:Y:S04]  /*219b0*/  STL [R1+0x60c], R2 ;  /* 0x00060c0201007387 */ /* 0x0003e80000100800 */
[----:B------:R-:W-:Y:S04]  /*219c0*/  STL [R1+0x618], R128 ;  /* 0x0006188001007387 */ /* 0x000fe80000100800 */
[----:B------:R-:W4:Y:S01]  /*219d0*/  LDL.LU.64 R138, [R1+0xa98] ;  /* 0x000a9800018a7983 */ /* 0x000f220000300a00 */
[----:B-1----:R-:W-:-:S05]  /*219e0*/  IMAD.MOV.U32 R2, RZ, RZ, R129 ;  /* 0x000000ffff027224 */ /* 0x002fca00078e0081 */
[----:B------:R2:W-:Y:S04]  /*219f0*/  STL [R1+0x614], R2 ;  /* 0x0006140201007387 */ /* 0x0005e80000100800 */
[----:B------:R-:W-:Y:S04]  /*21a00*/  STL [R1+0x620], R124 ;  /* 0x0006207c01007387 */ /* 0x000fe80000100800 */
[----:B------:R-:W-:Y:S04]  /*21a10*/  STL [R1+0x61c], R125 ;  /* 0x00061c7d01007387 */ /* 0x000fe80000100800 */
[----:B------:R-:W-:Y:S04]  /*21a20*/  STL [R1+0x628], R126 ;  /* 0x0006287e01007387 */ /* 0x000fe80000100800 */
[----:B------:R-:W-:Y:S01]  /*21a30*/  STL [R1+0x624], R127 ;  /* 0x0006247f01007387 */ /* 0x000fe20000100800 */
[----:B--2---:R-:W-:-:S03]  /*21a40*/  IMAD.MOV.U32 R2, RZ, RZ, R131 ;  /* 0x000000ffff027224 */ /* 0x004fc600078e0083 */
[----:B------:R1:W-:Y:S04]  /*21a50*/  STL [R1+0x630], R130 ;  /* 0x0006308201007387 */ /* 0x0003e80000100800 */
[----:B------:R-:W2:Y:S04]  /*21a60*/  LDL.LU.64 R128, [R1+0xaa0] ;  /* 0x000aa00001807983 */ /* 0x000ea80000300a00 */
[----:B-1----:R-:W2:Y:S04]  /*21a70*/  LDL.LU.64 R130, [R1+0xaa8] ;  /* 0x000aa80001827983 */ /* 0x002ea80000300a00 */
        /* <DEDUP_REMOVED lines=9> */
[----:B---3--:R-:W-:Y:S04]  /*21b10*/  STL [R1+0x650], R122 ;  /* 0x0006507a01007387 */ /* 0x008fe80000100800 */
[----:B------:R1:W-:Y:S04]  /*21b20*/  STL [R1+0x644], R2 ;  /* 0x0006440201007387 */ /* 0x0003e80000100800 */
[----:B------:R-:W-:Y:S01]  /*21b30*/  STL [R1+0x658], R112 ;  /* 0x0006587001007387 */ /* 0x000fe20000100800 */
[----:B-1----:R-:W-:-:S05]  /*21b40*/  IMAD.MOV.U32 R2, RZ, RZ, R123 ;  /* 0x000000ffff027224 */ /* 0x002fca00078e007b */
[----:B------:R1:W-:Y:S04]  /*21b50*/  STL [R1+0x64c], R2 ;  /* 0x00064c0201007387 */ /* 0x0003e80000100800 */
[----:B------:R-:W3:Y:S04]  /*21b60*/  LDL.LU.64 R120, [R1+0xab0] ;  /* 0x000ab00001787983 */ /* 0x000ee80000300a00 */
[----:B------:R-:W3:Y:S01]  /*21b70*/  LDL.LU.64 R122, [R1+0xab8] ;  /* 0x000ab800017a7983 */ /* 0x000ee20000300a00 */
[----:B-1----:R-:W-:-:S05]  /*21b80*/  IMAD.MOV.U32 R2, RZ, RZ, R113 ;  /* 0x000000ffff027224 */ /* 0x002fca00078e0071 */
[----:B------:R1:W-:Y:S04]  /*21b90*/  STL [R1+0x654], R2 ;  /* 0x0006540201007387 */ /* 0x0003e80000100800 */
[----:B------:R1:W-:Y:S04]  /*21ba0*/  STL [R1+0x660], R114 ;  /* 0x0006607201007387 */ /* 0x0003e80000100800 */
[----:B------:R-:W3:Y:S01]  /*21bb0*/  LDL.LU.64 R112, [R1+0xac0] ;  /* 0x000ac00001707983 */ /* 0x000ee20000300a00 */
[----:B-1----:R-:W-:-:S03]  /*21bc0*/  IMAD.MOV.U32 R2, RZ, RZ, R115 ;  /* 0x000000ffff027224 */ /* 0x002fc600078e0073 */
[----:B------:R-:W3:Y:S04]  /*21bd0*/  LDL.LU.64 R114, [R1+0xac8] ;  /* 0x000ac80001727983 */ /* 0x000ee80000300a00 */
[----:B------:R1:W-:Y:S04]  /*21be0*/  STL [R1+0x65c], R2 ;  /* 0x00065c0201007387 */ /* 0x0003e80000100800 */
[----:B------:R1:W-:Y:S02]  /*21bf0*/  STL [R1+0x668], R102 ;  /* 0x0006686601007387 */ /* 0x0003e40000100800 */
[----:B-1----:R-:W-:-:S02]  /*21c00*/  IMAD.MOV.U32 R2, RZ, RZ, R103 ;  /* 0x000000ffff027224 */ /* 0x002fc400078e0067 */
[----:B------:R-:W3:Y:S04]  /*21c10*/  LDL.LU.64 R102, [R1+0xad0] ;  /* 0x000ad00001667983 */ /* 0x000ee80000300a00 */
[----:B------:R1:W-:Y:S04]  /*21c20*/  STL [R1+0x664], R2 ;  /* 0x0006640201007387 */ /* 0x0003e80000100800 */
[----:B----4-:R4:W-:Y:S01]  /*21c30*/  STL [R1+0x670], R100 ;  /* 0x0006706401007387 */ /* 0x0109e20000100800 */
[----:B-1----:R-:W-:-:S03]  /*21c40*/  IMAD.MOV.U32 R2, RZ, RZ, R101 ;  /* 0x000000ffff027224 */ /* 0x002fc600078e0065 */
[----:B----4-:R-:W4:Y:S04]  /*21c50*/  LDL.LU.64 R100, [R1+0xad8] ;  /* 0x000ad80001647983 */ /* 0x010f280000300a00 */
[----:B------:R1:W-:Y:S04]  /*21c60*/  STL [R1+0x66c], R2 ;  /* 0x00066c0201007387 */ /* 0x0003e80000100800 */
[----:B------:R-:W-:Y:S01]  /*21c70*/  STL [R1+0x678], R138 ;  /* 0x0006788a01007387 */ /* 0x000fe20000100800 */
[----:B-1----:R-:W-:-:S03]  /*21c80*/  IMAD.MOV.U32 R2, RZ, RZ, R139 ;  /* 0x000000ffff027224 */ /* 0x002fc600078e008b */
[----:B------:R-:W-:Y:S04]  /*21c90*/  STL [R1+0x680], R148 ;  /* 0x0006809401007387 */ /* 0x000fe80000100800 */
[----:B------:R2:W-:Y:S04]  /*21ca0*/  STL [R1+0x674], R2 ;  /* 0x0006740201007387 */ /* 0x0005e80000100800 */
[----:B------:R-:W-:Y:S04]  /*21cb0*/  STL [R1+0x67c], R149 ;  /* 0x00067c9501007387 */ /* 0x000fe80000100800 */
[----:B------:R-:W-:Y:S04]  /*21cc0*/  STL [R1+0x688], R150 ;  /* 0x0006889601007387 */ /* 0x000fe80000100800 */
[----:B------:R-:W-:Y:S01]  /*21cd0*/  STL [R1+0x684], R151 ;  /* 0x0006849701007387 */ /* 0x000fe20000100800 */
[----:B--2---:R-:W-:-:S03]  /*21ce0*/  IMAD.MOV.U32 R2, RZ, RZ, R129 ;  /* 0x000000ffff027224 */ /* 0x004fc600078e0081 */
[----:B------:R-:W-:Y:S04]  /*21cf0*/  STL [R1+0x690], R128 ;  /* 0x0006908001007387 */ /* 0x000fe80000100800 */
[----:B------:R-:W-:Y:S04]  /*21d00*/  STL [R1+0x698], R130 ;  /* 0x0006988201007387 */ /* 0x000fe80000100800 */
[----:B------:R1:W-:Y:S04]  /*21d10*/  STL [R1+0x68c], R2 ;  /* 0x00068c0201007387 */ /* 0x0003e80000100800 */
[----:B------:R-:W-:Y:S01]  /*21d20*/  STL [R1+0x6a0], R156 ;  /* 0x0006a09c01007387 */ /* 0x000fe20000100800 */
[----:B-1----:R-:W-:-:S05]  /*21d30*/  IMAD.MOV.U32 R2, RZ, RZ, R131 ;  /* 0x000000ffff027224 */ /* 0x002fca00078e0083 */
[----:B------:R3:W-:Y:S04]  /*21d40*/  STL [R1+0x694], R2 ;  /* 0x0006940201007387 */ /* 0x0007e80000100800 */
[----:B------:R-:W-:Y:S04]  /*21d50*/  STL [R1+0x69c], R157 ;  /* 0x00069c9d01007387 */ /* 0x000fe80000100800 */
[----:B------:R-:W-:Y:S04]  /*21d60*/  STL [R1+0x6a8], R158 ;  /* 0x0006a89e01007387 */ /* 0x000fe80000100800 */
[----:B------:R-:W-:Y:S04]  /*21d70*/  STL [R1+0x6a4], R159 ;  /* 0x0006a49f01007387 */ /* 0x000fe80000100800 */
[----:B------:R-:W-:Y:S04]  /*21d80*/  STL [R1+0x6b0], R160 ;  /* 0x0006b0a001007387 */ /* 0x000fe80000100800 */
[----:B------:R-:W-:Y:S04]  /*21d90*/  STL [R1+0x6ac], R161 ;  /* 0x0006aca101007387 */ /* 0x000fe80000100800 */
[----:B------:R-:W-:Y:S04]  /*21da0*/  STL [R1+0x6b8], R162 ;  /* 0x0006b8a201007387 */ /* 0x000fe80000100800 */
[----:B------:R-:W-:Y:S01]  /*21db0*/  STL [R1+0x6b4], R163 ;  /* 0x0006b4a301007387 */ /* 0x000fe20000100800 */
[----:B---3--:R-:W-:-:S03]  /*21dc0*/  IMAD.MOV.U32 R2, RZ, RZ, R121 ;  /* 0x000000ffff027224 */ /* 0x008fc600078e0079 */
[----:B------:R-:W-:Y:S04]  /*21dd0*/  STL [R1+0x6c0], R120 ;  /* 0x0006c07801007387 */ /* 0x000fe80000100800 */
[----:B------:R-:W-:Y:S04]  /*21de0*/  STL [R1+0x6c8], R122 ;  /* 0x0006c87a01007387 */ /* 0x000fe80000100800 */
[----:B------:R1:W-:Y:S02]  /*21df0*/  STL [R1+0x6bc], R2 ;  /* 0x0006bc0201007387 */ /* 0x0003e40000100800 */
[----:B-1----:R-:W-:-:S02]  /*21e00*/  IMAD.MOV.U32 R2, RZ, RZ, R123 ;  /* 0x000000ffff027224 */ /* 0x002fc400078e007b */
[----:B------:R-:W-:Y:S04]  /*21e10*/  STL [R1+0x6d0], R112 ;  /* 0x0006d07001007387 */ /* 0x000fe80000100800 */
[----:B------:R1:W-:Y:S04]  /*21e20*/  STL [R1+0x6c4], R2 ;  /* 0x0006c40201007387 */ /* 0x0003e80000100800 */
[----:B------:R-:W-:Y:S01]  /*21e30*/  STL [R1+0x6d8], R114 ;  /* 0x0006d87201007387 */ /* 0x000fe20000100800 */
[----:B-1----:R-:W-:-:S05]  /*21e40*/  IMAD.MOV.U32 R2, RZ, RZ, R113 ;  /* 0x000000ffff027224 */ /* 0x002fca00078e0071 */
[----:B------:R1:W-:Y:S04]  /*21e50*/  STL [R1+0x6cc], R2 ;  /* 0x0006cc0201007387 */ /* 0x0003e80000100800 */
[----:B------:R-:W2:Y:S01]  /*21e60*/  LDL.LU.64 R136, [R1+0xae0] ;  /* 0x000ae00001887983 */ /* 0x000ea20000300a00 */
[----:B-1----:R-:W-:-:S05]  /*21e70*/  IMAD.MOV.U32 R2, RZ, RZ, R115 ;  /* 0x000000ffff027224 */ /* 0x002fca00078e0073 */
[----:B------:R1:W-:Y:S04]  /*21e80*/  STL [R1+0x6d4], R2 ;  /* 0x0006d40201007387 */ /* 0x0003e80000100800 */
[----:B------:R3:W-:Y:S01]  /*21e90*/  STL [R1+0x6e0], R102 ;  /* 0x0006e06601007387 */ /* 0x0007e20000100800 */
[----:B-1----:R-:W-:-:S03]  /*21ea0*/  IMAD.MOV.U32 R2, RZ, RZ, R103 ;  /* 0x000000ffff027224 */ /* 0x002fc600078e0067 */
[----:B---3--:R-:W3:Y:S04]  /*21eb0*/  LDL.LU.64 R102, [R1+0xae8] ;  /* 0x000ae80001667983 */ /* 0x008ee80000300a00 */
[----:B------:R1:W-:Y:S04]  /*21ec0*/  STL [R1+0x6dc], R2 ;  /* 0x0006dc0201007387 */ /* 0x0003e80000100800 */
[----:B----4-:R4:W-:Y:S04]  /*21ed0*/  STL [R1+0x6e8], R100 ;  /* 0x0006e86401007387 */ /* 0x0109e80000100800 */
[----:B------:R-:W3:Y:S01]  /*21ee0*/  LDL.LU.64 R138, [R1+0xaf0] ;  /* 0x000af000018a7983 */ /* 0x000ee20000300a00 */
[----:B-1----:R-:W-:-:S05]  /*21ef0*/  IMAD.MOV.U32 R2, RZ, RZ, R101 ;  /* 0x000000ffff027224 */ /* 0x002fca00078e0065 */
[----:B------:R1:W-:Y:S04]  /*21f00*/  STL [R1+0x6e4], R2 ;  /* 0x0006e40201007387 */ /* 0x0003e80000100800 */
[----:B------:R-:W-:Y:S04]  /*21f10*/  STL [R1+0x6f0], R176 ;  /* 0x0006f0b001007387 */ /* 0x000fe80000100800 */
[----:B------:R-:W-:Y:S04]  /*21f20*/  STL [R1+0x6ec], R177 ;  /* 0x0006ecb101007387 */ /* 0x000fe80000100800 */
[----:B------:R-:W3:Y:S04]  /*21f30*/  LDL.LU.64 R128, [R1+0xaf8] ;  /* 0x000af80001807983 */ /* 0x000ee80000300a00 */
[----:B------:R-:W-:Y:S04]  /*21f40*/  STL [R1+0x6f8], R178 ;  /* 0x0006f8b201007387 */ /* 0x000fe80000100800 */
[----:B------:R-:W-:Y:S04]  /*21f50*/  STL [R1+0x6f4], R179 ;  /* 0x0006f4b301007387 */ /* 0x000fe80000100800 */
[----:B------:R-:W3:Y:S04]  /*21f60*/  LDL.LU.64 R130, [R1+0xb00] ;  /* 0x000b000001827983 */ /* 0x000ee80000300a00 */
[----:B------:R-:W-:Y:S04]  /*21f70*/  STL [R1+0x700], R180 ;  /* 0x000700b401007387 */ /* 0x000fe80000100800 */
        /* <DEDUP_REMOVED lines=17> */
[----:B--2---:R-:W-:Y:S04]  /*22090*/  STL [R1+0x738], R136 ;  /* 0x0007388801007387 */ /* 0x004fe80000100800 */
[----:B----4-:R-:W2:Y:S01]  /*220a0*/  LDL.LU.64 R100, [R1+0xb28] ;  /* 0x000b280001647983 */ /* 0x010ea20000300a00 */
[----:B-1----:R-:W-:-:S03]  /*220b0*/  IMAD.MOV.U32 R2, RZ, RZ, R137 ;  /* 0x000000ffff027224 */ /* 0x002fc600078e0089 */
[----:B---3--:R-:W-:Y:S04]  /*220c0*/  STL [R1+0x740], R102 ;  /* 0x0007406601007387 */ /* 0x008fe80000100800 */
[----:B------:R1:W-:Y:S02]  /*220d0*/  STL [R1+0x734], R2 ;  /* 0x0007340201007387 */ /* 0x0003e40000100800 */
[----:B-1----:R-:W-:Y:S02]  /*220e0*/  IMAD.MOV.U32 R2, RZ, RZ, R103 ;  /* 0x000000ffff027224 */ /* 0x002fe400078e0067 */
[----:B------:R-:W3:Y:S04]  /*220f0*/  LDL.LU.64 R102, [R1+0xb30] ;  /* 0x000b300001667983 */ /* 0x000ee80000300a00 */
[----:B------:R1:W-:Y:S04]  /*22100*/  STL [R1+0x73c], R2 ;  /* 0x00073c0201007387 */ /* 0x0003e80000100800 */
[----:B------:R-:W-:Y:S04]  /*22110*/  STL [R1+0x748], R138 ;  /* 0x0007488a01007387 */ /* 0x000fe80000100800 */
[----:B------:R-:W4:Y:S01]  /*22120*/  LDL.LU.64 R76, [R1+0xb38] ;  /* 0x000b3800014c7983 */ /* 0x000f220000300a00 */
[----:B-1----:R-:W-:-:S05]  /*22130*/  IMAD.MOV.U32 R2, RZ, RZ, R139 ;  /* 0x000000ffff027224 */ /* 0x002fca00078e008b */
[----:B------:R1:W-:Y:S04]  /*22140*/  STL [R1+0x744], R2 ;  /* 0x0007440201007387 */ /* 0x0003e80000100800 */
[----:B------:R-:W-:Y:S04]  /*22150*/  STL [R1+0x750], R128 ;  /* 0x0007508001007387 */ /* 0x000fe80000100800 */
[----:B------:R-:W4:Y:S01]  /*22160*/  LDL.LU.64 R78, [R1+0xb40] ;  /* 0x000b4000014e7983 */ /* 0x000f220000300a00 */
[----:B-1----:R-:W-:-:S05]  /*22170*/  IMAD.MOV.U32 R2, RZ, RZ, R129 ;  /* 0x000000ffff027224 */ /* 0x002fca00078e0081 */
[----:B------:R1:W-:Y:S04]  /*22180*/  STL [R1+0x74c], R2 ;  /* 0x00074c0201007387 */ /* 0x0003e80000100800 */
[----:B------:R-:W-:Y:S04]  /*22190*/  STL [R1+0x758], R130 ;  /* 0x0007588201007387 */ /* 0x000fe80000100800 */
[----:B------:R-:W4:Y:S01]  /*221a0*/  LDL.LU.64 R168, [R1+0xb48] ;  /* 0x000b480001a87983 */ /* 0x000f220000300a00 */
[----:B-1----:R-:W-:-:S03]  /*221b0*/  IMAD.MOV.U32 R2, RZ, RZ, R131 ;  /* 0x000000ffff027224 */ /* 0x002fc600078e0083 */
[----:B------:R-:W4:Y:S04]  /*221c0*/  LDL.LU.64 R170, [R1+0xb50] ;  /* 0x000b500001aa7983 */ /* 0x000f280000300a00 */
        /* <DEDUP_REMOVED lines=21> */
[----:B--2---:R-:W-:Y:S04]  /*22320*/  STL [R1+0x780], R100 ;  /* 0x0007806401007387 */ /* 0x004fe80000100800 */
[----:B------:R-:W2:Y:S01]  /*22330*/  LDL.LU.64 R112, [R1+0xb98] ;  /* 0x000b980001707983 */ /* 0x000ea20000300a00 */
[----:B-1----:R-:W-:-:S03]  /*22340*/  IMAD.MOV.U32 R2, RZ, RZ, R101 ;  /* 0x000000ffff027224 */ /* 0x002fc600078e0065 */
[----:B------:R-:W2:Y:S04]  /*22350*/  LDL.LU.64 R114, [R1+0xba0] ;  /* 0x000ba00001727983 */ /* 0x000ea80000300a00 */
[----:B------:R1:W-:Y:S04]  /*22360*/  STL [R1+0x77c], R2 ;  /* 0x00077c0201007387 */ /* 0x0003e80000100800 */
[----:B---3--:R3:W-:Y:S01]  /*22370*/  STL [R1+0x788], R102 ;  /* 0x0007886601007387 */ /* 0x0087e20000100800 */
[----:B-1----:R-:W-:-:S03]  /*22380*/  IMAD.MOV.U32 R2, RZ, RZ, R103 ;  /* 0x000000ffff027224 */ /* 0x002fc600078e0067 */
[----:B------:R-:W2:Y:S04]  /*22390*/  LDL.LU.64 R100, [R1+0xbb0] ;  /* 0x000bb00001647983 */ /* 0x000ea80000300a00 */
[----:B----4-:R-:W-:Y:S04]  /*223a0*/  STL [R1+0x790], R76 ;  /* 0x0007904c01007387 */ /* 0x010fe80000100800 */
[----:B------:R1:W-:Y:S04]  /*223b0*/  STL [R1+0x784], R2 ;  /* 0x0007840201007387 */ /* 0x0003e80000100800 */
[----:B---3--:R-:W3:Y:S01]  /*223c0*/  LDL.LU.64 R102, [R1+0xba8] ;  /* 0x000ba80001667983 */ /* 0x008ee20000300a00 */
[----:B-1----:R-:W-:-:S03]  /*223d0*/  IMAD.MOV.U32 R2, RZ, RZ, R77 ;  /* 0x000000ffff027224 */ /* 0x002fc600078e004d */
[----:B------:R-:W-:Y:S04]  /*223e0*/  STL [R1+0x798], R78 ;  /* 0x0007984e01007387 */ /* 0x000fe80000100800 */
[----:B------:R1:W-:Y:S02]  /*223f0*/  STL [R1+0x78c], R2 ;  /* 0x00078c0201007387 */ /* 0x0003e40000100800 */
[----:B-1----:R-:W-:Y:S02]  /*22400*/  IMAD.MOV.U32 R2, RZ, RZ, R79 ;  /* 0x000000ffff027224 */ /* 0x002fe400078e004f */
[----:B------:R-:W-:Y:S04]  /*22410*/  STL [R1+0x7a0], R168 ;  /* 0x0007a0a801007387 */ /* 0x000fe80000100800 */
[----:B------:R1:W-:Y:S04]  /*22420*/  STL [R1+0x794], R2 ;  /* 0x0007940201007387 */ /* 0x0003e80000100800 */
[----:B------:R-:W-:Y:S01]  /*22430*/  STL [R1+0x7a8], R170 ;  /* 0x0007a8aa01007387 */ /* 0x000fe20000100800 */
[----:B-1----:R-:W-:-:S05]  /*22440*/  IMAD.MOV.U32 R2, RZ, RZ, R169 ;  /* 0x000000ffff027224 */ /* 0x002fca00078e00a9 */
        /* <DEDUP_REMOVED lines=25> */
[----:B------:R-:W4:Y:S01]  /*225e0*/  S2R R194, SR_TID.X ;  /* 0x0000000000c27919 */ /* 0x000f220000002100 */
[----:B-1----:R-:W-:Y:S01]  /*225f0*/  IMAD.MOV.U32 R2, RZ, RZ, R123 ;  /* 0x000000ffff027224 */ /* 0x002fe200078e007b */
[----:B------:R-:W-:-:S04]  /*22600*/  SHF.R.S32.HI R3, RZ, 0x1f, R0 ;  /* 0x0000001fff037819 */ /* 0x000fc80000011400 */
[----:B------:R-:W-:Y:S01]  /*22610*/  LEA.HI R3, R3, R0, RZ, 0x7 ;  /* 0x0000000003037211 */ /* 0x000fe200078f38ff */
[C---:B----4-:R-:W-:Y:S02]  /*22620*/  IMAD.SHL.U32 R0, R194.reuse, 0x80, RZ ;  /* 0x00000080c2007824 */ /* 0x050fe400078e00ff */
[----:B------:R-:W-:-:S03]  /*22630*/  IMAD.SHL.U32 R5, R194, 0x2, RZ ;  /* 0x00000002c2057824 */ /* 0x000fc600078e00ff */
[----:B------:R-:W-:Y:S02]  /*22640*/  LOP3.LUT R0, R0, 0x3000, RZ, 0xc0, !PT ;  /* 0x0000300000007812 */ /* 0x000fe400078ec0ff */
[C---:B------:R-:W-:Y:S02]  /*22650*/  LOP3.LUT R7, R194.reuse, 0x3, RZ, 0xc0, !PT ;  /* 0x00000003c2077812 */ /* 0x040fe400078ec0ff */
[----:B------:R-:W-:-:S05]  /*22660*/  LOP3.LUT R6, R194, 0x1c, RZ, 0xc0, !PT ;  /* 0x0000001cc2067812 */ /* 0x000fca00078ec0ff */
[----:B------:R-:W-:Y:S01]  /*22670*/  IMAD R9, R7, 0x120, R6 ;  /* 0x0000012007097824 */ /* 0x000fe200078e0206 */
[----:B--2---:R-:W-:Y:S04]  /*22680*/  STL [R1+0x7f0], R112 ;  /* 0x0007f07001007387 */ /* 0x004fe80000100800 */
[----:B------:R1:W-:Y:S04]  /*22690*/  STL [R1+0x7e4], R2 ;  /* 0x0007e40201007387 */ /* 0x0003e80000100800 */
[----:B------:R-:W-:Y:S01]  /*226a0*/  STL [R1+0x7f8], R114 ;  /* 0x0007f87201007387 */ /* 0x000fe20000100800 */
[----:B-1----:R-:W-:-:S05]  /*226b0*/  IMAD.MOV.U32 R2, RZ, RZ, R113 ;  /* 0x000000ffff027224 */ /* 0x002fca00078e0071 */
[----:B------:R1:W-:Y:S02]  /*226c0*/  STL [R1+0x7ec], R2 ;  /* 0x0007ec0201007387 */ /* 0x0003e40000100800 */
[----:B-1----:R-:W-:Y:S02]  /*226d0*/  IMAD.MOV.U32 R2, RZ, RZ, R115 ;  /* 0x000000ffff027224 */ /* 0x002fe400078e0073 */
[----:B------:R-:W-:Y:S04]  /*226e0*/  STL [R1+0x800], R100 ;  /* 0x0008006401007387 */ /* 0x000fe80000100800 */
[----:B------:R1:W-:Y:S02]  /*226f0*/  STL [R1+0x7f4], R2 ;  /* 0x0007f40201007387 */ /* 0x0003e40000100800 */
[----:B-1----:R-:W-:-:S05]  /*22700*/  IMAD.MOV.U32 R2, RZ, RZ, R101 ;  /* 0x000000ffff027224 */ /* 0x002fca00078e0065 */
[----:B------:R1:W-:Y:S04]  /*22710*/  STL [R1+0x7fc], R2 ;  /* 0x0007fc0201007387 */ /* 0x0003e80000100800 */
[----:B---3--:R-:W-:Y:S01]  /*22720*/  STL [R1+0x808], R102 ;  /* 0x0008086601007387 */ /* 0x008fe20000100800 */
[----:B-1----:R-:W-:-:S05]  /*22730*/  IMAD.MOV.U32 R2, RZ, RZ, R103 ;  /* 0x000000ffff027224 */ /* 0x002fca00078e0067 */
[----:B------:R1:W-:Y:S02]  /*22740*/  STL [R1+0x804], R2 ;  /* 0x0008040201007387 */ /* 0x0003e40000100800 */
[----:B-1----:R-:W-:-:S05]  /*22750*/  LOP3.LUT R2, R194, 0x7, RZ, 0xc0, !PT ;  /* 0x00000007c2027812 */ /* 0x002fca00078ec0ff */
[C---:B------:R-:W-:Y:S02]  /*22760*/  IMAD.SHL.U32 R4, R2.reuse, 0x10, RZ ;  /* 0x0000001002047824 */ /* 0x040fe400078e00ff */
[----:B------:R-:W-:-:S03]  /*22770*/  IMAD R2, R2, 0x200, R0 ;  /* 0x0000020002027824 */ /* 0x000fc600078e0200 */
[----:B------:R-:W-:-:S05]  /*22780*/  LOP3.LUT R0, R4, 0x30, R5, 0x78, !PT ;  /* 0x0000003004007812 */ /* 0x000fca00078e7805 */
[----:B------:R-:W-:Y:S01]  /*22790*/  IMAD.IADD R8, R2, 0x1, R0 ;  /* 0x0000000102087824 */ /* 0x000fe200078e0200 */
[----:B------:R-:W-:-:S04]  /*227a0*/  LOP3.LUT R0, R9, 0x40, RZ, 0x3c, !PT ;  /* 0x0000004009007812 */ /* 0x000fc800078e3cff */
[----:B------:R-:W-:Y:S01]  /*227b0*/  LOP3.LUT R0, R8, 0x40, RZ, 0x3c, !PT ;  /* 0x0000004008007812 */ /* 0x000fe200078e3cff */
[----:B------:R1:W-:Y:S04]  /*227c0*/  STL [R1+0x948], R8 ;  /* 0x0009480801007387 */ /* 0x0003e80000100800 */
[----:B------:R1:W-:Y:S01]  /*227d0*/  STL [R1+0x954], R0 ;  /* 0x0009540001007387 */ /* 0x0003e20000100800 */
[----:B------:R-:W-:Y:S01]  /*227e0*/  SHF.R.S32.HI R3, RZ, 0x7, R3 ;  /* 0x00000007ff037819 */ /* 0x000fe20000011403 */
[----:B------:R-:W-:Y:S01]  /*227f0*/  USHF.R.S32.HI UR9, URZ, 0x1f, UR5 ;  /* 0x0000001f3f097899 */ /* 0x000fe20008011405 */
[----:B------:R-:W-:Y:S01]  /*22800*/  IMAD.MOV.U32 R248, RZ, RZ, R249 ;  /* 0x000000fffff87224 */ /* 0x000fe200078e00f9 */
[----:B------:R-:W-:Y:S01]  /*22810*/  USHF.R.S32.HI UR10, URZ, 0x1f, UR6 ;  /* 0x0000001f3f0a7899 */ /* 0x000fe20008011406 */
[C---:B------:R-:W-:Y:S01]  /*22820*/  LOP3.LUT R2, R9.reuse, 0x20, RZ, 0x3c, !PT ;  /* 0x0000002009027812 */ /* 0x040fe200078e3cff */
[----:B------:R-:W-:Y:S01]  /*22830*/  IMAD.MOV.U32 R249, RZ, RZ, R57 ;  /* 0x000000fffff97224 */ /* 0x000fe200078e0039 */
[----:B------:R-:W-:Y:S01]  /*22840*/  CS2R R92, SRZ ;  /* 0x00000000005c7805 */ /* 0x000fe2000001ff00 */
[----:B------:R-:W-:Y:S01]  /*22850*/  IMAD.MOV.U32 R250, RZ, RZ, R31 ;  /* 0x000000fffffa7224 */ /* 0x000fe200078e001f */
[----:B------:R-:W-:Y:S01]  /*22860*/  CS2R R94, SRZ ;  /* 0x00000000005e7805 */ /* 0x000fe2000001ff00 */
[----:B------:R-:W-:Y:S01]  /*22870*/  IMAD.MOV.U32 R251, RZ, RZ, R29 ;  /* 0x000000fffffb7224 */ /* 0x000fe200078e001d */
[----:B------:R-:W-:Y:S01]  /*22880*/  CS2R R88, SRZ ;  /* 0x0000000000587805 */ /* 0x000fe2000001ff00 */
[----:B------:R-:W-:Y:S01]  /*22890*/  IMAD.MOV.U32 R252, RZ, RZ, R11 ;  /* 0x000000fffffc7224 */ /* 0x000fe200078e000b */
        /* <DEDUP_REMOVED lines=61> */
[----:B------:R-:W-:-:S02]  /*22c70*/  LOP3.LUT R9, R9, 0x60, RZ, 0x3c, !PT ;  /* 0x0000006009097812 */ /* 0x000fc400078e3cff */
[----:B------:R-:W-:Y:S01]  /*22c80*/  IADD3 R2, R3, -0x2, RZ ;  /* 0xfffffffe03027810 */ /* 0x000fe20007ffe0ff */
[----:B------:R-:W-:Y:S02]  /*22c90*/  UIADD3 UR7, UR4, -0x100, URZ ;  /* 0xffffff0004077890 */ /* 0x000fe4000fffe03f */
[----:B------:R-:W-:Y:S02]  /*22ca0*/  USHF.L.U32 UR14, UR5, 0x2, URZ ;  /* 0x00000002050e7899 */ /* 0x000fe4000800063f */
[----:B------:R-:W-:Y:S02]  /*22cb0*/  USHF.L.U64.HI UR9, UR5, 0x2, UR9 ;  /* 0x0000000205097899 */ /* 0x000fe40008010209 */
[----:B------:R-:W-:Y:S02]  /*22cc0*/  USHF.L.U32 UR11, UR6, 0x2, URZ ;  /* 0x00000002060b7899 */ /* 0x000fe4000800063f */
[----:B------:R-:W-:Y:S02]  /*22cd0*/  UMOV UR4, URZ ;  /* 0x0000003f00047c82 */ /* 0x000fe40008000000 */
[----:B------:R-:W-:-:S02]  /*22ce0*/  UMOV UR8, 0x1 ;  /* 0x0000000100087882 */ /* 0x000fc40000000000 */
[----:B------:R-:W-:Y:S02]  /*22cf0*/  USHF.L.U64.HI UR10, UR6, 0x2, UR10 ;  /* 0x00000002060a7899 */ /* 0x000fe4000801020a */
[----:B-1----:R-:W-:Y:S02]  /*22d00*/  UMOV UR5, 0xffffffff ;  /* 0xffffffff00057882 */ /* 0x002fe40000000000 */
.L_x_1:
[----:B------:R-:W2:Y:S01]  /*22d10*/  LDL R8, [R1+0x948] ;  /* 0x0009480001087983 */ /* 0x000ea20000100800 */
[----:B------:R-:W-:Y:S01]  /*22d20*/  UIADD3 UR5, UR5, 0x1, URZ ;  /* 0x0000000105057890 */ /* 0x000fe2000fffe03f */
[----:B------:R-:W-:-:S04]  /*22d30*/  DEPBAR.LE SB0, 0x2 ;  /* 0x000080800000791a */ /* 0x000fc80000000000 */
[----:B------:R-:W3:Y:S01]  /*22d40*/  LDL R188, [R1+0x954] ;  /* 0x0009540001bc7983 */ /* 0x000ee20000100800 */
[----:B------:R-:W-:-:S03]  /*22d50*/  UISETP.GT.AND UP0, UPT, UR5, 0x1, UPT ;  /* 0x000000010500788c */ /* 0x000fc6000bf04270 */
[----:B------:R-:W1:Y:S01]  /*22d60*/  S2R R10, SR_TID.X ;  /* 0x00000000000a7919 */ /* 0x000e620000002100 */
[----:B------:R-:W-:-:S03]  /*22d70*/  USEL UR5, UR5, URZ, !UP0 ;  /* 0x0000003f05057287 */ /* 0x000fc6000c000000 */
[----:B------:R-:W4:Y:S03]  /*22d80*/  S2R R11, SR_TID.X ;  /* 0x00000000000b7919 */ /* 0x000f260000002100 */
[----:B------:R-:W-:Y:S02]  /*22d90*/  IMAD.U32 R0, RZ, RZ, UR5 ;  /* 0x00000005ff007e24 */ /* 0x000fe4000f8e00ff */
[----:B------:R-:W-:Y:S02]  /*22da0*/  IMAD.U32 R2, RZ, RZ, UR5 ;  /* 0x00000005ff027e24 */ /* 0x000fe4000f8e00ff */
[----:B------:R-:W-:Y:S02]  /*22db0*/  IMAD.U32 R192, RZ, RZ, UR5 ;  /* 0x00000005ffc07e24 */ /* 0x000fe4000f8e00ff */
[----:B------:R-:W-:Y:S01]  /*22dc0*/  IMAD.U32 R193, RZ, RZ, UR5 ;  /* 0x00000005ffc17e24 */ /* 0x000fe2000f8e00ff */
[----:B-1----:R-:W-:-:S02]  /*22dd0*/  LOP3.LUT R9, R10, 0x1c, RZ, 0xc0, !PT ;  /* 0x0000001c0a097812 */ /* 0x002fc400078ec0ff */
[C---:B------:R-:W-:Y:S02]  /*22de0*/  LOP3.LUT R3, R10.reuse, 0x3, RZ, 0xc0, !PT ;  /* 0x000000030a037812 */ /* 0x040fe400078ec0ff */
[C---:B------:R-:W-:Y:S02]  /*22df0*/  LOP3.LUT R28, R10.reuse, 0x1c, RZ, 0xc0, !PT ;  /* 0x0000001c0a1c7812 */ /* 0x040fe400078ec0ff */
[----:B------:R-:W-:Y:S01]  /*22e00*/  LOP3.LUT R10, R10, 0x3, RZ, 0xc0, !PT ;  /* 0x000000030a0a7812 */ /* 0x000fe200078ec0ff */
[----:B------:R-:W-:Y:S01]  /*22e10*/  IMAD R3, R3, 0x120, R9 ;  /* 0x0000012003037824 */ /* 0x000fe200078e0209 */
[----:B----4-:R-:W-:-:S03]  /*22e20*/  LOP3.LUT R9, R11, 0x3, RZ, 0xc0, !PT ;  /* 0x000000030b097812 */ /* 0x010fc600078ec0ff */
[----:B------:R-:W-:Y:S01]  /*22e30*/  IMAD R10, R10, 0x120, R28 ;  /* 0x000001200a0a7824 */ /* 0x000fe200078e021c */
[----:B------:R-:W-:Y:S02]  /*22e40*/  LOP3.LUT R28, R11, 0x1c, RZ, 0xc0, !PT ;  /* 0x0000001c0b1c7812 */ /* 0x000fe400078ec0ff */
[----:B------:R-:W-:Y:S01]  /*22e50*/  LOP3.LUT R3, R3, 0x20, RZ, 0x3c, !PT ;  /* 0x0000002003037812 */ /* 0x000fe200078e3cff */
[----:B------:R-:W-:Y:S01]  /*22e60*/  IMAD R0, R0, 0x8000, R10 ;  /* 0x0000800000007824 */ /* 0x000fe200078e020a */
[----:B------:R-:W-:Y:S01]  /*22e70*/  BAR.SYNC.DEFER_BLOCKING 0x0 ;  /* 0x0000000000007b1d */ /* 0x000fe20000010000 */
[C---:B------:R-:W-:Y:S02]  /*22e80*/  LOP3.LUT R10, R11.reuse, 0x1c, RZ, 0xc0, !PT ;  /* 0x0000001c0b0a7812 */ /* 0x040fe400078ec0ff */
[----:B------:R-:W-:Y:S01]  /*22e90*/  LOP3.LUT R11, R11, 0x3, RZ, 0xc0, !PT ;  /* 0x000000030b0b7812 */ /* 0x000fe200078ec0ff */
[----:B------:R-:W-:Y:S02]  /*22ea0*/  IMAD R2, R2, 0x8000, R3 ;  /* 0x0000800002027824 */ /* 0x000fe400078e0203 */
[----:B------:R-:W-:-:S02]  /*22eb0*/  IMAD R9, R9, 0x120, R10 ;  /* 0x0000012009097824 */ /* 0x000fc400078e020a */
[----:B------:R-:W-:Y:S02]  /*22ec0*/  IMAD R11, R11, 0x120, R28 ;  /* 0x000001200b0b7824 */ /* 0x000fe400078e021c */
[----:B------:R-:W-:Y:S01]  /*22ed0*/  IMAD.U32 R3, RZ, RZ, UR5 ;  /* 0x00000005ff037e24 */ /* 0x000fe2000f8e00ff */
[----:B------:R-:W-:Y:S02]  /*22ee0*/  LOP3.LUT R9, R9, 0x60, RZ, 0x3c, !PT ;  /* 0x0000006009097812 */ /* 0x000fe400078e3cff */
[----:B------:R-:W-:-:S03]  /*22ef0*/  LOP3.LUT R11, R11, 0x40, RZ, 0x3c, !PT ;  /* 0x000000400b0b7812 */ /* 0x000fc600078e3cff */
[----:B------:R-:W-:Y:S02]  /*22f00*/  IMAD R192, R192, 0x8000, R9 ;  /* 0x00008000c0c07824 */ /* 0x000fe400078e0209 */
[----:B------:R-:W-:Y:S01]  /*22f10*/  IMAD R3, R3, 0x8000, R11 ;  /* 0x0000800003037824 */ /* 0x000fe200078e020b */
[----:B------:R-:W-:Y:S04]  /*22f20*/  LDS R156, [R0+0x40080] ;  /* 0x04008000009c7984 */ /* 0x000fe80000000800 */
        /* <DEDUP_REMOVED lines=14> */
[----:B------:R-:W-:Y:S01]  /*23010*/  LDS R163, [R192+0x40400] ;  /* 0x04040000c0a37984 */ /* 0x000fe20000000800 */
[----:B------:R-:W-:-:S02]  /*23020*/  IMAD.U32 R194, RZ, RZ, UR5 ;  /* 0x00000005ffc27e24 */ /* 0x000fc4000f8e00ff */
[----:B--2---:R-:W-:-:S05]  /*23030*/  IMAD R193, R193, 0x20000, R8 ;  /* 0x00020000c1c17824 */ /* 0x004fca00078e0208 */
[----:B------:R-:W1:Y:S04]  /*23040*/  LDSM.16.M88.4 R28, [R193] ;  /* 0x00000000c11c783b */ /* 0x000e680000000200 */
[----:B------:R-:W2:Y:S04]  /*23050*/  LDSM.16.M88.4 R8, [R193+0x4000] ;  /* 0x00400000c108783b */ /* 0x000ea80000000200 */
[----:B------:R-:W4:Y:S04]  /*23060*/  LDSM.16.M88.4 R108, [R193+0x8000] ;  /* 0x00800000c16c783b */ /* 0x000f280000000200 */
[----:B------:R-:W3:Y:S04]  /*23070*/  LDSM.16.M88.4 R96, [R193+0xc000] ;  /* 0x00c00000c160783b */ /* 0x000ee80000000200 */
[----:B------:R-:W3:Y:S01]  /*23080*/  LDSM.16.M88.4 R72, [R193+0x10000] ;  /* 0x01000000c148783b */ /* 0x000ee20000000200 */
[----:B-1----:R-:W-:Y:S03]  /*23090*/  HMMA.1688.F32.TF32 R176, R56, R28, R76 ;  /* 0x0000001c38b0723c */ /* 0x002fe6000008104c */
[----:B------:R-:W-:Y:S05]  /*230a0*/  LDSM.16.M88.4 R76, [R193+0x18000] ;  /* 0x01800000c14c783b */ /* 0x000fea0000000200 */
[-C--:B--2---:R-:W-:Y:S01]  /*230b0*/  HMMA.1688.F32.TF32 R116, R156, R8.reuse, R104 ;  /* 0x000000089c74723c */ /* 0x084fe20000081068 */
[----:B------:R-:W1:Y:S07]  /*230c0*/  LDSM.16.M88.4 R104, [R193+0x14000] ;  /* 0x01400000c168783b */ /* 0x000e6e0000000200 */
[-C--:B------:R-:W-:Y:S01]  /*230d0*/  HMMA.1688.F32.TF32 R124, R180, R8.reuse, R88 ;  /* 0x00000008b47c723c */ /* 0x080fe20000081058 */
[----:B------:R-:W2:Y:S07]  /*230e0*/  LDSM.16.M88.4 R88, [R193+0x1c000] ;  /* 0x01c00000c158783b */ /* 0x000eae0000000200 */
[C---:B------:R-:W-:Y:S08]  /*230f0*/  HMMA.1688.F32.TF32 R168, R56.reuse, R8, R168 ;  /* 0x0000000838a8723c */ /* 0x040ff000000810a8 */
[C---:B----4-:R-:W-:Y:S08]  /*23100*/  HMMA.1688.F32.TF32 R144, R56.reuse, R108, R144 ;  /* 0x0000006c3890723c */ /* 0x050ff00000081090 */
[C---:B---3--:R-:W-:Y:S08]  /*23110*/  HMMA.1688.F32.TF32 R136, R56.reuse, R96, R136 ;  /* 0x000000603888723c */ /* 0x048ff00000081088 */
[C---:B------:R-:W-:Y:S08]  /*23120*/  HMMA.1688.F32.TF32 R128, R56.reuse, R72, R128 ;  /* 0x000000483880723c */ /* 0x040ff00000081080 */
[C---:B-1----:R-:W-:Y:S08]  /*23130*/  HMMA.1688.F32.TF32 R120, R56.reuse, R104, R120 ;  /* 0x000000683878723c */ /* 0x042ff00000081078 */
[----:B------:R-:W-:Y:S08]  /*23140*/  HMMA.1688.F32.TF32 R112, R56, R76, R112 ;  /* 0x0000004c3870723c */ /* 0x000ff00000081070 */
[-C--:B------:R-:W-:Y:S08]  /*23150*/  HMMA.1688.F32.TF32 R92, R180, R28.reuse, R92 ;  /* 0x0000001cb45c723c */ /* 0x080ff0000008105c */
[----:B------:R-:W-:Y:S01]  /*23160*/  HMMA.1688.F32.TF32 R148, R156, R28, R172 ;  /* 0x0000001c9c94723c */ /* 0x000fe200000810ac */
[----:B------:R-:W-:Y:S04]  /*23170*/  LDS R172, [R3+0x40800] ;  /* 0x0408000003ac7984 */ /* 0x000fe80000000800 */
[----:B------:R-:W-:Y:S03]  /*23180*/  LDS R174, [R3+0x40c00] ;  /* 0x040c000003ae7984 */ /* 0x000fe60000000800 */
[C---:B------:R-:W-:Y:S01]  /*23190*/  HMMA.1688.F32.TF32 R152, R180.reuse, R108, R152 ;  /* 0x0000006cb498723c */ /* 0x040fe20000081098 */
[----:B------:R-:W-:Y:S04]  /*231a0*/  LDS R173, [R192+0x40800] ;  /* 0x04080000c0ad7984 */ /* 0x000fe80000000800 */
[----:B------:R-:W-:Y:S03]  /*231b0*/  LDS R175, [R192+0x40c00] ;  /* 0x040c0000c0af7984 */ /* 0x000fe60000000800 */
[C---:B------:R-:W-:Y:S08]  /*231c0*/  HMMA.1688.F32.TF32 R140, R180.reuse, R96, R140 ;  /* 0x00000060b48c723c */ /* 0x040ff0000008108c */
[C---:B------:R-:W-:Y:S08]  /*231d0*/  HMMA.1688.F32.TF32 R60, R180.reuse, R72, R60 ;  /* 0x00000048b43c723c */ /* 0x040ff0000008103c */
[C---:B------:R-:W-:Y:S08]  /*231e0*/  HMMA.1688.F32.TF32 R40, R180.reuse, R104, R40 ;  /* 0x00000068b428723c */ /* 0x040ff00000081028 */
[C---:B------:R-:W-:Y:S08]  /*231f0*/  HMMA.1688.F32.TF32 R52, R180.reuse, R76, R52 ;  /* 0x0000004cb434723c */ /* 0x040ff00000081034 */
[----:B--2---:R-:W-:Y:S01]  /*23200*/  HMMA.1688.F32.TF32 R44, R180, R88, R44 ;  /* 0x00000058b42c723c */ /* 0x004fe2000008102c */
[----:B------:R-:W-:Y:S04]  /*23210*/  LDS R180, [R0+0x40800] ;  /* 0x0408000000b47984 */ /* 0x000fe80000000800 */
[----:B------:R-:W-:Y:S03]  /*23220*/  LDS R182, [R0+0x40c00] ;  /* 0x040c000000b67984 */ /* 0x000fe60000000800 */
[C---:B------:R-:W-:Y:S01]  /*23230*/  HMMA.1688.F32.TF32 R36, R156.reuse, R108, R36 ;  /* 0x0000006c9c24723c */ /* 0x040fe20000081024 */
[----:B------:R-:W-:Y:S04]  /*23240*/  LDS R181, [R2+0x40800] ;  /* 0x0408000002b57984 */ /* 0x000fe80000000800 */
[----:B------:R-:W1:Y:S03]  /*23250*/  LDS R183, [R2+0x40c00] ;  /* 0x040c000002b77984 */ /* 0x000e660000000800 */
[C---:B------:R-:W-:Y:S08]  /*23260*/  HMMA.1688.F32.TF32 R32, R156.reuse, R96, R32 ;  /* 0x000000609c20723c */ /* 0x040ff00000081020 */
[C---:B------:R-:W-:Y:S08]  /*23270*/  HMMA.1688.F32.TF32 R24, R156.reuse, R72, R24 ;  /* 0x000000489c18723c */ /* 0x040ff00000081018 */
[C---:B------:R-:W-:Y:S08]  /*23280*/  HMMA.1688.F32.TF32 R80, R156.reuse, R104, R80 ;  /* 0x000000689c50723c */ /* 0x040ff00000081050 */
[C---:B------:R-:W-:Y:S08]  /*23290*/  HMMA.1688.F32.TF32 R84, R156.reuse, R76, R84 ;  /* 0x0000004c9c54723c */ /* 0x040ff00000081054 */
[-C--:B------:R-:W-:Y:S01]  /*232a0*/  HMMA.1688.F32.TF32 R164, R156, R88.reuse, R164 ;  /* 0x000000589ca4723c */ /* 0x080fe200000810a4 */
[----:B------:R-:W-:Y:S04]  /*232b0*/  LDS R156, [R0+0x40880] ;  /* 0x04088000009c7984 */ /* 0x000fe80000000800 */
[----:B------:R-:W-:Y:S03]  /*232c0*/  LDS R158, [R0+0x40c80] ;  /* 0x040c8000009e7984 */ /* 0x000fe60000000800 */
[----:B------:R-:W-:Y:S01]  /*232d0*/  HMMA.1688.F32.TF32 R56, R56, R88, R100 ;  /* 0x000000583838723c */ /* 0x000fe20000081064 */
[----:B------:R-:W-:Y:S04]  /*232e0*/  LDS R157, [R2+0x40880] ;  /* 0x04088000029d7984 */ /* 0x000fe80000000800 */
[----:B------:R-:W2:Y:S04]  /*232f0*/  LDS R159, [R2+0x40c80] ;  /* 0x040c8000029f7984 */ /* 0x000ea80000000800 */
[----:B------:R-:W-:Y:S04]  /*23300*/  LDS R100, [R3+0x40880] ;  /* 0x0408800003647984 */ /* 0x000fe80000000800 */
[----:B------:R-:W-:Y:S04]  /*23310*/  LDS R102, [R3+0x40c80] ;  /* 0x040c800003667984 */ /* 0x000fe80000000800 */
[----:B------:R-:W-:Y:S04]  /*23320*/  LDS R101, [R192+0x40880] ;  /* 0x04088000c0657984 */ /* 0x000fe80000000800 */
[----:B------:R-:W3:Y:S01]  /*23330*/  LDS R103, [R192+0x40c80] ;  /* 0x040c8000c0677984 */ /* 0x000ee20000000800 */
[C---:B------:R-:W-:Y:S08]  /*23340*/  HMMA.1688.F32.TF32 R68, R160.reuse, R28, R68 ;  /* 0x0000001ca044723c */ /* 0x040ff00000081044 */
[C---:B------:R-:W-:Y:S01]  /*23350*/  HMMA.1688.F32.TF32 R132, R160.reuse, R8, R132 ;  /* 0x00000008a084723c */ /* 0x040fe20000081084 */
[----:B------:R-:W-:Y:S01]  /*23360*/  IMAD R194, R194, 0x20000, R188 ;  /* 0x00020000c2c27824 */ /* 0x000fe200078e02bc */
[----:B------:R-:W-:Y:S04]  /*23370*/  LDS R8, [R3+0x41080] ;  /* 0x0410800003087984 */ /* 0x000fe80000000800 */
[----:B------:R-:W-:Y:S02]  /*23380*/  LDS R9, [R192+0x41080] ;  /* 0x04108000c0097984 */ /* 0x000fe40000000800 */
[C---:B------:R-:W-:Y:S08]  /*23390*/  HMMA.1688.F32.TF32 R12, R160.reuse, R108, R12 ;  /* 0x0000006ca00c723c */ /* 0x040ff0000008100c */
[C---:B------:R-:W-:Y:S08]  /*233a0*/  HMMA.1688.F32.TF32 R16, R160.reuse, R96, R16 ;  /* 0x00000060a010723c */ /* 0x040ff00000081010 */
[C---:B------:R-:W-:Y:S08]  /*233b0*/  HMMA.1688.F32.TF32 R48, R160.reuse, R72, R48 ;  /* 0x00000048a030723c */ /* 0x040ff00000081030 */
[C---:B------:R-:W-:Y:S01]  /*233c0*/  HMMA.1688.F32.TF32 R64, R160.reuse, R104, R64 ;  /* 0x00000068a040723c */ /* 0x040fe20000081040 */
[----:B------:R-:W-:Y:S04]  /*233d0*/  LDS R104, [R3+0x41880] ;  /* 0x0418800003687984 */ /* 0x000fe80000000800 */
[----:B------:R-:W-:Y:S03]  /*233e0*/  LDS R105, [R192+0x41880] ;  /* 0x04188000c0697984 */ /* 0x000fe60000000800 */
[C---:B------:R-:W-:Y:S08]  /*233f0*/  HMMA.1688.F32.TF32 R20, R160.reuse, R76, R20 ;  /* 0x0000004ca014723c */ /* 0x040ff00000081014 */
[----:B------:R-:W-:Y:S08]  /*23400*/  HMMA.1688.F32.TF32 R4, R160, R88, R4 ;  /* 0x00000058a004723c */ /* 0x000ff00000081004 */
[C---:B-1----:R-:W-:Y:S08]  /*23410*/  HMMA.1688.F32.TF32 R92, R180.reuse, R30, R92 ;  /* 0x0000001eb45c723c */ /* 0x042ff0000008105c */
[C---:B------:R-:W-:Y:S08]  /*23420*/  HMMA.1688.F32.TF32 R124, R180.reuse, R10, R124 ;  /* 0x0000000ab47c723c */ /* 0x040ff0000008107c */
[C---:B------:R-:W-:Y:S08]  /*23430*/  HMMA.1688.F32.TF32 R152, R180.reuse, R110, R152 ;  /* 0x0000006eb498723c */ /* 0x040ff00000081098 */
[C---:B------:R-:W-:Y:S01]  /*23440*/  HMMA.1688.F32.TF32 R160, R180.reuse, R98, R140 ;  /* 0x00000062b4a0723c */ /* 0x040fe2000008108c */
[----:B------:R-:W-:Y:S07]  /*23450*/  LDSM.16.M88.4 R140, [R194+0x8000] ;  /* 0x00800000c28c783b */ /* 0x000fee0000000200 */
[C---:B------:R-:W-:Y:S08]  /*23460*/  HMMA.1688.F32.TF32 R60, R180.reuse, R74, R60 ;  /* 0x0000004ab43c723c */ /* 0x040ff0000008103c */
[C---:B------:R-:W-:Y:S08]  /*23470*/  HMMA.1688.F32.TF32 R40, R180.reuse, R106, R40 ;  /* 0x0000006ab428723c */ /* 0x040ff00000081028 */
[C---:B------:R-:W-:Y:S08]  /*23480*/  HMMA.1688.F32.TF32 R52, R180.reuse, R78, R52 ;  /* 0x0000004eb434723c */ /* 0x040ff00000081034 */
[----:B------:R-:W-:Y:S08]  /*23490*/  HMMA.1688.F32.TF32 R44, R180, R90, R44 ;  /* 0x0000005ab42c723c */ /* 0x000ff0000008102c */
[C---:B------:R-:W-:Y:S08]  /*234a0*/  HMMA.1688.F32.TF32 R68, R172.reuse, R30, R68 ;  /* 0x0000001eac44723c */ /* 0x040ff00000081044 */
[C---:B------:R-:W-:Y:S08]  /*234b0*/  HMMA.1688.F32.TF32 R132, R172.reuse, R10, R132 ;  /* 0x0000000aac84723c */ /* 0x040ff00000081084 */
[C---:B------:R-:W-:Y:S08]  /*234c0*/  HMMA.1688.F32.TF32 R12, R172.reuse, R110, R12 ;  /* 0x0000006eac0c723c */ /* 0x040ff0000008100c */
[C---:B------:R-:W-:Y:S08]  /*234d0*/  HMMA.1688.F32.TF32 R16, R172.reuse, R98, R16 ;  /* 0x00000062ac10723c */ /* 0x040ff00000081010 */
[C---:B------:R-:W-:Y:S08]  /*234e0*/  HMMA.1688.F32.TF32 R48, R172.reuse, R74, R48 ;  /* 0x0000004aac30723c */ /* 0x040ff00000081030 */
[C---:B------:R-:W-:Y:S08]  /*234f0*/  HMMA.1688.F32.TF32 R64, R172.reuse, R106, R64 ;  /* 0x0000006aac40723c */ /* 0x040ff00000081040 */
[C---:B------:R-:W-:Y:S08]  /*23500*/  HMMA.1688.F32.TF32 R20, R172.reuse, R78, R20 ;  /* 0x0000004eac14723c */ /* 0x040ff00000081014 */
[----:B------:R-:W-:Y:S08]  /*23510*/  HMMA.1688.F32.TF32 R4, R172, R90, R4 ;  /* 0x0000005aac04723c */ /* 0x000ff00000081004 */
[----:B--2---:R-:W-:Y:S08]  /*23520*/  HMMA.1688.F32.TF32 R36, R156, R110, R36 ;  /* 0x0000006e9c24723c */ /* 0x004ff00000081024 */
[-C--:B---3--:R-:W-:Y:S01]  /*23530*/  HMMA.1688.F32.TF32 R184, R100, R30.reuse, R176 ;  /* 0x0000001e64b8723c */ /* 0x088fe200000810b0 */
[----:B------:R-:W-:Y:S04]  /*23540*/  LDS R176, [R0+0x41000] ;  /* 0x0410000000b07984 */ /* 0x000fe80000000800 */
[----:B------:R-:W-:Y:S03]  /*23550*/  LDS R178, [R0+0x41400] ;  /* 0x0414000000b27984 */ /* 0x000fe60000000800 */
[C---:B------:R-:W-:Y:S01]  /*23560*/  HMMA.1688.F32.TF32 R172, R156.reuse, R30, R148 ;  /* 0x0000001e9cac723c */ /* 0x040fe20000081094 */
[----:B------:R-:W-:Y:S04]  /*23570*/  LDS R177, [R2+0x41000] ;  /* 0x0410000002b17984 */ /* 0x000fe80000000800 */
[----:B------:R-:W1:Y:S03]  /*23580*/  LDS R179, [R2+0x41400] ;  /* 0x0414000002b37984 */ /* 0x000e660000000800 */
[-C--:B------:R-:W-:Y:S01]  /*23590*/  HMMA.1688.F32.TF32 R116, R156, R10.reuse, R116 ;  /* 0x0000000a9c74723c */ /* 0x080fe20000081074 */
[----:B------:R-:W2:Y:S07]  /*235a0*/  LDSM.16.M88.4 R148, [R194+0x4000] ;  /* 0x00400000c294783b */ /* 0x000eae0000000200 */
[C---:B------:R-:W-:Y:S01]  /*235b0*/  HMMA.1688.F32.TF32 R180, R100.reuse, R10, R168 ;  /* 0x0000000a64b4723c */ /* 0x040fe200000810a8 */
[----:B------:R-:W-:Y:S04]  /*235c0*/  LDS R168, [R3+0x41000] ;  /* 0x0410000003a87984 */ /* 0x000fe80000000800 */
[----:B------:R-:W-:Y:S03]  /*235d0*/  LDS R170, [R3+0x41400] ;  /* 0x0414000003aa7984 */ /* 0x000fe60000000800 */
[----:B------:R-:W-:Y:S01]  /*235e0*/  HMMA.1688.F32.TF32 R108, R100, R110, R144 ;  /* 0x0000006e646c723c */ /* 0x000fe20000081090 */
[----:B------:R-:W-:Y:S04]  /*235f0*/  LDS R169, [R192+0x41000] ;  /* 0x04100000c0a97984 */ /* 0x000fe80000000800 */
[----:B------:R-:W3:Y:S04]  /*23600*/  LDS R171, [R192+0x41400] ;  /* 0x04140000c0ab7984 */ /* 0x000ee80000000800 */
[----:B------:R-:W-:Y:S04]  /*23610*/  LDS R144, [R0+0x41080] ;  /* 0x0410800000907984 */ /* 0x000fe80000000800 */
[----:B------:R-:W-:Y:S04]  /*23620*/  LDS R146, [R0+0x41480] ;  /* 0x0414800000927984 */ /* 0x000fe80000000800 */
[----:B------:R-:W-:Y:S04]  /*23630*/  LDS R145, [R2+0x41080] ;  /* 0x0410800002917984 */ /* 0x000fe80000000800 */
[----:B------:R-:W4:Y:S04]  /*23640*/  LDS R147, [R2+0x41480] ;  /* 0x0414800002937984 */ /* 0x000f280000000800 */
[----:B------:R-:W-:Y:S04]  /*23650*/  LDS R10, [R3+0x41480] ;  /* 0x04148000030a7984 */ /* 0x000fe80000000800 */
[----:B------:R-:W1:Y:S01]  /*23660*/  LDS R11, [R192+0x41480] ;  /* 0x04148000c00b7984 */ /* 0x000e620000000800 */
[----:B------:R-:W-:Y:S08]  /*23670*/  HMMA.1688.F32.TF32 R84, R156, R78, R84 ;  /* 0x0000004e9c54723c */ /* 0x000ff00000081054 */
[C---:B------:R-:W-:Y:S08]  /*23680*/  HMMA.1688.F32.TF32 R136, R100.reuse, R98, R136 ;  /* 0x000000626488723c */ /* 0x040ff00000081088 */
[C---:B------:R-:W-:Y:S08]  /*23690*/  HMMA.1688.F32.TF32 R128, R100.reuse, R74, R128 ;  /* 0x0000004a6480723c */ /* 0x040ff00000081080 */
[C---:B------:R-:W-:Y:S08]  /*236a0*/  HMMA.1688.F32.TF32 R120, R100.reuse, R106, R120 ;  /* 0x0000006a6478723c */ /* 0x040ff00000081078 */
[----:B------:R-:W-:Y:S08]  /*236b0*/  HMMA.1688.F32.TF32 R112, R100, R78, R112 ;  /* 0x0000004e6470723c */ /* 0x000ff00000081070 */
[C---:B------:R-:W-:Y:S08]  /*236c0*/  HMMA.1688.F32.TF32 R24, R156.reuse, R74, R24 ;  /* 0x0000004a9c18723c */ /* 0x040ff00000081018 */
[-C--:B------:R-:W-:Y:S08]  /*236d0*/  HMMA.1688.F32.TF32 R164, R156, R90.reuse, R164 ;  /* 0x0000005a9ca4723c */ /* 0x080ff000000810a4 */
[----:B------:R-:W-:Y:S08]  /*236e0*/  HMMA.1688.F32.TF32 R100, R100, R90, R56 ;  /* 0x0000005a6464723c */ /* 0x000ff00000081038 */
[----:B-1----:R-:W-:Y:S08]  /*236f0*/  HMMA.1688.F32.TF32 R76, R176, R140, R152 ;  /* 0x0000008cb04c723c */ /* 0x002ff00000081098 */
[C---:B------:R-:W-:Y:S01]  /*23700*/  HMMA.1688.F32.TF32 R32, R156.reuse, R98, R32 ;  /* 0x000000629c20723c */ /* 0x040fe20000081020 */
[----:B------:R-:W-:Y:S07]  /*23710*/  LDSM.16.M88.4 R96, [R194+0x1c000] ;  /* 0x01c00000c260783b */ /* 0x000fee0000000200 */
[----:B------:R-:W-:Y:S01]  /*23720*/  HMMA.1688.F32.TF32 R80, R156, R106, R80 ;  /* 0x0000006a9c50723c */ /* 0x000fe20000081050 */
[----:B------:R-:W1:Y:S04]  /*23730*/  LDSM.16.M88.4 R156, [R194] ;  /* 0x00000000c29c783b */ /* 0x000e680000000200 */
[----:B------:R-:W-:Y:S03]  /*23740*/  LDS R106, [R3+0x41c80] ;  /* 0x041c8000036a7984 */ /* 0x000fe60000000800 */
[-C--:B--2---:R-:W-:Y:S01]  /*23750*/  HMMA.1688.F32.TF32 R88, R176, R148.reuse, R124 ;  /* 0x00000094b058723c */ /* 0x084fe2000008107c */
[----:B------:R-:W2:Y:S04]  /*23760*/  LDSM.16.M88.4 R124, [R194+0x10000] ;  /* 0x01000000c27c783b */ /* 0x000ea80000000200 */
[----:B------:R-:W-:Y:S03]  /*23770*/  LDS R107, [R192+0x41c80] ;  /* 0x041c8000c06b7984 */ /* 0x000fe60000000800 */
[-C--:B---3--:R-:W-:Y:S01]  /*23780*/  HMMA.1688.F32.TF32 R72, R168, R148.reuse, R132 ;  /* 0x00000094a848723c */ /* 0x088fe20000081084 */
[----:B------:R-:W3:Y:S07]  /*23790*/  LDSM.16.M88.4 R132, [R194+0xc000] ;  /* 0x00c00000c284783b */ /* 0x000eee0000000200 */
[----:B----4-:R-:W-:Y:S01]  /*237a0*/  HMMA.1688.F32.TF32 R28, R144, R148, R116 ;  /* 0x00000094901c723c */ /* 0x010fe20000081074 */
[----:B------:R-:W4:Y:S07]  /*237b0*/  LDSM.16.M88.4 R116, [R194+0x14000] ;  /* 0x01400000c274783b */ /* 0x000f2e0000000200 */
[C---:B------:R-:W-:Y:S01]  /*237c0*/  HMMA.1688.F32.TF32 R152, R8.reuse, R140, R108 ;  /* 0x0000008c0898723c */ /* 0x040fe2000008106c */
[----:B------:R-:W4:Y:S07]  /*237d0*/  LDSM.16.M88.4 R108, [R194+0x18000] ;  /* 0x01800000c26c783b */ /* 0x000f2e0000000200 */
[C---:B------:R-:W-:Y:S08]  /*237e0*/  HMMA.1688.F32.TF32 R180, R8.reuse, R148, R180 ;  /* 0x0000009408b4723c */ /* 0x040ff000000810b4 */
[C---:B-1----:R-:W-:Y:S08]  /*237f0*/  HMMA.1688.F32.TF32 R184, R8.reuse, R156, R184 ;  /* 0x0000009c08b8723c */ /* 0x042ff000000810b8 */
[C---:B--2---:R-:W-:Y:S08]  /*23800*/  HMMA.1688.F32.TF32 R128, R8.reuse, R124, R128 ;  /* 0x0000007c0880723c */ /* 0x044ff00000081080 */
[C---:B---3--:R-:W-:Y:S08]  /*23810*/  HMMA.1688.F32.TF32 R136, R8.reuse, R132, R136 ;  /* 0x000000840888723c */ /* 0x048ff00000081088 */
[C---:B----4-:R-:W-:Y:S08]  /*23820*/  HMMA.1688.F32.TF32 R120, R8.reuse, R116, R120 ;  /* 0x000000740878723c */ /* 0x050ff00000081078 */
[C---:B------:R-:W-:Y:S08]  /*23830*/  HMMA.1688.F32.TF32 R112, R8.reuse, R108, R112 ;  /* 0x0000006c0870723c */ /* 0x040ff00000081070 */
[----:B------:R-:W-:Y:S01]  /*23840*/  HMMA.1688.F32.TF32 R100, R8, R96, R100 ;  /* 0x000000600864723c */ /* 0x000fe20000081064 */
[----:B------:R-:W-:Y:S04]  /*23850*/  LDS R8, [R0+0x41800] ;  /* 0x0418000000087984 */ /* 0x000fe80000000800 */
[----:B------:R-:W-:Y:S03]  /*23860*/  LDS R10, [R0+0x41c00] ;  /* 0x041c0000000a7984 */ /* 0x000fe60000000800 */
[C---:B------:R-:W-:Y:S01]  /*23870*/  HMMA.1688.F32.TF32 R172, R144.reuse, R156, R172 ;  /* 0x0000009c90ac723c */ /* 0x040fe200000810ac */
[----:B------:R-:W-:Y:S04]  /*23880*/  LDS R9, [R2+0x41800] ;  /* 0x0418000002097984 */ /* 0x000fe80000000800 */
[----:B------:R-:W1:Y:S03]  /*23890*/  LDS R11, [R2+0x41c00] ;  /* 0x041c0000020b7984 */ /* 0x000e660000000800 */
[----:B------:R-:W-:Y:S08]  /*238a0*/  HMMA.1688.F32.TF32 R36, R144, R140, R36 ;  /* 0x0000008c9024723c */ /* 0x000ff00000081024 */
[-C--:B------:R-:W-:Y:S01]  /*238b0*/  HMMA.1688.F32.TF32 R56, R176, R132.reuse, R160 ;  /* 0x00000084b038723c */ /* 0x080fe200000810a0 */
[----:B------:R-:W-:Y:S04]  /*238c0*/  LDS R160, [R3+0x41800] ;  /* 0x0418000003a07984 */ /* 0x000fe80000000800 */
[----:B------:R-:W-:Y:S03]  /*238d0*/  LDS R162, [R3+0x41c00] ;  /* 0x041c000003a27984 */ /* 0x000fe60000000800 */
[C---:B------:R-:W-:Y:S01]  /*238e0*/  HMMA.1688.F32.TF32 R32, R144.reuse, R132, R32 ;  /* 0x000000849020723c */ /* 0x040fe20000081020 */
[----:B------:R-:W-:Y:S04]  /*238f0*/  LDS R161, [R192+0x41800] ;  /* 0x04180000c0a17984 */ /* 0x000fe80000000800 */
[----:B------:R-:W2:Y:S03]  /*23900*/  LDS R163, [R192+0x41c00] ;  /* 0x041c0000c0a37984 */ /* 0x000ea60000000800 */
[C---:B------:R-:W-:Y:S08]  /*23910*/  HMMA.1688.F32.TF32 R24, R144.reuse, R124, R24 ;  /* 0x0000007c9018723c */ /* 0x040ff00000081018 */
[C---:B------:R-:W-:Y:S08]  /*23920*/  HMMA.1688.F32.TF32 R80, R144.reuse, R116, R80 ;  /* 0x000000749050723c */ /* 0x040ff00000081050 */
[C---:B------:R-:W-:Y:S08]  /*23930*/  HMMA.1688.F32.TF32 R84, R144.reuse, R108, R84 ;  /* 0x0000006c9054723c */ /* 0x040ff00000081054 */
[----:B------:R-:W-:Y:S01]  /*23940*/  HMMA.1688.F32.TF32 R164, R144, R96, R164 ;  /* 0x0000006090a4723c */ /* 0x000fe200000810a4 */
[----:B------:R-:W-:Y:S04]  /*23950*/  LDS R144, [R0+0x41880] ;  /* 0x0418800000907984 */ /* 0x000fe80000000800 */
[----:B------:R-:W-:Y:S04]  /*23960*/  LDS R146, [R0+0x41c80] ;  /* 0x041c800000927984 */ /* 0x000fe80000000800 */
[----:B------:R-:W-:Y:S04]  /*23970*/  LDS R145, [R2+0x41880] ;  /* 0x0418800002917984 */ /* 0x000fe80000000800 */
[----:B------:R-:W3:Y:S01]  /*23980*/  LDS R147, [R2+0x41c80] ;  /* 0x041c800002937984 */ /* 0x000ee20000000800 */
[C---:B------:R-:W-:Y:S08]  /*23990*/  HMMA.1688.F32.TF32 R92, R176.reuse, R156, R92 ;  /* 0x0000009cb05c723c */ /* 0x040ff0000008105c */
[C---:B------:R-:W-:Y:S08]  /*239a0*/  HMMA.1688.F32.TF32 R60, R176.reuse, R124, R60 ;  /* 0x0000007cb03c723c */ /* 0x040ff0000008103c */
[C---:B------:R-:W-:Y:S08]  /*239b0*/  HMMA.1688.F32.TF32 R40, R176.reuse, R116, R40 ;  /* 0x00000074b028723c */ /* 0x040ff00000081028 */
[C---:B------:R-:W-:Y:S08]  /*239c0*/  HMMA.1688.F32.TF32 R52, R176.reuse, R108, R52 ;  /* 0x0000006cb034723c */ /* 0x040ff00000081034 */
        /* <DEDUP_REMOVED lines=10> */
[C---:B------:R-:W-:Y:S08]  /*23a70*/  HMMA.1688.F32.TF32 R4, R168.reuse, R96, R4 ;  /* 0x00000060a804723c */ /* 0x040ff00000081004 */
[----:B------:R-:W-:Y:S01]  /*23a80*/  HMMA.1688.F32.TF32 R68, R168, R156, R68 ;  /* 0x0000009ca844723c */ /* 0x000fe20000081044 */
[----:B------:R-:W-:Y:S04]  /*23a90*/  LDS R168, [R0+0x42000] ;  /* 0x0420000000a87984 */ /* 0x000fe80000000800 */
[----:B------:R-:W-:Y:S03]  /*23aa0*/  LDS R170, [R0+0x42400] ;  /* 0x0424000000aa7984 */ /* 0x000fe60000000800 */
[C---:B-1----:R-:W-:Y:S01]  /*23ab0*/  HMMA.1688.F32.TF32 R92, R8.reuse, R158, R92 ;  /* 0x0000009e085c723c */ /* 0x042fe2000008105c */
[----:B------:R-:W-:Y:S04]  /*23ac0*/  LDS R169, [R2+0x42000] ;  /* 0x0420000002a97984 */ /* 0x000fe80000000800 */
[----:B------:R-:W-:Y:S03]  /*23ad0*/  LDS R171, [R2+0x42400] ;  /* 0x0424000002ab7984 */ /* 0x000fe60000000800 */
[C---:B------:R-:W-:Y:S08]  /*23ae0*/  HMMA.1688.F32.TF32 R88, R8.reuse, R150, R88 ;  /* 0x000000960858723c */ /* 0x040ff00000081058 */
[C---:B------:R-:W-:Y:S08]  /*23af0*/  HMMA.1688.F32.TF32 R76, R8.reuse, R142, R76 ;  /* 0x0000008e084c723c */ /* 0x040ff0000008104c */
[C---:B------:R-:W-:Y:S08]  /*23b00*/  HMMA.1688.F32.TF32 R56, R8.reuse, R134, R56 ;  /* 0x000000860838723c */ /* 0x040ff00000081038 */
[C---:B------:R-:W-:Y:S08]  /*23b10*/  HMMA.1688.F32.TF32 R60, R8.reuse, R126, R60 ;  /* 0x0000007e083c723c */ /* 0x040ff0000008103c */
[C---:B------:R-:W-:Y:S08]  /*23b20*/  HMMA.1688.F32.TF32 R40, R8.reuse, R118, R40 ;  /* 0x000000760828723c */ /* 0x040ff00000081028 */
[C---:B------:R-:W-:Y:S08]  /*23b30*/  HMMA.1688.F32.TF32 R52, R8.reuse, R110, R52 ;  /* 0x0000006e0834723c */ /* 0x040ff00000081034 */
[----:B------:R-:W-:Y:S08]  /*23b40*/  HMMA.1688.F32.TF32 R44, R8, R98, R44 ;  /* 0x00000062082c723c */ /* 0x000ff0000008102c */
[C---:B--2---:R-:W-:Y:S08]  /*23b50*/  HMMA.1688.F32.TF32 R8, R160.reuse, R150, R72 ;  /* 0x00000096a008723c */ /* 0x044ff00000081048 */
[C---:B------:R-:W-:Y:S08]  /*23b60*/  HMMA.1688.F32.TF32 R12, R160.reuse, R142, R12 ;  /* 0x0000008ea00c723c */ /* 0x040ff0000008100c */
[C---:B------:R-:W-:Y:S08]  /*23b70*/  HMMA.1688.F32.TF32 R16, R160.reuse, R134, R16 ;  /* 0x00000086a010723c */ /* 0x040ff00000081010 */
[C---:B------:R-:W-:Y:S08]  /*23b80*/  HMMA.1688.F32.TF32 R48, R160.reuse, R126, R48 ;  /* 0x0000007ea030723c */ /* 0x040ff00000081030 */
[C---:B------:R-:W-:Y:S08]  /*23b90*/  HMMA.1688.F32.TF32 R64, R160.reuse, R118, R64 ;  /* 0x00000076a040723c */ /* 0x040ff00000081040 */
[C---:B------:R-:W-:Y:S08]  /*23ba0*/  HMMA.1688.F32.TF32 R20, R160.reuse, R110, R20 ;  /* 0x0000006ea014723c */ /* 0x040ff00000081014 */
[----:B------:R-:W-:Y:S08]  /*23bb0*/  HMMA.1688.F32.TF32 R4, R160, R98, R4 ;  /* 0x00000062a004723c */ /* 0x000ff00000081004 */
[C---:B---3--:R-:W-:Y:S08]  /*23bc0*/  HMMA.1688.F32.TF32 R36, R144.reuse, R142, R36 ;  /* 0x0000008e9024723c */ /* 0x048ff00000081024 */
[C---:B------:R-:W-:Y:S08]  /*23bd0*/  HMMA.1688.F32.TF32 R32, R144.reuse, R134, R32 ;  /* 0x000000869020723c */ /* 0x040ff00000081020 */
[C---:B------:R-:W-:Y:S08]  /*23be0*/  HMMA.1688.F32.TF32 R24, R144.reuse, R126, R24 ;  /* 0x0000007e9018723c */ /* 0x040ff00000081018 */
[C---:B------:R-:W-:Y:S08]  /*23bf0*/  HMMA.1688.F32.TF32 R80, R144.reuse, R118, R80 ;  /* 0x000000769050723c */ /* 0x040ff00000081050 */
[C---:B------:R-:W-:Y:S08]  /*23c00*/  HMMA.1688.F32.TF32 R84, R144.reuse, R110, R84 ;  /* 0x0000006e9054723c */ /* 0x040ff00000081054 */
[----:B------:R-:W-:Y:S08]  /*23c10*/  HMMA.1688.F32.TF32 R164, R144, R98, R164 ;  /* 0x0000006290a4723c */ /* 0x000ff000000810a4 */
[-C--:B------:R-:W-:Y:S01]  /*23c20*/  HMMA.1688.F32.TF32 R68, R160, R158.reuse, R68 ;  /* 0x0000009ea044723c */ /* 0x080fe20000081044 */
[----:B------:R-:W1:Y:S07]  /*23c30*/  LDSM.16.M88.4 R160, [R193+0x80] ;  /* 0x00008000c1a0783b */ /* 0x000e6e0000000200 */
[C---:B------:R-:W-:Y:S01]  /*23c40*/  HMMA.1688.F32.TF32 R72, R144.reuse, R158, R172 ;  /* 0x0000009e9048723c */ /* 0x040fe200000810ac */
[----:B------:R-:W-:Y:S04]  /*23c50*/  LDS R172, [R3+0x42800] ;  /* 0x0428000003ac7984 */ /* 0x000fe80000000800 */
[----:B------:R-:W-:Y:S03]  /*23c60*/  LDS R174, [R3+0x42c00] ;  /* 0x042c000003ae7984 */ /* 0x000fe60000000800 */
[----:B------:R-:W-:Y:S01]  /*23c70*/  HMMA.1688.F32.TF32 R28, R144, R150, R28 ;  /* 0x00000096901c723c */ /* 0x000fe2000008101c */
[----:B------:R-:W-:Y:S04]  /*23c80*/  LDSM.16.M88.4 R144, [R193+0x8080] ;  /* 0x00808000c190783b */ /* 0x000fe80000000200 */
[----:B------:R-:W-:Y:S03]  /*23c90*/  LDS R173, [R192+0x42800] ;  /* 0x04280000c0ad7984 */ /* 0x000fe60000000800 */
[C---:B------:R-:W-:Y:S01]  /*23ca0*/  HMMA.1688.F32.TF32 R140, R104.reuse, R142, R152 ;  /* 0x0000008e688c723c */ /* 0x040fe20000081098 */
[----:B------:R-:W2:Y:S04]  /*23cb0*/  LDSM.16.M88.4 R152, [R193+0x4080] ;  /* 0x00408000c198783b */ /* 0x000ea80000000200 */
[----:B------:R-:W-:Y:S03]  /*23cc0*/  LDS R175, [R192+0x42c00] ;  /* 0x042c0000c0af7984 */ /* 0x000fe60000000800 */
[C---:B------:R-:W-:Y:S01]  /*23cd0*/  HMMA.1688.F32.TF32 R132, R104.reuse, R134, R136 ;  /* 0x000000866884723c */ /* 0x040fe20000081088 */
[----:B------:R-:W3:Y:S07]  /*23ce0*/  LDSM.16.M88.4 R136, [R193+0xc080] ;  /* 0x00c08000c188783b */ /* 0x000eee0000000200 */
[C---:B------:R-:W-:Y:S01]  /*23cf0*/  HMMA.1688.F32.TF32 R124, R104.reuse, R126, R128 ;  /* 0x0000007e687c723c */ /* 0x040fe20000081080 */
[----:B------:R-:W4:Y:S07]  /*23d00*/  LDSM.16.M88.4 R128, [R193+0x10080] ;  /* 0x01008000c180783b */ /* 0x000f2e0000000200 */
[C---:B------:R-:W-:Y:S01]  /*23d10*/  HMMA.1688.F32.TF32 R116, R104.reuse, R118, R120 ;  /* 0x000000766874723c */ /* 0x040fe20000081078 */
[----:B------:R-:W1:Y:S07]  /*23d20*/  LDSM.16.M88.4 R120, [R193+0x14080] ;  /* 0x01408000c178783b */ /* 0x000e6e0000000200 */
[C---:B------:R-:W-:Y:S01]  /*23d30*/  HMMA.1688.F32.TF32 R108, R104.reuse, R110, R112 ;  /* 0x0000006e686c723c */ /* 0x040fe20000081070 */
[----:B------:R-:W2:Y:S07]  /*23d40*/  LDSM.16.M88.4 R112, [R193+0x18080] ;  /* 0x01808000c170783b */ /* 0x000eae0000000200 */
[C---:B------:R-:W-:Y:S01]  /*23d50*/  HMMA.1688.F32.TF32 R96, R104.reuse, R98, R100 ;  /* 0x000000626860723c */ /* 0x040fe20000081064 */
[----:B------:R-:W3:Y:S07]  /*23d60*/  LDSM.16.M88.4 R100, [R193+0x1c080] ;  /* 0x01c08000c164783b */ /* 0x000eee0000000200 */
[C---:B------:R-:W-:Y:S08]  /*23d70*/  HMMA.1688.F32.TF32 R156, R104.reuse, R158, R184 ;  /* 0x0000009e689c723c */ /* 0x040ff000000810b8 */
[----:B------:R-:W-:Y:S01]  /*23d80*/  HMMA.1688.F32.TF32 R148, R104, R150, R180 ;  /* 0x000000966894723c */ /* 0x000fe200000810b4 */
[----:B------:R-:W-:Y:S04]  /*23d90*/  LDS R104, [R3+0x42000] ;  /* 0x0420000003687984 */ /* 0x000fe80000000800 */
[----:B------:R-:W-:Y:S04]  /*23da0*/  LDS R106, [R3+0x42400] ;  /* 0x04240000036a7984 */ /* 0x000fe80000000800 */
[----:B------:R-:W-:Y:S04]  /*23db0*/  LDS R105, [R192+0x42000] ;  /* 0x04200000c0697984 */ /* 0x000fe80000000800 */
[----:B------:R-:W4:Y:S01]  /*23dc0*/  LDS R107, [R192+0x42400] ;  /* 0x04240000c06b7984 */ /* 0x000f220000000800 */
[C---:B-1----:R-:W-:Y:S03]  /*23dd0*/  HMMA.1688.F32.TF32 R92, R168.reuse, R160, R92 ;  /* 0x000000a0a85c723c */ /* 0x042fe6000008105c */
[----:B------:R-:W-:Y:S04]  /*23de0*/  LDS R180, [R0+0x45800] ;  /* 0x0458000000b47984 */ /* 0x000fe80000000800 */
[----:B------:R-:W-:Y:S01]  /*23df0*/  LDS R182, [R0+0x45c00] ;  /* 0x045c000000b67984 */ /* 0x000fe20000000800 */
[C---:B--2---:R-:W-:Y:S03]  /*23e00*/  HMMA.1688.F32.TF32 R88, R168.reuse, R152, R88 ;  /* 0x00000098a858723c */ /* 0x044fe60000081058 */
[----:B------:R-:W-:Y:S04]  /*23e10*/  LDS R181, [R2+0x45800] ;  /* 0x0458000002b57984 */ /* 0x000fe80000000800 */
[----:B------:R-:W-:Y:S01]  /*23e20*/  LDS R183, [R2+0x45c00] ;  /* 0x045c000002b77984 */ /* 0x000fe20000000800 */
[C---:B------:R-:W-:Y:S08]  /*23e30*/  HMMA.1688.F32.TF32 R76, R168.reuse, R144, R76 ;  /* 0x00000090a84c723c */ /* 0x040ff0000008104c */
[C---:B---3--:R-:W-:Y:S08]  /*23e40*/  HMMA.1688.F32.TF32 R56, R168.reuse, R136, R56 ;  /* 0x00000088a838723c */ /* 0x048ff00000081038 */
[C---:B----4-:R-:W-:Y:S08]  /*23e50*/  HMMA.1688.F32.TF32 R60, R168.reuse, R128, R60 ;  /* 0x00000080a83c723c */ /* 0x050ff0000008103c */
[C---:B------:R-:W-:Y:S08]  /*23e60*/  HMMA.1688.F32.TF32 R40, R168.reuse, R120, R40 ;  /* 0x00000078a828723c */ /* 0x040ff00000081028 */
[C---:B------:R-:W-:Y:S08]  /*23e70*/  HMMA.1688.F32.TF32 R52, R168.reuse, R112, R52 ;  /* 0x00000070a834723c */ /* 0x040ff00000081034 */
[----:B------:R-:W-:Y:S01]  /*23e80*/  HMMA.1688.F32.TF32 R44, R168, R100, R44 ;  /* 0x00000064a82c723c */ /* 0x000fe2000008102c */
        /* <DEDUP_REMOVED lines=9> */
[C---:B------:R-:W-:Y:S08]  /*23f20*/  HMMA.1688.F32.TF32 R64, R104.reuse, R120, R64 ;  /* 0x000000786840723c */ /* 0x040ff00000081040 */
[C---:B------:R-:W-:Y:S08]  /*23f30*/  HMMA.1688.F32.TF32 R20, R104.reuse, R112, R20 ;  /* 0x000000706814723c */ /* 0x040ff00000081014 */
[----:B------:R-:W-:Y:S01]  /*23f40*/  HMMA.1688.F32.TF32 R4, R104, R100, R4 ;  /* 0x000000646804723c */ /* 0x000fe20000081004 */
[----:B------:R-:W-:Y:S04]  /*23f50*/  LDS R104, [R3+0x42080] ;  /* 0x0420800003687984 */ /* 0x000fe80000000800 */
[----:B------:R-:W-:Y:S04]  /*23f60*/  LDS R106, [R3+0x42480] ;  /* 0x04248000036a7984 */ /* 0x000fe80000000800 */
[----:B------:R-:W-:Y:S04]  /*23f70*/  LDS R105, [R192+0x42080] ;  /* 0x04208000c0697984 */ /* 0x000fe80000000800 */
[----:B------:R-:W2:Y:S01]  /*23f80*/  LDS R107, [R192+0x42480] ;  /* 0x04248000c06b7984 */ /* 0x000ea20000000800 */
[C---:B-1----:R-:W-:Y:S08]  /*23f90*/  HMMA.1688.F32.TF32 R72, R168.reuse, R160, R72 ;  /* 0x000000a0a848723c */ /* 0x042ff00000081048 */
        /* <DEDUP_REMOVED lines=9> */
[C---:B--2---:R-:W-:Y:S01]  /*24030*/  HMMA.1688.F32.TF32 R156, R104.reuse, R160, R156 ;  /* 0x000000a0689c723c */ /* 0x044fe2000008109c */
        /* <DEDUP_REMOVED lines=13> */
[C---:B------:R-:W-:Y:S08]  /*24110*/  HMMA.1688.F32.TF32 R92, R176.reuse, R162, R92 ;  /* 0x000000a2b05c723c */ /* 0x040ff0000008105c */
        /* <DEDUP_REMOVED lines=35> */
[----:B------:R-:W-:Y:S03]  /*24350*/  LDS R171, [R2+0x43400] ;  /* 0x0434000002ab7984 */ /* 0x000fe60000000800 */
[C---:B------:R-:W-:Y:S01]  /*24360*/  HMMA.1688.F32.TF32 R152, R104.reuse, R154, R148 ;  /* 0x0000009a6898723c */ /* 0x040fe20000081094 */
[----:B------:R-:W1:Y:S04]  /*24370*/  LDSM.16.M88.4 R156, [R194+0x80] ;  /* 0x00008000c29c783b */ /* 0x000e680000000200 */
[----:B------:R-:W2:Y:S03]  /*24380*/  LDSM.16.M88.4 R148, [R194+0x4080] ;  /* 0x00408000c294783b */ /* 0x000ea60000000200 */
        /* <DEDUP_REMOVED lines=10> */
[----:B------:R-:W-:Y:S01]  /*24430*/  HMMA.1688.F32.TF32 R100, R104, R102, R96 ;  /* 0x000000666864723c */ /* 0x000fe20000081060 */
[----:B------:R-:W-:Y:S04]  /*24440*/  LDS R104, [R3+0x43000] ;  /* 0x0430000003687984 */ /* 0x000fe80000000800 */
[----:B------:R-:W-:Y:S04]  /*24450*/  LDS R106, [R3+0x43400] ;  /* 0x04340000036a7984 */ /* 0x000fe80000000800 */
[----:B------:R-:W-:Y:S04]  /*24460*/  LDS R105, [R192+0x43000] ;  /* 0x04300000c0697984 */ /* 0x000fe80000000800 */
[----:B------:R-:W-:Y:S04]  /*24470*/  LDS R107, [R192+0x43400] ;  /* 0x04340000c06b7984 */ /* 0x000fe80000000800 */
[----:B------:R-:W4:Y:S01]  /*24480*/  LDSM.16.M88.4 R96, [R194+0x1c080] ;  /* 0x01c08000c260783b */ /* 0x000f220000000200 */
[C---:B-1----:R-:W-:Y:S08]  /*24490*/  HMMA.1688.F32.TF32 R92, R168.reuse, R156, R92 ;  /* 0x0000009ca85c723c */ /* 0x042ff0000008105c */
[C---:B--2---:R-:W-:Y:S08]  /*244a0*/  HMMA.1688.F32.TF32 R88, R168.reuse, R148, R88 ;  /* 0x00000094a858723c */ /* 0x044ff00000081058 */
[C---:B---3--:R-:W-:Y:S08]  /*244b0*/  HMMA.1688.F32.TF32 R76, R168.reuse, R140, R76 ;  /* 0x0000008ca84c723c */ /* 0x048ff0000008104c */
[C---:B----4-:R-:W-:Y:S08]  /*244c0*/  HMMA.1688.F32.TF32 R56, R168.reuse, R132, R56 ;  /* 0x00000084a838723c */ /* 0x050ff00000081038 */
        /* <DEDUP_REMOVED lines=94> */
[----:B------:R-:W4:Y:S07]  /*24ab0*/  LDSM.16.M88.4 R116, [R193+0x10100] ;  /* 0x01010000c174783b */ /* 0x000f2e0000000200 */
[C---:B------:R-:W-:Y:S01]  /*24ac0*/  HMMA.1688.F32.TF32 R112, R104.reuse, R110, R112 ;  /* 0x0000006e6870723c */ /* 0x040fe20000081070 */
[----:B------:R-:W4:Y:S07]  /*24ad0*/  LDSM.16.M88.4 R108, [R193+0x14100] ;  /* 0x01410000c16c783b */ /* 0x000f2e0000000200 */
[----:B------:R-:W-:Y:S01]  /*24ae0*/  HMMA.1688.F32.TF32 R100, R104, R98, R100 ;  /* 0x000000626864723c */ /* 0x000fe20000081064 */
[----:B------:R-:W4:Y:S04]  /*24af0*/  LDSM.16.M88.4 R104, [R193+0x18100] ;  /* 0x01810000c168783b */ /* 0x000f280000000200 */
[----:B------:R-:W4:Y:S03]  /*24b00*/  LDSM.16.M88.4 R96, [R193+0x1c100] ;  /* 0x01c10000c160783b */ /* 0x000f260000000200 */
        /* <DEDUP_REMOVED lines=152> */
[C---:B------:R-:W-:Y:S01]  /*25490*/  HMMA.1688.F32.TF32 R184, R180.reuse, R134, R76 ;  /* 0x00000086b4b8723c */ /* 0x040fe2000008104c */
[----:B------:R-:W-:Y:S04]  /*254a0*/  LDS R76, [R0+0x46080] ;  /* 0x04608000004c7984 */ /* 0x000fe80000000800 */
[----:B------:R-:W-:Y:S03]  /*254b0*/  LDS R78, [R0+0x46480] ;  /* 0x04648000004e7984 */ /* 0x000fe60000000800 */
[C---:B------:R-:W-:Y:S01]  /*254c0*/  HMMA.1688.F32.TF32 R176, R180.reuse, R126, R56 ;  /* 0x0000007eb4b0723c */ /* 0x040fe20000081038 */
[----:B------:R-:W-:Y:S04]  /*254d0*/  LDSM.16.M88.4 R56, [R193+0x4180] ;  /* 0x00418000c138783b */ /* 0x000fe80000000200 */
[----:B------:R-:W-:Y:S03]  /*254e0*/  LDS R77, [R2+0x46080] ;  /* 0x04608000024d7984 */ /* 0x000fe60000000800 */
[C---:B------:R-:W-:Y:S01]  /*254f0*/  HMMA.1688.F32.TF32 R60, R180.reuse, R118, R60 ;  /* 0x00000076b43c723c */ /* 0x040fe2000008103c */
[----:B------:R-:W-:Y:S07]  /*25500*/  LDS R79, [R2+0x46480] ;  /* 0x04648000024f7984 */ /* 0x000fee0000000800 */
[C---:B------:R-:W-:Y:S08]  /*25510*/  HMMA.1688.F32.TF32 R40, R180.reuse, R110, R40 ;  /* 0x0000006eb428723c */ /* 0x040ff00000081028 */
[C---:B------:R-:W-:Y:S08]  /*25520*/  HMMA.1688.F32.TF32 R52, R180.reuse, R106, R52 ;  /* 0x0000006ab434723c */ /* 0x040ff00000081034 */
[----:B------:R-:W-:Y:S08]  /*25530*/  HMMA.1688.F32.TF32 R44, R180, R98, R44 ;  /* 0x00000062b42c723c */ /* 0x000ff0000008102c */
[-C--:B------:R-:W-:Y:S08]  /*25540*/  HMMA.1688.F32.TF32 R68, R172, R150.reuse, R68 ;  /* 0x00000096ac44723c */ /* 0x080ff00000081044 */
[-C--:B-1----:R-:W-:Y:S01]  /*25550*/  HMMA.1688.F32.TF32 R180, R168, R150.reuse, R72 ;  /* 0x00000096a8b4723c */ /* 0x082fe20000081048 */
[----:B------:R-:W-:Y:S04]  /*25560*/  LDS R72, [R3+0x46080] ;  /* 0x0460800003487984 */ /* 0x000fe80000000800 */
[----:B------:R-:W-:Y:S03]  /*25570*/  LDS R74, [R3+0x46480] ;  /* 0x04648000034a7984 */ /* 0x000fe60000000800 */
[----:B--2---:R-:W-:Y:S01]  /*25580*/  HMMA.1688.F32.TF32 R188, R156, R150, R160 ;  /* 0x000000969cbc723c */ /* 0x004fe200000810a0 */
[----:B------:R-:W-:Y:S04]  /*25590*/  LDS R150, [R3+0x46400] ;  /* 0x0464000003967984 */ /* 0x000fe80000000800 */
[----:B------:R-:W1:Y:S03]  /*255a0*/  LDS R151, [R192+0x46400] ;  /* 0x04640000c0977984 */ /* 0x000e660000000800 */
[C---:B------:R-:W-:Y:S01]  /*255b0*/  HMMA.1688.F32.TF32 R8, R172.reuse, R142, R8 ;  /* 0x0000008eac08723c */ /* 0x040fe20000081008 */
[----:B------:R-:W-:Y:S04]  /*255c0*/  LDS R73, [R192+0x46080] ;  /* 0x04608000c0497984 */ /* 0x000fe80000000800 */
[----:B------:R-:W-:Y:S03]  /*255d0*/  LDS R75, [R192+0x46480] ;  /* 0x04648000c04b7984 */ /* 0x000fe60000000800 */
[C---:B------:R-:W-:Y:S01]  /*255e0*/  HMMA.1688.F32.TF32 R12, R172.reuse, R134, R12 ;  /* 0x00000086ac0c723c */ /* 0x040fe2000008100c */
        /* <DEDUP_REMOVED lines=8> */
[----:B------:R-:W-:Y:S08]  /*25670*/  HMMA.1688.F32.TF32 R4, R172, R98, R4 ;  /* 0x00000062ac04723c */ /* 0x000ff00000081004 */
[-C--:B------:R-:W-:Y:S01]  /*25680*/  HMMA.1688.F32.TF32 R172, R168, R142.reuse, R28 ;  /* 0x0000008ea8ac723c */ /* 0x080fe2000008101c */
[----:B------:R-:W2:Y:S07]  /*25690*/  LDSM.16.M88.4 R28, [R193+0x180] ;  /* 0x00018000c11c783b */ /* 0x000eae0000000200 */
[C---:B------:R-:W-:Y:S08]  /*256a0*/  HMMA.1688.F32.TF32 R152, R156.reuse, R142, R152 ;  /* 0x0000008e9c98723c */ /* 0x040ff00000081098 */
[C---:B------:R-:W-:Y:S08]  /*256b0*/  HMMA.1688.F32.TF32 R144, R156.reuse, R134, R144 ;  /* 0x000000869c90723c */ /* 0x040ff00000081090 */
[C---:B------:R-:W-:Y:S08]  /*256c0*/  HMMA.1688.F32.TF32 R136, R156.reuse, R126, R136 ;  /* 0x0000007e9c88723c */ /* 0x040ff00000081088 */
[C---:B------:R-:W-:Y:S08]  /*256d0*/  HMMA.1688.F32.TF32 R128, R156.reuse, R118, R128 ;  /* 0x000000769c80723c */ /* 0x040ff00000081080 */
[C---:B------:R-:W-:Y:S08]  /*256e0*/  HMMA.1688.F32.TF32 R120, R156.reuse, R110, R120 ;  /* 0x0000006e9c78723c */ /* 0x040ff00000081078 */
[C---:B------:R-:W-:Y:S08]  /*256f0*/  HMMA.1688.F32.TF32 R112, R156.reuse, R106, R112 ;  /* 0x0000006a9c70723c */ /* 0x040ff00000081070 */
[----:B------:R-:W-:Y:S08]  /*25700*/  HMMA.1688.F32.TF32 R100, R156, R98, R100 ;  /* 0x000000629c64723c */ /* 0x000ff00000081064 */
[C---:B------:R-:W-:Y:S01]  /*25710*/  HMMA.1688.F32.TF32 R32, R168.reuse, R126, R32 ;  /* 0x0000007ea820723c */ /* 0x040fe20000081020 */
[----:B------:R-:W-:Y:S07]  /*25720*/  LDSM.16.M88.4 R124, [R193+0xc180] ;  /* 0x00c18000c17c783b */ /* 0x000fee0000000200 */
[C---:B------:R-:W-:Y:S01]  /*25730*/  HMMA.1688.F32.TF32 R24, R168.reuse, R118, R24 ;  /* 0x00000076a818723c */ /* 0x040fe20000081018 */
[----:B------:R-:W-:Y:S07]  /*25740*/  LDSM.16.M88.4 R116, [R193+0x10180] ;  /* 0x01018000c174783b */ /* 0x000fee0000000200 */
[C---:B------:R-:W-:Y:S01]  /*25750*/  HMMA.1688.F32.TF32 R80, R168.reuse, R110, R80 ;  /* 0x0000006ea850723c */ /* 0x040fe20000081050 */
[----:B------:R-:W3:Y:S07]  /*25760*/  LDSM.16.M88.4 R108, [R193+0x8180] ;  /* 0x00818000c16c783b */ /* 0x000eee0000000200 */
[C---:B------:R-:W-:Y:S01]  /*25770*/  HMMA.1688.F32.TF32 R84, R168.reuse, R106, R84 ;  /* 0x0000006aa854723c */ /* 0x040fe20000081054 */
[----:B------:R-:W-:Y:S07]  /*25780*/  LDSM.16.M88.4 R104, [R193+0x18180] ;  /* 0x01818000c168783b */ /* 0x000fee0000000200 */
[----:B------:R-:W-:Y:S01]  /*25790*/  HMMA.1688.F32.TF32 R164, R168, R98, R164 ;  /* 0x00000062a8a4723c */ /* 0x000fe200000810a4 */
[----:B------:R-:W4:Y:S07]  /*257a0*/  LDSM.16.M88.4 R96, [R193+0x14180] ;  /* 0x01418000c160783b */ /* 0x000f2e0000000200 */
[----:B-1----:R-:W-:Y:S01]  /*257b0*/  HMMA.1688.F32.TF32 R156, R148, R56, R8 ;  /* 0x00000038949c723c */ /* 0x002fe20000081008 */
[----:B------:R-:W1:Y:S07]  /*257c0*/  LDSM.16.M88.4 R8, [R193+0x1c180] ;  /* 0x01c18000c108783b */ /* 0x000e6e0000000200 */
[----:B------:R-:W-:Y:S08]  /*257d0*/  HMMA.1688.F32.TF32 R36, R168, R134, R36 ;  /* 0x00000086a824723c */ /* 0x000ff00000081024 */
[-C--:B--2---:R-:W-:Y:S08]  /*257e0*/  HMMA.1688.F32.TF32 R168, R76, R28.reuse, R180 ;  /* 0x0000001c4ca8723c */ /* 0x084ff000000810b4 */
[C---:B------:R-:W-:Y:S08]  /*257f0*/  HMMA.1688.F32.TF32 R180, R72.reuse, R28, R188 ;  /* 0x0000001c48b4723c */ /* 0x040ff000000810bc */
[----:B------:R-:W-:Y:S08]  /*25800*/  HMMA.1688.F32.TF32 R188, R72, R56, R152 ;  /* 0x0000003848bc723c */ /* 0x000ff00000081098 */
[-C--:B------:R-:W-:Y:S08]  /*25810*/  HMMA.1688.F32.TF32 R92, R160, R28.reuse, R92 ;  /* 0x0000001ca05c723c */ /* 0x080ff0000008105c */
[----:B------:R-:W-:Y:S08]  /*25820*/  HMMA.1688.F32.TF32 R68, R148, R28, R68 ;  /* 0x0000001c9444723c */ /* 0x000ff00000081044 */
[-C--:B------:R-:W-:Y:S08]  /*25830*/  HMMA.1688.F32.TF32 R88, R160, R56.reuse, R88 ;  /* 0x00000038a058723c */ /* 0x080ff00000081058 */
[----:B------:R-:W-:Y:S08]  /*25840*/  HMMA.1688.F32.TF32 R132, R76, R56, R172 ;  /* 0x000000384c84723c */ /* 0x000ff000000810ac */
[C---:B---3--:R-:W-:Y:S08]  /*25850*/  HMMA.1688.F32.TF32 R152, R160.reuse, R108, R184 ;  /* 0x0000006ca098723c */ /* 0x048ff000000810b8 */
[C---:B------:R-:W-:Y:S08]  /*25860*/  HMMA.1688.F32.TF32 R140, R160.reuse, R124, R176 ;  /* 0x0000007ca08c723c */ /* 0x040ff000000810b0 */
[C---:B------:R-:W-:Y:S08]  /*25870*/  HMMA.1688.F32.TF32 R60, R160.reuse, R116, R60 ;  /* 0x00000074a03c723c */ /* 0x040ff0000008103c */
[C---:B----4-:R-:W-:Y:S08]  /*25880*/  HMMA.1688.F32.TF32 R40, R160.reuse, R96, R40 ;  /* 0x00000060a028723c */ /* 0x050ff00000081028 */
[C---:B------:R-:W-:Y:S08]  /*25890*/  HMMA.1688.F32.TF32 R52, R160.reuse, R104, R52 ;  /* 0x00000068a034723c */ /* 0x040ff00000081034 */
[----:B-1----:R-:W-:Y:S01]  /*258a0*/  HMMA.1688.F32.TF32 R44, R160, R8, R44 ;  /* 0x00000008a02c723c */ /* 0x002fe2000008102c */
        /* <DEDUP_REMOVED lines=24> */
[----:B------:R-:W3:Y:S03]  /*25a30*/  LDS R79, [R2+0x46c80] ;  /* 0x046c8000024f7984 */ /* 0x000ee60000000800 */
        /* <DEDUP_REMOVED lines=8> */
[----:B------:R-:W4:Y:S01]  /*25ac0*/  LDS R75, [R192+0x46c80] ;  /* 0x046c8000c04b7984 */ /* 0x000f220000000800 */
[-C--:B-1----:R-:W-:Y:S01]  /*25ad0*/  HMMA.1688.F32.TF32 R92, R160, R30.reuse, R92 ;  /* 0x0000001ea05c723c */ /* 0x082fe2000008105c */
[----:B------:R-:W-:Y:S01]  /*25ae0*/  IMAD.MOV.U32 R187, RZ, RZ, 0x7f ;  /* 0x0000007fffbb7424 */ /* 0x000fe200078e00ff */
[----:B------:R-:W-:Y:S01]  /*25af0*/  UIMAD UR6, UR4, -0x80, UR7 ;  /* 0xffffff80040678a4 */ /* 0x000fe2000f8e0207 */
[----:B------:R-:W-:Y:S05]  /*25b00*/  LDS R124, [R3+0x47880] ;  /* 0x04788000037c7984 */ /* 0x000fea0000000800 */
[C---:B--2---:R-:W-:Y:S08]  /*25b10*/  HMMA.1688.F32.TF32 R68, R148.reuse, R30, R68 ;  /* 0x0000001e9444723c */ /* 0x044ff00000081044 */
[C---:B------:R-:W-:Y:S01]  /*25b20*/  HMMA.1688.F32.TF32 R156, R148.reuse, R58, R156 ;  /* 0x0000003a949c723c */ /* 0x040fe2000008109c */
[----:B------:R-:W-:Y:S07]  /*25b30*/  LDS R125, [R192+0x47880] ;  /* 0x04788000c07d7984 */ /* 0x000fee0000000800 */
        /* <DEDUP_REMOVED lines=8> */
[-C--:B---3--:R-:W-:Y:S01]  /*25bc0*/  HMMA.1688.F32.TF32 R172, R76, R30.reuse, R168 ;  /* 0x0000001e4cac723c */ /* 0x088fe200000810a8 */
[----:B------:R-:W-:Y:S04]  /*25bd0*/  LDS R149, [R2+0x47080] ;  /* 0x0470800002957984 */ /* 0x000fe80000000800 */
[----:B------:R-:W-:Y:S03]  /*25be0*/  LDS R151, [R2+0x47480] ;  /* 0x0474800002977984 */ /* 0x000fe60000000800 */
[----:B----4-:R-:W-:Y:S01]  /*25bf0*/  HMMA.1688.F32.TF32 R180, R72, R30, R180 ;  /* 0x0000001e48b4723c */ /* 0x010fe200000810b4 */
[----:B------:R-:W-:Y:S07]  /*25c00*/  LDSM.16.M88.4 R28, [R194+0x4180] ;  /* 0x00418000c21c783b */ /* 0x000fee0000000200 */
[C---:B------:R-:W-:Y:S08]  /*25c10*/  HMMA.1688.F32.TF32 R88, R160.reuse, R58, R88 ;  /* 0x0000003aa058723c */ /* 0x040ff00000081058 */
[C---:B------:R-:W-:Y:S08]  /*25c20*/  HMMA.1688.F32.TF32 R152, R160.reuse, R110, R152 ;  /* 0x0000006ea098723c */ /* 0x040ff00000081098 */
[C---:B------:R-:W-:Y:S08]  /*25c30*/  HMMA.1688.F32.TF32 R60, R160.reuse, R118, R60 ;  /* 0x00000076a03c723c */ /* 0x040ff0000008103c */
[C---:B------:R-:W-:Y:S08]  /*25c40*/  HMMA.1688.F32.TF32 R40, R160.reuse, R98, R40 ;  /* 0x00000062a028723c */ /* 0x040ff00000081028 */
[----:B------:R-:W-:Y:S08]  /*25c50*/  HMMA.1688.F32.TF32 R44, R160, R10, R44 ;  /* 0x0000000aa02c723c */ /* 0x000ff0000008102c */
        /* <DEDUP_REMOVED lines=10> */
[----:B------:R-:W-:Y:S01]  /*25d00*/  HMMA.1688.F32.TF32 R164, R76, R10, R164 ;  /* 0x0000000a4ca4723c */ /* 0x000fe200000810a4 */
[----:B------:R-:W1:Y:S07]  /*25d10*/  LDSM.16.M88.4 R76, [R194+0x180] ;  /* 0x00018000c24c783b */ /* 0x000e6e0000000200 */
[C---:B------:R-:W-:Y:S01]  /*25d20*/  HMMA.1688.F32.TF32 R188, R72.reuse, R58, R188 ;  /* 0x0000003a48bc723c */ /* 0x040fe200000810bc */
[----:B------:R-:W-:Y:S07]  /*25d30*/  LDSM.16.M88.4 R56, [R194+0x10180] ;  /* 0x01018000c238783b */ /* 0x000fee0000000200 */
[C---:B------:R-:W-:Y:S01]  /*25d40*/  HMMA.1688.F32.TF32 R144, R72.reuse, R110, R144 ;  /* 0x0000006e4890723c */ /* 0x040fe20000081090 */
[----:B------:R-:W-:Y:S07]  /*25d50*/  LDSM.16.M88.4 R108, [R194+0x1c180] ;  /* 0x01c18000c26c783b */ /* 0x000fee0000000200 */
[C---:B------:R-:W-:Y:S08]  /*25d60*/  HMMA.1688.F32.TF32 R136, R72.reuse, R126, R136 ;  /* 0x0000007e4888723c */ /* 0x040ff00000081088 */
[C---:B------:R-:W-:Y:S01]  /*25d70*/  HMMA.1688.F32.TF32 R128, R72.reuse, R118, R128 ;  /* 0x000000764880723c */ /* 0x040fe20000081080 */
[----:B------:R-:W-:Y:S07]  /*25d80*/  LDSM.16.M88.4 R116, [R194+0x18180] ;  /* 0x01818000c274783b */ /* 0x000fee0000000200 */
[C---:B------:R-:W-:Y:S01]  /*25d90*/  HMMA.1688.F32.TF32 R120, R72.reuse, R98, R120 ;  /* 0x000000624878723c */ /* 0x040fe20000081078 */
[----:B------:R-:W2:Y:S07]  /*25da0*/  LDSM.16.M88.4 R96, [R194+0x8180] ;  /* 0x00818000c260783b */ /* 0x000eae0000000200 */
[C---:B------:R-:W-:Y:S08]  /*25db0*/  HMMA.1688.F32.TF32 R112, R72.reuse, R106, R112 ;  /* 0x0000006a4870723c */ /* 0x040ff00000081070 */
[----:B------:R-:W-:Y:S01]  /*25dc0*/  HMMA.1688.F32.TF32 R100, R72, R10, R100 ;  /* 0x0000000a4864723c */ /* 0x000fe20000081064 */
[----:B------:R-:W3:Y:S04]  /*25dd0*/  LDSM.16.M88.4 R72, [R194+0xc180] ;  /* 0x00c18000c248783b */ /* 0x000ee80000000200 */
[----:B------:R-:W4:Y:S03]  /*25de0*/  LDSM.16.M88.4 R8, [R194+0x14180] ;  /* 0x01418000c208783b */ /* 0x000f260000000200 */
[C---:B------:R-:W-:Y:S08]  /*25df0*/  HMMA.1688.F32.TF32 R140, R160.reuse, R126, R140 ;  /* 0x0000007ea08c723c */ /* 0x040ff0000008108c */
[----:B------:R-:W-:Y:S01]  /*25e00*/  HMMA.1688.F32.TF32 R52, R160, R106, R52 ;  /* 0x0000006aa034723c */ /* 0x000fe20000081034 */
[----:B------:R-:W-:Y:S04]  /*25e10*/  LDS R160, [R3+0x47000] ;  /* 0x0470000003a07984 */ /* 0x000fe80000000800 */
[----:B------:R-:W-:Y:S04]  /*25e20*/  LDS R162, [R3+0x47400] ;  /* 0x0474000003a27984 */ /* 0x000fe80000000800 */
[----:B------:R-:W-:Y:S04]  /*25e30*/  LDS R161, [R192+0x47000] ;  /* 0x04700000c0a17984 */ /* 0x000fe80000000800 */
[----:B------:R-:W3:Y:S01]  /*25e40*/  LDS R163, [R192+0x47400] ;  /* 0x04740000c0a37984 */ /* 0x000ee20000000800 */
[----:B------:R-:W-:-:S02]  /*25e50*/  IADD3 R187, R187, c[0x0][0x180], RZ ;  /* 0x00006000bbbb7a10 */ /* 0x000fc40007ffe0ff */
[----:B-----5:R-:W-:Y:S01]  /*25e60*/  ISETP.GE.AND P1, PT, R196, UR6, PT ;  /* 0x00000006c4007c0c */ /* 0x020fe2000bf26270 */
[C---:B-1----:R-:W-:Y:S01]  /*25e70*/  HMMA.1688.F32.TF32 R172, R148.reuse, R76, R172 ;  /* 0x0000004c94ac723c */ /* 0x042fe200000810ac */
[----:B------:R-:W-:Y:S01]  /*25e80*/  SHF.R.S32.HI R193, RZ, 0x1f, R187 ;  /* 0x0000001fffc17819 */ /* 0x000fe200000114bb */
[----:B------:R-:W-:Y:S03]  /*25e90*/  LDS R168, [R0+0x47000] ;  /* 0x0470000000a87984 */ /* 0x000fe60000000800 */
[----:B------:R-:W-:Y:S01]  /*25ea0*/  LEA.HI R193, R193, R187, RZ, 0x7 ;  /* 0x000000bbc1c17211 */ /* 0x000fe200078f38ff */
[----:B------:R-:W-:Y:S03]  /*25eb0*/  LDS R170, [R0+0x47400] ;  /* 0x0474000000aa7984 */ /* 0x000fe60000000800 */
[----:B------:R-:W-:Y:S01]  /*25ec0*/  SHF.R.S32.HI R193, RZ, 0x7, R193 ;  /* 0x00000007ffc17819 */ /* 0x000fe200000114c1 */
[----:B------:R-:W-:Y:S01]  /*25ed0*/  HMMA.1688.F32.TF32 R104, R148, R28, R176 ;  /* 0x0000001c9468723c */ /* 0x000fe200000810b0 */
[----:B------:R-:W-:Y:S02]  /*25ee0*/  LDS R169, [R2+0x47000] ;  /* 0x0470000002a97984 */ /* 0x000fe40000000800 */
[----:B------:R-:W-:-:S02]  /*25ef0*/  IADD3 R193, R193, -0x2, RZ ;  /* 0xfffffffec1c17810 */ /* 0x000fc40007ffe0ff */
[----:B------:R-:W1:Y:S03]  /*25f00*/  LDS R171, [R2+0x47400] ;  /* 0x0474000002ab7984 */ /* 0x000e660000000800 */
[C---:B------:R-:W-:Y:S01]  /*25f10*/  HMMA.1688.F32.TF32 R180, R132.reuse, R76, R180 ;  /* 0x0000004c84b4723c */ /* 0x040fe200000810b4 */
[----:B------:R-:W-:Y:S01]  /*25f20*/  ISETP.LE.AND P0, PT, R193, UR4, PT ;  /* 0x00000004c1007c0c */ /* 0x000fe2000bf03270 */
[----:B------:R-:W-:Y:S01]  /*25f30*/  LDS R126, [R3+0x47c80] ;  /* 0x047c8000037e7984 */ /* 0x000fe20000000800 */
[----:B------:R-:W-:Y:S01]  /*25f40*/  LOP3.LUT R193, R196, 0x4, RZ, 0xfc, !PT ;  /* 0x00000004c4c17812 */ /* 0x000fe200078efcff */
[----:B------:R-:W-:Y:S02]  /*25f50*/  UIADD3 UR8, UR8, 0x1, URZ ;  /* 0x0000000108087890 */ /* 0x000fe4000fffe03f */
[----:B------:R-:W-:Y:S02]  /*25f60*/  LDS R127, [R192+0x47c80] ;  /* 0x047c8000c07f7984 */ /* 0x000fe40000000800 */
[----:B------:R-:W-:Y:S08]  /*25f70*/  HMMA.1688.F32.TF32 R176, R132, R28, R188 ;  /* 0x0000001c84b0723c */ /* 0x000ff000000810bc */
[C---:B--2---:R-:W-:Y:S08]  /*25f80*/  HMMA.1688.F32.TF32 R36, R148.reuse, R96, R36 ;  /* 0x000000609424723c */ /* 0x044ff00000081024 */
[C---:B---3--:R-:W-:Y:S08]  /*25f90*/  HMMA.1688.F32.TF32 R32, R148.reuse, R72, R32 ;  /* 0x000000489420723c */ /* 0x048ff00000081020 */
[C---:B------:R-:W-:Y:S08]  /*25fa0*/  HMMA.1688.F32.TF32 R24, R148.reuse, R56, R24 ;  /* 0x000000389418723c */ /* 0x040ff00000081018 */
[C---:B----4-:R-:W-:Y:S08]  /*25fb0*/  HMMA.1688.F32.TF32 R80, R148.reuse, R8, R80 ;  /* 0x000000089450723c */ /* 0x050ff00000081050 */
        /* <DEDUP_REMOVED lines=12> */
[----:B------:R-:W-:Y:S04]  /*26080*/  LDS R132, [R0+0x47800] ;  /* 0x0478000000847984 */ /* 0x000fe80000000800 */
[----:B------:R2:W-:Y:S03]  /*26090*/  LDS R134, [R0+0x47c00] ;  /* 0x047c000000867984 */ /* 0x0005e60000000800 */
[----:B------:R-:W-:Y:S01]  /*260a0*/  HMMA.1688.F32.TF32 R68, R160, R76, R68 ;  /* 0x0000004ca044723c */ /* 0x000fe20000081044 */
[----:B------:R-:W-:Y:S01]  /*260b0*/  LDS R133, [R2+0x47800] ;  /* 0x0478000002857984 */ /* 0x000fe20000000800 */
[----:B--2---:R-:W-:-:S03]  /*260c0*/  SEL R0, RZ, 0x4, P1 ;  /* 0x00000004ff007807 */ /* 0x004fc60000800000 */
[----:B------:R2:W3:Y:S03]  /*260d0*/  LDS R135, [R2+0x47c00] ;  /* 0x047c000002877984 */ /* 0x0004e60000000800 */
[----:B------:R-:W-:Y:S01]  /*260e0*/  HMMA.1688.F32.TF32 R156, R160, R28, R156 ;  /* 0x0000001ca09c723c */ /* 0x000fe2000008109c */
[----:B------:R-:W-:Y:S02]  /*260f0*/  SEL R0, R0, RZ, !P0 ;  /* 0x000000ff00007207 */ /* 0x000fe40004000000 */
[----:B------:R-:W-:-:S05]  /*26100*/  ISETP.GE.AND P1, PT, R193, UR6, PT ;  /* 0x00000006c1007c0c */ /* 0x000fca000bf26270 */
[----:B------:R-:W-:Y:S01]  /*26110*/  HMMA.1688.F32.TF32 R12, R160, R96, R12 ;  /* 0x00000060a00c723c */ /* 0x000fe2000008100c */
[----:B------:R-:W-:-:S07]  /*26120*/  ISETP.NE.U32.AND P2, PT, R0, RZ, PT ;  /* 0x000000ff0000720c */ /* 0x000fce0003f45070 */
[----:B------:R-:W-:Y:S01]  /*26130*/  HMMA.1688.F32.TF32 R16, R160, R72, R16 ;  /* 0x00000048a010723c */ /* 0x000fe20000081010 */
[----:B------:R-:W-:-:S07]  /*26140*/  UISETP.GT.AND UP0, UPT, UR8, 0x1, UPT ;  /* 0x000000010800788c */ /* 0x000fce000bf04270 */
[C---:B------:R-:W-:Y:S08]  /*26150*/  HMMA.1688.F32.TF32 R48, R160.reuse, R56, R48 ;  /* 0x00000038a030723c */ /* 0x040ff00000081030 */
[C---:B------:R-:W-:Y:S08]  /*26160*/  HMMA.1688.F32.TF32 R64, R160.reuse, R8, R64 ;  /* 0x00000008a040723c */ /* 0x040ff00000081040 */
[C---:B------:R-:W-:Y:S08]  /*26170*/  HMMA.1688.F32.TF32 R20, R160.reuse, R116, R20 ;  /* 0x00000074a014723c */ /* 0x040ff00000081014 */
[----:B------:R-:W-:Y:S01]  /*26180*/  HMMA.1688.F32.TF32 R4, R160, R108, R4 ;  /* 0x0000006ca004723c */ /* 0x000fe20000081004 */
[----:B------:R-:W-:Y:S04]  /*26190*/  LDS R160, [R3+0x47800] ;  /* 0x0478000003a07984 */ /* 0x000fe80000000800 */
[----:B------:R4:W-:Y:S04]  /*261a0*/  LDS R162, [R3+0x47c00] ;  /* 0x047c000003a27984 */ /* 0x0009e80000000800 */
[----:B------:R-:W-:Y:S04]  /*261b0*/  LDS R161, [R192+0x47800] ;  /* 0x04780000c0a17984 */ /* 0x000fe80000000800 */
[----:B------:R-:W1:Y:S01]  /*261c0*/  LDS R163, [R192+0x47c00] ;  /* 0x047c0000c0a37984 */ /* 0x000e620000000800 */
[----:B------:R-:W-:Y:S01]  /*261d0*/  SEL R0, RZ, 0x4, P1 ;  /* 0x00000004ff007807 */ /* 0x000fe20000800000 */
[----:B------:R-:W-:Y:S01]  /*261e0*/  USEL UR8, UR8, URZ, !UP0 ;  /* 0x0000003f08087287 */ /* 0x000fe2000c000000 */
[----:B------:R-:W-:-:S02]  /*261f0*/  IADD3 R199, P3, R199, UR14, RZ ;  /* 0x0000000ec7c77c10 */ /* 0x000fc4000ff7e0ff */
[----:B------:R-:W-:Y:S02]  /*26200*/  SEL R0, R0, RZ, !P0 ;  /* 0x000000ff00007207 */ /* 0x000fe40004000000 */
[----:B------:R-:W-:Y:S02]  /*26210*/  IADD3.X R198, R198, UR9, RZ, P3, !PT ;  /* 0x00000009c6c67c10 */ /* 0x000fe40009ffe4ff */
[----:B------:R-:W-:Y:S01]  /*26220*/  ISETP.NE.U32.AND P1, PT, R0, RZ, PT ;  /* 0x000000ff0000720c */ /* 0x000fe20003f25070 */
[----:B------:R-:W-:Y:S01]  /*26230*/  IMAD.U32 R0, RZ, RZ, UR8 ;  /* 0x00000008ff007e24 */ /* 0x000fe2000f8e00ff */
[----:B------:R-:W-:Y:S01]  /*26240*/  IADD3 R203, P4, R203, UR14, RZ ;  /* 0x0000000ecbcb7c10 */ /* 0x000fe2000ff9e0ff */
[----:B--2---:R-:W-:Y:S02]  /*26250*/  IMAD.MOV.U32 R2, RZ, RZ, R199 ;  /* 0x000000ffff027224 */ /* 0x004fe400078e00c7 */
[----:B------:R-:W-:Y:S01]  /*26260*/  IMAD R0, R0, 0x8000, R197 ;  /* 0x0000800000007824 */ /* 0x000fe200078e02c5 */
[----:B------:R-:W-:Y:S01]  /*26270*/  IADD3.X R202, R202, UR9, RZ, P4, !PT ;  /* 0x00000009caca7c10 */ /* 0x000fe2000a7fe4ff */
[----:B----4-:R-:W-:Y:S01]  /*26280*/  IMAD.MOV.U32 R3, RZ, RZ, R198 ;  /* 0x000000ffff037224 */ /* 0x010fe200078e00c6 */
[----:B------:R-:W-:Y:S01]  /*26290*/  BAR.SYNC.DEFER_BLOCKING 0x0 ;  /* 0x0000000000007b1d */ /* 0x000fe20000010000 */
[----:B------:R-:W-:-:S02]  /*262a0*/  LOP3.LUT R187, R196, 0x8, RZ, 0xfc, !PT ;  /* 0x00000008c4bb7812 */ /* 0x000fc400078efcff */
[----:B------:R-:W-:-:S03]  /*262b0*/  LOP3.LUT R193, R196, 0xc, RZ, 0xfc, !PT ;  /* 0x0000000cc4c17812 */ /* 0x000fc600078efcff */
[----:B------:R-:W-:Y:S01]  /*262c0*/  @!PT LDS RZ, [RZ] ;  /* 0x00000000fffff984 */ /* 0x000fe20000000800 */
[----:B------:R-:W-:Y:S01]  /*262d0*/  @!PT LDS RZ, [RZ] ;  /* 0x00000000fffff984 */ /* 0x000fe20000000800 */
[----:B------:R-:W-:Y:S01]  /*262e0*/  @!PT LDS RZ, [RZ] ;  /* 0x00000000fffff984 */ /* 0x000fe20000000800 */
[----:B------:R2:W-:Y:S02]  /*262f0*/  LDGSTS.E [R0+0x40000], [R2.64], P2 ;  /* 0x4000000002007fae */ /* 0x0005e4000912184c */
[----:B--2---:R-:W-:Y:S02]  /*26300*/  IMAD.MOV.U32 R2, RZ, RZ, R203 ;  /* 0x000000ffff027224 */ /* 0x004fe400078e00cb */
[----:B------:R-:W-:-:S05]  /*26310*/  IMAD.MOV.U32 R3, RZ, RZ, R202 ;  /* 0x000000ffff037224 */ /* 0x000fca00078e00ca */
[----:B------:R2:W-:Y:S01]  /*26320*/  LDGSTS.E [R0+0x40400], [R2.64], P1 ;  /* 0x4040000002007fae */ /* 0x0005e2000892184c */
[----:B------:R-:W-:-:S04]  /*26330*/  ISETP.GE.AND P1, PT, R187, UR6, PT ;  /* 0x00000006bb007c0c */ /* 0x000fc8000bf26270 */
[----:B--2---:R-:W-:Y:S02]  /*26340*/  SEL R2, RZ, 0x4, P1 ;  /* 0x00000004ff027807 */ /* 0x004fe40000800000 */
[----:B------:R-:W-:Y:S02]  /*26350*/  ISETP.GE.AND P1, PT, R193, UR6, PT ;  /* 0x00000006c1007c0c */ /* 0x000fe4000bf26270 */
[----:B------:R-:W-:Y:S02]  /*26360*/  SEL R2, R2, RZ, !P0 ;  /* 0x000000ff02027207 */ /* 0x000fe40004000000 */
[----:B------:R-:W-:Y:S02]  /*26370*/  IADD3 R207, P3, R207, UR14, RZ ;  /* 0x0000000ecfcf7c10 */ /* 0x000fe4000ff7e0ff */
[----:B------:R-:W-:Y:S02]  /*26380*/  ISETP.NE.U32.AND P2, PT, R2, RZ, PT ;  /* 0x000000ff0200720c */ /* 0x000fe40003f45070 */
[----:B------:R-:W-:-:S02]  /*26390*/  SEL R2, RZ, 0x4, P1 ;  /* 0x00000004ff027807 */ /* 0x000fc40000800000 */
[----:B------:R-:W-:Y:S02]  /*263a0*/  IADD3.X R206, R206, UR9, RZ, P3, !PT ;  /* 0x00000009cece7c10 */ /* 0x000fe40009ffe4ff */
[----:B------:R-:W-:Y:S02]  /*263b0*/  SEL R2, R2, RZ, !P0 ;  /* 0x000000ff02027207 */ /* 0x000fe40004000000 */
[----:B------:R-:W-:Y:S02]  /*263c0*/  IADD3 R211, P4, R211, UR14, RZ ;  /* 0x0000000ed3d37c10 */ /* 0x000fe4000ff9e0ff */
[----:B------:R-:W-:Y:S01]  /*263d0*/  ISETP.NE.U32.AND P1, PT, R2, RZ, PT ;  /* 0x000000ff0200720c */ /* 0x000fe20003f25070 */
[----:B------:R-:W-:Y:S01]  /*263e0*/  IMAD.MOV.U32 R2, RZ, RZ, R207 ;  /* 0x000000ffff027224 */ /* 0x000fe200078e00cf */
[----:B------:R-:W-:Y:S01]  /*263f0*/  IADD3.X R210, R210, UR9, RZ, P4, !PT ;  /* 0x00000009d2d27c10 */ /* 0x000fe2000a7fe4ff */
[----:B------:R-:W-:Y:S01]  /*26400*/  IMAD.MOV.U32 R3, RZ, RZ, R206 ;  /* 0x000000ffff037224 */ /* 0x000fe200078e00ce */
[----:B-1----:R-:W-:Y:S04]  /*26410*/  HMMA.1688.F32.TF32 R40, R168, R8, R40 ;  /* 0x00000008a828723c */ /* 0x002fe80000081028 */
[----:B------:R1:W-:Y:S03]  /*26420*/  LDGSTS.E [R0+0x40800], [R2.64], P2 ;  /* 0x4080000002007fae */ /* 0x0003e6000912184c */
[----:B------:R-:W-:Y:S01]  /*26430*/  LOP3.LUT R9, R196, 0x10, RZ, 0xfc, !PT ;  /* 0x00000010c4097812 */ /* 0x000fe200078efcff */
[----:B-1----:R-:W-:-:S02]  /*26440*/  IMAD.MOV.U32 R2, RZ, RZ, R211 ;  /* 0x000000ffff027224 */ /* 0x002fc400078e00d3 */
[----:B------:R-:W-:-:S05]  /*26450*/  IMAD.MOV.U32 R3, RZ, RZ, R210 ;  /* 0x000000ffff037224 */ /* 0x000fca00078e00d2 */
[----:B------:R1:W-:Y:S01]  /*26460*/  LDGSTS.E [R0+0x40c00], [R2.64], P1 ;  /* 0x40c0000002007fae */ /* 0x0003e2000892184c */
[----:B------:R-:W-:Y:S02]  /*26470*/  ISETP.GE.AND P1, PT, R9, UR6, PT ;  /* 0x0000000609007c0c */ /* 0x000fe4000bf26270 */
[----:B------:R-:W-:Y:S02]  /*26480*/  LOP3.LUT R8, R196, 0x14, RZ, 0xfc, !PT ;  /* 0x00000014c4087812 */ /* 0x000fe400078efcff */
[----:B-1----:R-:W-:Y:S02]  /*26490*/  SEL R2, RZ, 0x4, P1 ;  /* 0x00000004ff027807 */ /* 0x002fe40000800000 */
[----:B------:R-:W-:Y:S02]  /*264a0*/  ISETP.GE.AND P1, PT, R8, UR6, PT ;  /* 0x0000000608007c0c */ /* 0x000fe4000bf26270 */
[----:B------:R-:W-:Y:S02]  /*264b0*/  SEL R2, R2, RZ, !P0 ;  /* 0x000000ff02027207 */ /* 0x000fe40004000000 */
[----:B------:R-:W-:-:S02]  /*264c0*/  IADD3 R215, P3, R215, UR14, RZ ;  /* 0x0000000ed7d77c10 */ /* 0x000fc4000ff7e0ff */
[----:B------:R-:W-:Y:S02]  /*264d0*/  ISETP.NE.U32.AND P2, PT, R2, RZ, PT ;  /* 0x000000ff0200720c */ /* 0x000fe40003f45070 */
[----:B------:R-:W-:Y:S02]  /*264e0*/  SEL R2, RZ, 0x4, P1 ;  /* 0x00000004ff027807 */ /* 0x000fe40000800000 */
[----:B------:R-:W-:Y:S02]  /*264f0*/  IADD3.X R214, R214, UR9, RZ, P3, !PT ;  /* 0x00000009d6d67c10 */ /* 0x000fe40009ffe4ff */
[----:B------:R-:W-:Y:S02]  /*26500*/  SEL R2, R2, RZ, !P0 ;  /* 0x000000ff02027207 */ /* 0x000fe40004000000 */
[----:B------:R-:W-:Y:S02]  /*26510*/  IADD3 R219, P4, R219, UR14, RZ ;  /* 0x0000000edbdb7c10 */ /* 0x000fe4000ff9e0ff */
[----:B------:R-:W-:Y:S01]  /*26520*/  ISETP.NE.U32.AND P1, PT, R2, RZ, PT ;  /* 0x000000ff0200720c */ /* 0x000fe20003f25070 */
[----:B------:R-:W-:Y:S01]  /*26530*/  IMAD.MOV.U32 R2, RZ, RZ, R215 ;  /* 0x000000ffff027224 */ /* 0x000fe200078e00d7 */
[----:B------:R-:W-:Y:S01]  /*26540*/  IADD3.X R218, R218, UR9, RZ, P4, !PT ;  /* 0x00000009dada7c10 */ /* 0x000fe2000a7fe4ff */
[----:B------:R-:W-:Y:S01]  /*26550*/  IMAD.MOV.U32 R3, RZ, RZ, R214 ;  /* 0x000000ffff037224 */ /* 0x000fe200078e00d6 */
[----:B------:R-:W-:-:S04]  /*26560*/  LOP3.LUT R9, R196, 0x18, RZ, 0xfc, !PT ;  /* 0x00000018c4097812 */ /* 0x000fc800078efcff */
[----:B------:R1:W-:Y:S01]  /*26570*/  LDGSTS.E [R0+0x41000], [R2.64], P2 ;  /* 0x4100000002007fae */ /* 0x0003e2000912184c */
[----:B------:R-:W-:Y:S01]  /*26580*/  LOP3.LUT R8, R196, 0x1c, RZ, 0xfc, !PT ;  /* 0x0000001cc4087812 */ /* 0x000fe200078efcff */
[----:B-1----:R-:W-:Y:S02]  /*26590*/  IMAD.MOV.U32 R2, RZ, RZ, R219 ;  /* 0x000000ffff027224 */ /* 0x002fe400078e00db */
[----:B------:R-:W-:-:S05]  /*265a0*/  IMAD.MOV.U32 R3, RZ, RZ, R218 ;  /* 0x000000ffff037224 */ /* 0x000fca00078e00da */
[----:B------:R1:W-:Y:S01]  /*265b0*/  LDGSTS.E [R0+0x41400], [R2.64], P1 ;  /* 0x4140000002007fae */ /* 0x0003e2000892184c */
[----:B------:R-:W-:-:S04]  /*265c0*/  ISETP.GE.AND P1, PT, R9, UR6, PT ;  /* 0x0000000609007c0c */ /* 0x000fc8000bf26270 */
[----:B-1----:R-:W-:Y:S02]  /*265d0*/  SEL R2, RZ, 0x4, P1 ;  /* 0x00000004ff027807 */ /* 0x002fe40000800000 */
        /* <DEDUP_REMOVED lines=21> */
[----:B------:R-:W-:Y:S01]  /*26730*/  SEL R2, R2, RZ, !P0 ;  /* 0x000000ff02027207 */ /* 0x000fe20004000000 */
[----:B------:R-:W2:Y:S01]  /*26740*/  LDL.LU R8, [R1+0x84c] ;  /* 0x00084c0001087983 */ /* 0x000ea20000300800 */
        /* <DEDUP_REMOVED lines=12> */
[----:B---3--:R-:W-:Y:S01]  /*26810*/  HMMA.1688.F32.TF32 R40, R132, R10, R40 ;  /* 0x0000000a8428723c */ /* 0x008fe20000081028 */
[----:B-1----:R-:W-:Y:S02]  /*26820*/  IMAD.MOV.U32 R2, RZ, RZ, R235 ;  /* 0x000000ffff027224 */ /* 0x002fe400078e00eb */
[----:B------:R-:W-:-:S05]  /*26830*/  IMAD.MOV.U32 R3, RZ, RZ, R234 ;  /* 0x000000ffff037224 */ /* 0x000fca00078e00ea */
[----:B------:R-:W-:Y:S01]  /*26840*/  HMMA.1688.F32.TF32 R64, R160, R10, R64 ;  /* 0x0000000aa040723c */ /* 0x000fe20000081040 */
[----:B------:R1:W-:Y:S01]  /*26850*/  LDGSTS.E [R0+0x42400], [R2.64], P1 ;  /* 0x4240000002007fae */ /* 0x0003e2000892184c */
[----:B------:R-:W-:-:S06]  /*26860*/  ISETP.GE.AND P1, PT, R9, UR6, PT ;  /* 0x0000000609007c0c */ /* 0x000fcc000bf26270 */
[----:B------:R-:W-:Y:S01]  /*26870*/  HMMA.1688.F32.TF32 R80, R148, R10, R80 ;  /* 0x0000000a9450723c */ /* 0x000fe20000081050 */
[----:B------:R-:W-:-:S07]  /*26880*/  LOP3.LUT R9, R196, 0x2c, RZ, 0xfc, !PT ;  /* 0x0000002cc4097812 */ /* 0x000fce00078efcff */
[----:B------:R-:W-:Y:S01]  /*26890*/  HMMA.1688.F32.TF32 R120, R124, R10, R120 ;  /* 0x0000000a7c78723c */ /* 0x000fe20000081078 */
[----:B------:R-:W3:Y:S01]  /*268a0*/  LDL.LU R10, [R1+0x848] ;  /* 0x00084800010a7983 */ /* 0x000ee20000300800 */
[----:B-1----:R-:W-:-:S06]  /*268b0*/  SEL R2, RZ, 0x4, P1 ;  /* 0x00000004ff027807 */ /* 0x002fcc0000800000 */
[----:B------:R-:W-:Y:S01]  /*268c0*/  HMMA.1688.F32.TF32 R92, R168, R76, R92 ;  /* 0x0000004ca85c723c */ /* 0x000fe2000008105c */
[----:B------:R-:W-:-:S07]  /*268d0*/  SEL R2, R2, RZ, !P0 ;  /* 0x000000ff02027207 */ /* 0x000fce0004000000 */
[----:B------:R-:W-:Y:S01]  /*268e0*/  HMMA.1688.F32.TF32 R88, R168, R28, R88 ;  /* 0x0000001ca858723c */ /* 0x000fe20000081058 */
[----:B------:R-:W-:-:S07]  /*268f0*/  ISETP.GE.AND P1, PT, R9, UR6, PT ;  /* 0x0000000609007c0c */ /* 0x000fce000bf26270 */
[C---:B------:R-:W-:Y:S08]  /*26900*/  HMMA.1688.F32.TF32 R152, R168.reuse, R96, R152 ;  /* 0x00000060a898723c */ /* 0x040ff00000081098 */
[C---:B------:R-:W-:Y:S08]  /*26910*/  HMMA.1688.F32.TF32 R140, R168.reuse, R72, R140 ;  /* 0x00000048a88c723c */ /* 0x040ff0000008108c */
[C---:B------:R-:W-:Y:S08]  /*26920*/  HMMA.1688.F32.TF32 R60, R168.reuse, R56, R60 ;  /* 0x00000038a83c723c */ /* 0x040ff0000008103c */
[C---:B------:R-:W-:Y:S08]  /*26930*/  HMMA.1688.F32.TF32 R52, R168.reuse, R116, R52 ;  /* 0x00000074a834723c */ /* 0x040ff00000081034 */
[----:B------:R-:W-:Y:S01]  /*26940*/  HMMA.1688.F32.TF32 R44, R168, R108, R44 ;  /* 0x0000006ca82c723c */ /* 0x000fe2000008102c */
[----:B------:R-:W-:-:S02]  /*26950*/  ISETP.NE.U32.AND P2, PT, R2, RZ, PT ;  /* 0x000000ff0200720c */ /* 0x000fc40003f45070 */
[----:B------:R-:W-:Y:S02]  /*26960*/  SEL R2, RZ, 0x4, P1 ;  /* 0x00000004ff027807 */ /* 0x000fe40000800000 */
[----:B------:R-:W-:Y:S02]  /*26970*/  IADD3 R239, P3, R239, UR14, RZ ;  /* 0x0000000eefef7c10 */ /* 0x000fe4000ff7e0ff */
[----:B------:R-:W-:Y:S02]  /*26980*/  SEL R2, R2, RZ, !P0 ;  /* 0x000000ff02027207 */ /* 0x000fe40004000000 */
[----:B------:R-:W-:Y:S02]  /*26990*/  IADD3.X R238, R238, UR9, RZ, P3, !PT ;  /* 0x00000009eeee7c10 */ /* 0x000fe40009ffe4ff */
[----:B------:R-:W-:Y:S02]  /*269a0*/  IADD3 R243, P4, R243, UR14, RZ ;  /* 0x0000000ef3f37c10 */ /* 0x000fe4000ff9e0ff */
[----:B------:R-:W-:Y:S01]  /*269b0*/  ISETP.NE.U32.AND P1, PT, R2, RZ, PT ;  /* 0x000000ff0200720c */ /* 0x000fe20003f25070 */
[----:B------:R-:W-:Y:S01]  /*269c0*/  IMAD.MOV.U32 R2, RZ, RZ, R239 ;  /* 0x000000ffff027224 */ /* 0x000fe200078e00ef */
[----:B------:R-:W-:Y:S01]  /*269d0*/  IADD3.X R242, R242, UR9, RZ, P4, !PT ;  /* 0x00000009f2f27c10 */ /* 0x000fe2000a7fe4ff */
[----:B------:R-:W-:Y:S01]  /*269e0*/  IMAD.MOV.U32 R3, RZ, RZ, R238 ;  /* 0x000000ffff037224 */ /* 0x000fe200078e00ee */
[----:B------:R-:W-:Y:S01]  /*269f0*/  HMMA.1688.F32.TF32 R92, R132, R78, R92 ;  /* 0x0000004e845c723c */ /* 0x000fe2000008105c */
[----:B------:R-:W-:-:S03]  /*26a00*/  LOP3.LUT R11, R196, 0x30, RZ, 0xfc, !PT ;  /* 0x00000030c40b7812 */ /* 0x000fc600078efcff */
[----:B------:R1:W-:Y:S04]  /*26a10*/  LDGSTS.E [R0+0x42800], [R2.64], P2 ;  /* 0x4280000002007fae */ /* 0x0003e8000912184c */
[C---:B------:R-:W-:Y:S08]  /*26a20*/  HMMA.1688.F32.TF32 R88, R132.reuse, R30, R88 ;  /* 0x0000001e8458723c */ /* 0x040ff00000081058 */
[----:B------:R-:W-:Y:S01]  /*26a30*/  HMMA.1688.F32.TF32 R152, R132, R98, R152 ;  /* 0x000000628498723c */ /* 0x000fe20000081098 */
[----:B-1----:R-:W-:-:S02]  /*26a40*/  IMAD.MOV.U32 R2, RZ, RZ, R243 ;  /* 0x000000ffff027224 */ /* 0x002fc400078e00f3 */
[----:B------:R-:W-:-:S05]  /*26a50*/  IMAD.MOV.U32 R3, RZ, RZ, R242 ;  /* 0x000000ffff037224 */ /* 0x000fca00078e00f2 */
[C---:B------:R-:W-:Y:S01]  /*26a60*/  HMMA.1688.F32.TF32 R140, R132.reuse, R74, R140 ;  /* 0x0000004a848c723c */ /* 0x040fe2000008108c */
[----:B------:R1:W-:Y:S07]  /*26a70*/  LDGSTS.E [R0+0x42c00], [R2.64], P1 ;  /* 0x42c0000002007fae */ /* 0x0003ee000892184c */
[C---:B------:R-:W-:Y:S08]  /*26a80*/  HMMA.1688.F32.TF32 R60, R132.reuse, R58, R60 ;  /* 0x0000003a843c723c */ /* 0x040ff0000008103c */
[C---:B------:R-:W-:Y:S08]  /*26a90*/  HMMA.1688.F32.TF32 R52, R132.reuse, R118, R52 ;  /* 0x000000768434723c */ /* 0x040ff00000081034 */
[----:B------:R-:W-:Y:S01]  /*26aa0*/  HMMA.1688.F32.TF32 R44, R132, R110, R44 ;  /* 0x0000006e842c723c */ /* 0x000fe2000008102c */
[----:B------:R-:W-:-:S07]  /*26ab0*/  ISETP.GE.AND P1, PT, R11, UR6, PT ;  /* 0x000000060b007c0c */ /* 0x000fce000bf26270 */
[-C--:B------:R-:W-:Y:S08]  /*26ac0*/  HMMA.1688.F32.TF32 R132, R160, R30.reuse, R156 ;  /* 0x0000001ea084723c */ /* 0x080ff0000008109c */
[-C--:B------:R-:W-:Y:S08]  /*26ad0*/  HMMA.1688.F32.TF32 R104, R148, R30.reuse, R104 ;  /* 0x0000001e9468723c */ /* 0x080ff00000081068 */
[----:B------:R-:W-:Y:S01]  /*26ae0*/  HMMA.1688.F32.TF32 R168, R124, R30, R176 ;  /* 0x0000001e7ca8723c */ /* 0x000fe200000810b0 */
[----:B------:R-:W4:Y:S04]  /*26af0*/  LDL.LU R30, [R1+0x85c] ;  /* 0x00085c00011e7983 */ /* 0x000f280000300800 */
[----:B------:R-:W4:Y:S04]  /*26b00*/  LDL.LU R9, [R1+0x86c] ;  /* 0x00086c0001097983 */ /* 0x000f280000300800 */
[----:B------:R-:W4:Y:S04]  /*26b10*/  LDL.LU R31, [R1+0x858] ;  /* 0x00085800011f7983 */ /* 0x000f280000300800 */
[----:B------:R-:W4:Y:S01]  /*26b20*/  LDL.LU R11, [R1+0x868] ;  /* 0x00086800010b7983 */ /* 0x000f220000300800 */
[----:B-1----:R-:W-:-:S02]  /*26b30*/  SEL R2, RZ, 0x4, P1 ;  /* 0x00000004ff027807 */ /* 0x002fc40000800000 */
[----:B------:R-:W-:Y:S02]  /*26b40*/  LOP3.LUT R28, R196, 0x34, RZ, 0xfc, !PT ;  /* 0x00000034c41c7812 */ /* 0x000fe400078efcff */
[----:B------:R-:W-:Y:S02]  /*26b50*/  SEL R2, R2, RZ, !P0 ;  /* 0x000000ff02027207 */ /* 0x000fe40004000000 */
[----:B------:R-:W-:Y:S02]  /*26b60*/  ISETP.GE.AND P1, PT, R28, UR6, PT ;  /* 0x000000061c007c0c */ /* 0x000fe4000bf26270 */
[----:B------:R-:W-:Y:S02]  /*26b70*/  ISETP.NE.U32.AND P2, PT, R2, RZ, PT ;  /* 0x000000ff0200720c */ /* 0x000fe40003f45070 */
[----:B------:R-:W-:Y:S02]  /*26b80*/  SEL R2, RZ, 0x4, P1 ;  /* 0x00000004ff027807 */ /* 0x000fe40000800000 */
[----:B------:R-:W-:-:S02]  /*26b90*/  IADD3 R247, P3, R247, UR14, RZ ;  /* 0x0000000ef7f77c10 */ /* 0x000fc4000ff7e0ff */
[----:B------:R-:W-:Y:S02]  /*26ba0*/  SEL R2, R2, RZ, !P0 ;  /* 0x000000ff02027207 */ /* 0x000fe40004000000 */
[----:B------:R-:W-:Y:S02]  /*26bb0*/  IADD3.X R246, R246, UR9, RZ, P3, !PT ;  /* 0x00000009f6f67c10 */ /* 0x000fe40009ffe4ff */
[----:B------:R-:W-:Y:S01]  /*26bc0*/  ISETP.NE.U32.AND P1, PT, R2, RZ, PT ;  /* 0x000000ff0200720c */ /* 0x000fe20003f25070 */
[----:B------:R-:W-:Y:S02]  /*26bd0*/  IMAD.MOV.U32 R2, RZ, RZ, R247 ;  /* 0x000000ffff027224 */ /* 0x000fe400078e00f7 */
[----:B------:R-:W-:-:S05]  /*26be0*/  IMAD.MOV.U32 R3, RZ, RZ, R246 ;  /* 0x000000ffff037224 */ /* 0x000fca00078e00f6 */
[----:B------:R1:W-:Y:S01]  /*26bf0*/  LDGSTS.E [R0+0x43000], [R2.64], P2 ;  /* 0x4300000002007fae */ /* 0x0003e2000912184c */
[----:B------:R-:W-:Y:S02]  /*26c00*/  LOP3.LUT R56, R196, 0x3c, RZ, 0xfc, !PT ;  /* 0x0000003cc4387812 */ /* 0x000fe400078efcff */
[----:B--2---:R-:W-:-:S05]  /*26c10*/  IADD3 R8, P4, R8, UR14, RZ ;  /* 0x0000000e08087c10 */ /* 0x004fca000ff9e0ff */
[----:B------:R2:W-:Y:S01]  /*26c20*/  STL [R1+0x84c], R8 ;  /* 0x00084c0801007387 */ /* 0x0005e20000100800 */
[----:B-1----:R-:W-:Y:S01]  /*26c30*/  IMAD.MOV.U32 R2, RZ, RZ, R8 ;  /* 0x000000ffff027224 */ /* 0x002fe200078e0008 */
[----:B---3--:R-:W-:-:S05]  /*26c40*/  IADD3.X R10, R10, UR9, RZ, P4, !PT ;  /* 0x000000090a0a7c10 */ /* 0x008fca000a7fe4ff */
[----:B------:R1:W-:Y:S01]  /*26c50*/  STL [R1+0x848], R10 ;  /* 0x0008480a01007387 */ /* 0x0003e20000100800 */
[----:B------:R-:W-:-:S03]  /*26c60*/  IMAD.MOV.U32 R3, RZ, RZ, R10 ;  /* 0x000000ffff037224 */ /* 0x000fc600078e000a */
[----:B------:R-:W3:Y:S04]  /*26c70*/  LDL.LU R28, [R1+0x87c] ;  /* 0x00087c00011c7983 */ /* 0x000ee80000300800 */
[----:B--2---:R-:W3:Y:S01]  /*26c80*/  LDL.LU R8, [R1+0x88c] ;  /* 0x00088c0001087983 */ /* 0x004ee20000300800 */
[----:B-1----:R-:W-:-:S03]  /*26c90*/  LOP3.LUT R10, R196, 0x38, RZ, 0xfc, !PT ;  /* 0x00000038c40a7812 */ /* 0x002fc600078efcff */
[----:B------:R-:W3:Y:S04]  /*26ca0*/  LDL.LU R29, [R1+0x878] ;  /* 0x00087800011d7983 */ /* 0x000ee80000300800 */
[----:B------:R1:W-:Y:S01]  /*26cb0*/  LDGSTS.E [R0+0x43400], [R2.64], P1 ;  /* 0x4340000002007fae */ /* 0x0003e2000892184c */
[----:B------:R-:W-:-:S03]  /*26cc0*/  ISETP.GE.AND P1, PT, R10, UR6, PT ;  /* 0x000000060a007c0c */ /* 0x000fc6000bf26270 */
[----:B------:R-:W3:Y:S01]  /*26cd0*/  LDL.LU R10, [R1+0x888] ;  /* 0x00088800010a7983 */ /* 0x000ee20000300800 */
[----:B-1----:R-:W-:Y:S02]  /*26ce0*/  SEL R2, RZ, 0x4, P1 ;  /* 0x00000004ff027807 */ /* 0x002fe40000800000 */
[----:B------:R-:W-:Y:S02]  /*26cf0*/  ISETP.GE.AND P1, PT, R56, UR6, PT ;  /* 0x0000000638007c0c */ /* 0x000fe4000bf26270 */
[----:B------:R-:W-:-:S04]  /*26d00*/  SEL R2, R2, RZ, !P0 ;  /* 0x000000ff02027207 */ /* 0x000fc80004000000 */
[----:B------:R-:W-:Y:S02]  /*26d10*/  ISETP.NE.U32.AND P2, PT, R2, RZ, PT ;  /* 0x000000ff0200720c */ /* 0x000fe40003f45070 */
[----:B------:R-:W-:-:S04]  /*26d20*/  SEL R2, RZ, 0x4, P1 ;  /* 0x00000004ff027807 */ /* 0x000fc80000800000 */
[----:B------:R-:W-:-:S04]  /*26d30*/  SEL R2, R2, RZ, !P0 ;  /* 0x000000ff02027207 */ /* 0x000fc80004000000 */
[----:B------:R-:W-:Y:S02]  /*26d40*/  ISETP.NE.U32.AND P1, PT, R2, RZ, PT ;  /* 0x000000ff0200720c */ /* 0x000fe40003f25070 */
[----:B----4-:R-:W-:Y:S02]  /*26d50*/  IADD3 R30, P3, R30, UR14, RZ ;  /* 0x0000000e1e1e7c10 */ /* 0x010fe4000ff7e0ff */
[----:B------:R-:W-:Y:S02]  /*26d60*/  IADD3 R9, P4, R9, UR14, RZ ;  /* 0x0000000e09097c10 */ /* 0x000fe4000ff9e0ff */
[----:B------:R-:W-:Y:S01]  /*26d70*/  IADD3.X R31, R31, UR9, RZ, P3, !PT ;  /* 0x000000091f1f7c10 */ /* 0x000fe20009ffe4ff */
[----:B------:R1:W-:Y:S01]  /*26d80*/  STL [R1+0x85c], R30 ;  /* 0x00085c1e01007387 */ /* 0x0003e20000100800 */
[----:B------:R-:W-:Y:S01]  /*26d90*/  IMAD.MOV.U32 R2, RZ, RZ, R30 ;  /* 0x000000ffff027224 */ /* 0x000fe200078e001e */
[----:B------:R-:W-:Y:S02]  /*26da0*/  IADD3.X R11, R11, UR9, RZ, P4, !PT ;  /* 0x000000090b0b7c10 */ /* 0x000fe4000a7fe4ff */
[----:B------:R-:W-:Y:S01]  /*26db0*/  IMAD.MOV.U32 R3, RZ, RZ, R31 ;  /* 0x000000ffff037224 */ /* 0x000fe200078e001f */
[----:B------:R-:W-:Y:S04]  /*26dc0*/  STL [R1+0x858], R31 ;  /* 0x0008581f01007387 */ /* 0x000fe80000100800 */
[----:B------:R4:W-:Y:S04]  /*26dd0*/  STL [R1+0x86c], R9 ;  /* 0x00086c0901007387 */ /* 0x0009e80000100800 */
[----:B------:R4:W-:Y:S04]  /*26de0*/  STL [R1+0x868], R11 ;  /* 0x0008680b01007387 */ /* 0x0009e80000100800 */
[----:B-1----:R-:W2:Y:S04]  /*26df0*/  LDL.LU R30, [R1+0x89c] ;  /* 0x00089c00011e7983 */ /* 0x002ea80000300800 */
[----:B------:R1:W-:Y:S02]  /*26e00*/  LDGSTS.E [R0+0x43800], [R2.64], P2 ;  /* 0x4380000002007fae */ /* 0x0003e4000912184c */
[----:B-1----:R-:W-:-:S02]  /*26e10*/  IMAD.MOV.U32 R2, RZ, RZ, R9 ;  /* 0x000000ffff027224 */ /* 0x002fc400078e0009 */
[----:B------:R-:W-:Y:S01]  /*26e20*/  IMAD.MOV.U32 R3, RZ, RZ, R11 ;  /* 0x000000ffff037224 */ /* 0x000fe200078e000b */
[----:B----4-:R-:W2:Y:S01]  /*26e30*/  LDL.LU R9, [R1+0x8ac] ;  /* 0x0008ac0001097983 */ /* 0x010ea20000300800 */
[----:B------:R-:W-:-:S03]  /*26e40*/  LOP3.LUT R11, R196, 0x40, RZ, 0xfc, !PT ;  /* 0x00000040c40b7812 */ /* 0x000fc600078efcff */
[----:B------:R-:W2:Y:S04]  /*26e50*/  LDL.LU R31, [R1+0x898] ;  /* 0x00089800011f7983 */ /* 0x000ea80000300800 */
[----:B------:R1:W-:Y:S01]  /*26e60*/  LDGSTS.E [R0+0x43c00], [R2.64], P1 ;  /* 0x43c0000002007fae */ /* 0x0003e2000892184c */
[----:B------:R-:W-:-:S03]  /*26e70*/  ISETP.GE.AND P1, PT, R11, UR6, PT ;  /* 0x000000060b007c0c */ /* 0x000fc6000bf26270 */
[----:B------:R-:W2:Y:S01]  /*26e80*/  LDL.LU R11, [R1+0x8a8] ;  /* 0x0008a800010b7983 */ /* 0x000ea20000300800 */
[----:B------:R-:W-:Y:S02]  /*26e90*/  LOP3.LUT R56, R196, 0x44, RZ, 0xfc, !PT ;  /* 0x00000044c4387812 */ /* 0x000fe400078efcff */
[----:B-1----:R-:W-:Y:S02]  /*26ea0*/  SEL R2, RZ, 0x4, P1 ;  /* 0x00000004ff027807 */ /* 0x002fe40000800000 */
[----:B------:R-:W-:Y:S02]  /*26eb0*/  ISETP.GE.AND P1, PT, R56, UR6, PT ;  /* 0x0000000638007c0c */ /* 0x000fe4000bf26270 */
[----:B------:R-:W-:-:S04]  /*26ec0*/  SEL R2, R2, RZ, !P0 ;  /* 0x000000ff02027207 */ /* 0x000fc80004000000 */
[----:B------:R-:W-:Y:S02]  /*26ed0*/  ISETP.NE.U32.AND P2, PT, R2, RZ, PT ;  /* 0x000000ff0200720c */ /* 0x000fe40003f45070 */
[----:B------:R-:W-:-:S04]  /*26ee0*/  SEL R2, RZ, 0x4, P1 ;  /* 0x00000004ff027807 */ /* 0x000fc80000800000 */
[----:B------:R-:W-:-:S04]  /*26ef0*/  SEL R2, R2, RZ, !P0 ;  /* 0x000000ff02027207 */ /* 0x000fc80004000000 */
[----:B------:R-:W-:Y:S02]  /*26f00*/  ISETP.NE.U32.AND P1, PT, R2, RZ, PT ;  /* 0x000000ff0200720c */ /* 0x000fe40003f25070 */
[----:B------:R-:W-:Y:S02]  /*26f10*/  LOP3.LUT R56, R196, 0x4c, RZ, 0xfc, !PT ;  /* 0x0000004cc4387812 */ /* 0x000fe400078efcff */
[----:B---3--:R-:W-:Y:S02]  /*26f20*/  IADD3 R28, P3, R28, UR14, RZ ;  /* 0x0000000e1c1c7c10 */ /* 0x008fe4000ff7e0ff */
[----:B------:R-:W-:Y:S02]  /*26f30*/  IADD3 R8, P4, R8, UR14, RZ ;  /* 0x0000000e08087c10 */ /* 0x000fe4000ff9e0ff */
[----:B------:R-:W-:Y:S01]  /*26f40*/  IADD3.X R29, R29, UR9, RZ, P3, !PT ;  /* 0x000000091d1d7c10 */ /* 0x000fe20009ffe4ff */
[----:B------:R-:W-:Y:S01]  /*26f50*/  IMAD.MOV.U32 R2, RZ, RZ, R28 ;  /* 0x000000ffff027224 */ /* 0x000fe200078e001c */
[----:B------:R1:W-:Y:S03]  /*26f60*/  STL [R1+0x87c], R28 ;  /* 0x00087c1c01007387 */ /* 0x0003e60000100800 */
[----:B------:R-:W-:Y:S01]  /*26f70*/  IMAD.MOV.U32 R3, RZ, RZ, R29 ;  /* 0x000000ffff037224 */ /* 0x000fe200078e001d */
[----:B------:R-:W-:Y:S01]  /*26f80*/  IADD3.X R10, R10, UR9, RZ, P4, !PT ;  /* 0x000000090a0a7c10 */ /* 0x000fe2000a7fe4ff */
[----:B------:R-:W-:Y:S04]  /*26f90*/  STL [R1+0x878], R29 ;  /* 0x0008781d01007387 */ /* 0x000fe80000100800 */
[----:B------:R-:W-:Y:S04]  /*26fa0*/  STL [R1+0x88c], R8 ;  /* 0x00088c0801007387 */ /* 0x000fe80000100800 */
[----:B------:R3:W-:Y:S04]  /*26fb0*/  LDGSTS.E [R0+0x44000], [R2.64], P2 ;  /* 0x4400000002007fae */ /* 0x0007e8000912184c */
[----:B------:R3:W-:Y:S04]  /*26fc0*/  STL [R1+0x888], R10 ;  /* 0x0008880a01007387 */ /* 0x0007e80000100800 */
[----:B-1----:R-:W4:Y:S01]  /*26fd0*/  LDL.LU R28, [R1+0x8bc] ;  /* 0x0008bc00011c7983 */ /* 0x002f220000300800 */
[----:B---3--:R-:W-:-:S02]  /*26fe0*/  IMAD.MOV.U32 R2, RZ, RZ, R8 ;  /* 0x000000ffff027224 */ /* 0x008fc400078e0008 */
[----:B------:R-:W-:Y:S01]  /*26ff0*/  IMAD.MOV.U32 R3, RZ, RZ, R10 ;  /* 0x000000ffff037224 */ /* 0x000fe200078e000a */
[----:B------:R-:W-:Y:S01]  /*27000*/  LOP3.LUT R10, R196, 0x48, RZ, 0xfc, !PT ;  /* 0x00000048c40a7812 */ /* 0x000fe200078efcff */
[----:B------:R-:W3:Y:S04]  /*27010*/  LDL.LU R8, [R1+0x8cc] ;  /* 0x0008cc0001087983 */ /* 0x000ee80000300800 */
        /* <DEDUP_REMOVED lines=11> */
[----:B--2---:R-:W-:-:S05]  /*270d0*/  IADD3 R30, P3, R30, UR14, RZ ;  /* 0x0000000e1e1e7c10 */ /* 0x004fca000ff7e0ff */
[----:B------:R-:W-:Y:S01]  /*270e0*/  IMAD.MOV.U32 R2, RZ, RZ, R30 ;  /* 0x000000ffff027224 */ /* 0x000fe200078e001e */
[----:B------:R1:W-:Y:S01]  /*270f0*/  STL [R1+0x89c], R30 ;  /* 0x00089c1e01007387 */ /* 0x0003e20000100800 */
[----:B------:R-:W-:Y:S02]  /*27100*/  IADD3 R9, P4, R9, UR14, RZ ;  /* 0x0000000e09097c10 */ /* 0x000fe4000ff9e0ff */
[----:B------:R-:W-:-:S05]  /*27110*/  IADD3.X R31, R31, UR9, RZ, P3, !PT ;  /* 0x000000091f1f7c10 */ /* 0x000fca0009ffe4ff */
[----:B------:R-:W-:Y:S01]  /*27120*/  IMAD.MOV.U32 R3, RZ, RZ, R31 ;  /* 0x000000ffff037224 */ /* 0x000fe200078e001f */
[----:B------:R-:W-:Y:S01]  /*27130*/  IADD3.X R11, R11, UR9, RZ, P4, !PT ;  /* 0x000000090b0b7c10 */ /* 0x000fe2000a7fe4ff */
[----:B------:R-:W-:Y:S04]  /*27140*/  STL [R1+0x898], R31 ;  /* 0x0008981f01007387 */ /* 0x000fe80000100800 */
[----:B------:R2:W-:Y:S04]  /*27150*/  STL [R1+0x8ac], R9 ;  /* 0x0008ac0901007387 */ /* 0x0005e80000100800 */
[----:B------:R2:W-:Y:S04]  /*27160*/  LDGSTS.E [R0+0x44800], [R2.64], P2 ;  /* 0x4480000002007fae */ /* 0x0005e8000912184c */
[----:B------:R2:W-:Y:S01]  /*27170*/  STL [R1+0x8a8], R11 ;  /* 0x0008a80b01007387 */ /* 0x0005e20000100800 */
[----:B-1----:R-:W-:Y:S01]  /*27180*/  LOP3.LUT R30, R196, 0x50, RZ, 0xfc, !PT ;  /* 0x00000050c41e7812 */ /* 0x002fe200078efcff */
[----:B--2---:R-:W-:-:S02]  /*27190*/  IMAD.MOV.U32 R2, RZ, RZ, R9 ;  /* 0x000000ffff027224 */ /* 0x004fc400078e0009 */
[----:B------:R-:W2:Y:S01]  /*271a0*/  LDL.LU R9, [R1+0x8dc] ;  /* 0x0008dc0001097983 */ /* 0x000ea20000300800 */
[----:B------:R-:W-:-:S03]  /*271b0*/  IMAD.MOV.U32 R3, RZ, RZ, R11 ;  /* 0x000000ffff037224 */ /* 0x000fc600078e000b */
[----:B------:R-:W2:Y:S04]  /*271c0*/  LDL.LU R11, [R1+0x8ec] ;  /* 0x0008ec00010b7983 */ /* 0x000ea80000300800 */
        /* <DEDUP_REMOVED lines=12> */
[----:B------:R-:W-:Y:S01]  /*27290*/  LOP3.LUT R56, R196, 0x5c, RZ, 0xfc, !PT ;  /* 0x0000005cc4387812 */ /* 0x000fe200078efcff */
[----:B------:R-:W-:Y:S01]  /*272a0*/  HMMA.1688.F32.TF32 R48, R160, R58, R48 ;  /* 0x0000003aa030723c */ /* 0x000fe20000081030 */
[----:B----4-:R-:W-:-:S05]  /*272b0*/  IADD3 R28, P3, R28, UR14, RZ ;  /* 0x0000000e1c1c7c10 */ /* 0x010fca000ff7e0ff */
[----:B------:R-:W-:Y:S01]  /*272c0*/  IMAD.MOV.U32 R2, RZ, RZ, R28 ;  /* 0x000000ffff027224 */ /* 0x000fe200078e001c */
[----:B---3--:R-:W-:Y:S02]  /*272d0*/  IADD3 R8, P4, R8, UR14, RZ ;  /* 0x0000000e08087c10 */ /* 0x008fe4000ff9e0ff */
[----:B------:R-:W-:Y:S01]  /*272e0*/  IADD3.X R29, R29, UR9, RZ, P3, !PT ;  /* 0x000000091d1d7c10 */ /* 0x000fe20009ffe4ff */
[----:B------:R1:W-:Y:S04]  /*272f0*/  STL [R1+0x8bc], R28 ;  /* 0x0008bc1c01007387 */ /* 0x0003e80000100800 */
[----:B------:R-:W-:Y:S01]  /*27300*/  IMAD.MOV.U32 R3, RZ, RZ, R29 ;  /* 0x000000ffff037224 */ /* 0x000fe200078e001d */
[----:B------:R-:W-:Y:S01]  /*27310*/  IADD3.X R10, R10, UR9, RZ, P4, !PT ;  /* 0x000000090a0a7c10 */ /* 0x000fe2000a7fe4ff */
[----:B------:R-:W-:Y:S04]  /*27320*/  STL [R1+0x8b8], R29 ;  /* 0x0008b81d01007387 */ /* 0x000fe80000100800 */
[----:B------:R3:W-:Y:S04]  /*27330*/  LDGSTS.E [R0+0x45000], [R2.64], P2 ;  /* 0x4500000002007fae */ /* 0x0007e8000912184c */
[----:B------:R4:W-:Y:S04]  /*27340*/  STL [R1+0x8cc], R8 ;  /* 0x0008cc0801007387 */ /* 0x0009e80000100800 */
[----:B------:R4:W-:Y:S01]  /*27350*/  STL [R1+0x8c8], R10 ;  /* 0x0008c80a01007387 */ /* 0x0009e20000100800 */
[----:B---3--:R-:W-:-:S03]  /*27360*/  IMAD.MOV.U32 R2, RZ, RZ, R8 ;  /* 0x000000ffff027224 */ /* 0x008fc600078e0008 */
[----:B-1----:R-:W3:Y:S01]  /*27370*/  LDL.LU R28, [R1+0x8fc] ;  /* 0x0008fc00011c7983 */ /* 0x002ee20000300800 */
[----:B------:R-:W-:-:S03]  /*27380*/  IMAD.MOV.U32 R3, RZ, RZ, R10 ;  /* 0x000000ffff037224 */ /* 0x000fc600078e000a */
[----:B----4-:R-:W3:Y:S01]  /*27390*/  LDL.LU R8, [R1+0x90c] ;  /* 0x00090c0001087983 */ /* 0x010ee20000300800 */
[----:B------:R-:W-:-:S03]  /*273a0*/  LOP3.LUT R10, R196, 0x58, RZ, 0xfc, !PT ;  /* 0x00000058c40a7812 */ /* 0x000fc600078efcff */
[----:B------:R1:W-:Y:S01]  /*273b0*/  LDGSTS.E [R0+0x45400], [R2.64], P1 ;  /* 0x4540000002007fae */ /* 0x0003e2000892184c */
[----:B------:R-:W-:-:S03]  /*273c0*/  ISETP.GE.AND P1, PT, R10, UR6, PT ;  /* 0x000000060a007c0c */ /* 0x000fc6000bf26270 */
[----:B------:R-:W3:Y:S04]  /*273d0*/  LDL.LU R29, [R1+0x8f8] ;  /* 0x0008f800011d7983 */ /* 0x000ee80000300800 */
[----:B------:R-:W3:Y:S01]  /*273e0*/  LDL.LU R10, [R1+0x908] ;  /* 0x00090800010a7983 */ /* 0x000ee20000300800 */
[----:B-1----:R-:W-:Y:S02]  /*273f0*/  SEL R2, RZ, 0x4, P1 ;  /* 0x00000004ff027807 */ /* 0x002fe40000800000 */
[----:B------:R-:W-:Y:S02]  /*27400*/  ISETP.GE.AND P1, PT, R56, UR6, PT ;  /* 0x0000000638007c0c */ /* 0x000fe4000bf26270 */
[----:B------:R-:W-:-:S04]  /*27410*/  SEL R2, R2, RZ, !P0 ;  /* 0x000000ff02027207 */ /* 0x000fc80004000000 */
[----:B------:R-:W-:Y:S02]  /*27420*/  ISETP.NE.U32.AND P2, PT, R2, RZ, PT ;  /* 0x000000ff0200720c */ /* 0x000fe40003f45070 */
[----:B------:R-:W-:-:S04]  /*27430*/  SEL R2, RZ, 0x4, P1 ;  /* 0x00000004ff027807 */ /* 0x000fc80000800000 */
[----:B------:R-:W-:-:S04]  /*27440*/  SEL R2, R2, RZ, !P0 ;  /* 0x000000ff02027207 */ /* 0x000fc80004000000 */
[----:B------:R-:W-:Y:S01]  /*27450*/  ISETP.NE.U32.AND P1, PT, R2, RZ, PT ;  /* 0x000000ff0200720c */ /* 0x000fe20003f25070 */
[-C--:B------:R-:W-:Y:S08]  /*27460*/  HMMA.1688.F32.TF32 R24, R148, R58.reuse, R24 ;  /* 0x0000003a9418723c */ /* 0x080ff00000081018 */
[----:B------:R-:W-:Y:S01]  /*27470*/  HMMA.1688.F32.TF32 R128, R124, R58, R128 ;  /* 0x0000003a7c80723c */ /* 0x000fe20000081080 */
[----:B--2---:R-:W-:-:S02]  /*27480*/  IADD3 R9, P3, R9, UR14, RZ ;  /* 0x0000000e09097c10 */ /* 0x004fc4000ff7e0ff */
[----:B------:R-:W-:Y:S02]  /*27490*/  IADD3 R11, P4, R11, UR14, RZ ;  /* 0x0000000e0b0b7c10 */ /* 0x000fe4000ff9e0ff */
[----:B------:R-:W-:Y:S01]  /*274a0*/  IADD3.X R31, R31, UR9, RZ, P3, !PT ;  /* 0x000000091f1f7c10 */ /* 0x000fe20009ffe4ff */
[----:B------:R-:W-:-:S04]  /*274b0*/  IMAD.MOV.U32 R2, RZ, RZ, R9 ;  /* 0x000000ffff027224 */ /* 0x000fc800078e0009 */
[----:B------:R-:W-:Y:S01]  /*274c0*/  IMAD.MOV.U32 R3, RZ, RZ, R31 ;  /* 0x000000ffff037224 */ /* 0x000fe200078e001f */
[----:B------:R-:W-:-:S04]  /*274d0*/  IADD3.X R30, R30, UR9, RZ, P4, !PT ;  /* 0x000000091e1e7c10 */ /* 0x000fc8000a7fe4ff */
[----:B------:R1:W-:Y:S04]  /*274e0*/  LDGSTS.E [R0+0x45800], [R2.64], P2 ;  /* 0x4580000002007fae */ /* 0x0003e8000912184c */
[----:B------:R2:W-:Y:S04]  /*274f0*/  STL [R1+0x8dc], R9 ;  /* 0x0008dc0901007387 */ /* 0x0005e80000100800 */
[----:B------:R-:W-:Y:S01]  /*27500*/  STL [R1+0x8d8], R31 ;  /* 0x0008d81f01007387 */ /* 0x000fe20000100800 */
[----:B-1----:R-:W-:Y:S02]  /*27510*/  IMAD.MOV.U32 R2, RZ, RZ, R11 ;  /* 0x000000ffff027224 */ /* 0x002fe400078e000b */
[----:B------:R-:W-:Y:S01]  /*27520*/  IMAD.MOV.U32 R3, RZ, RZ, R30 ;  /* 0x000000ffff037224 */ /* 0x000fe200078e001e */
[----:B--2---:R-:W-:Y:S01]  /*27530*/  LOP3.LUT R9, R196, 0x60, RZ, 0xfc, !PT ;  /* 0x00000060c4097812 */ /* 0x004fe200078efcff */
[----:B------:R1:W-:Y:S04]  /*27540*/  STL [R1+0x8ec], R11 ;  /* 0x0008ec0b01007387 */ /* 0x0003e80000100800 */
[----:B------:R2:W-:Y:S01]  /*27550*/  LDGSTS.E [R0+0x45c00], [R2.64], P1 ;  /* 0x45c0000002007fae */ /* 0x0005e2000892184c */
[----:B------:R-:W-:-:S03]  /*27560*/  ISETP.GE.AND P1, PT, R9, UR6, PT ;  /* 0x0000000609007c0c */ /* 0x000fc6000bf26270 */
[----:B------:R-:W-:Y:S01]  /*27570*/  STL [R1+0x8e8], R30 ;  /* 0x0008e81e01007387 */ /* 0x000fe20000100800 */
[----:B-1----:R-:W-:-:S03]  /*27580*/  LOP3.LUT R11, R196, 0x64, RZ, 0xfc, !PT ;  /* 0x00000064c40b7812 */ /* 0x002fc600078efcff */
[----:B------:R-:W4:Y:S01]  /*27590*/  LDL.LU R9, [R1+0x91c] ;  /* 0x00091c0001097983 */ /* 0x000f220000300800 */
[----:B--2---:R-:W-:-:S03]  /*275a0*/  SEL R2, RZ, 0x4, P1 ;  /* 0x00000004ff027807 */ /* 0x004fc60000800000 */
[----:B------:R-:W4:Y:S01]  /*275b0*/  LDL.LU R56, [R1+0x83c] ;  /* 0x00083c0001387983 */ /* 0x000f220000300800 */
[----:B------:R-:W-:-:S03]  /*275c0*/  ISETP.GE.AND P1, PT, R11, UR6, PT ;  /* 0x000000060b007c0c */ /* 0x000fc6000bf26270 */
[----:B------:R-:W4:Y:S04]  /*275d0*/  LDL.LU R11, [R1+0x918] ;  /* 0x00091800010b7983 */ /* 0x000f280000300800 */
[----:B------:R-:W4:Y:S01]  /*275e0*/  LDL.LU R58, [R1+0x838] ;  /* 0x00083800013a7983 */ /* 0x000f220000300800 */
[----:B------:R-:W-:-:S04]  /*275f0*/  SEL R2, R2, RZ, !P0 ;  /* 0x000000ff02027207 */ /* 0x000fc80004000000 */
[----:B------:R-:W-:Y:S02]  /*27600*/  ISETP.NE.U32.AND P2, PT, R2, RZ, PT ;  /* 0x000000ff0200720c */ /* 0x000fe40003f45070 */
[----:B------:R-:W-:-:S04]  /*27610*/  SEL R2, RZ, 0x4, P1 ;  /* 0x00000004ff027807 */ /* 0x000fc80000800000 */
[----:B------:R-:W-:-:S04]  /*27620*/  SEL R2, R2, RZ, !P0 ;  /* 0x000000ff02027207 */ /* 0x000fc80004000000 */
[----:B------:R-:W-:Y:S02]  /*27630*/  ISETP.NE.U32.AND P1, PT, R2, RZ, PT ;  /* 0x000000ff0200720c */ /* 0x000fe40003f25070 */
[----:B---3--:R-:W-:Y:S02]  /*27640*/  IADD3 R28, P3, R28, UR14, RZ ;  /* 0x0000000e1c1c7c10 */ /* 0x008fe4000ff7e0ff */
[----:B------:R-:W-:-:S03]  /*27650*/  IADD3 R8, P4, R8, UR14, RZ ;  /* 0x0000000e08087c10 */ /* 0x000fc6000ff9e0ff */
[----:B------:R-:W-:Y:S01]  /*27660*/  STL [R1+0x8fc], R28 ;  /* 0x0008fc1c01007387 */ /* 0x000fe20000100800 */
[----:B------:R-:W-:Y:S02]  /*27670*/  IADD3.X R29, R29, UR9, RZ, P3, !PT ;  /* 0x000000091d1d7c10 */ /* 0x000fe40009ffe4ff */
[----:B------:R-:W-:-:S03]  /*27680*/  IADD3.X R10, R10, UR9, RZ, P4, !PT ;  /* 0x000000090a0a7c10 */ /* 0x000fc6000a7fe4ff */
[----:B------:R1:W-:Y:S01]  /*27690*/  STL [R1+0x8f8], R29 ;  /* 0x0008f81d01007387 */ /* 0x0003e20000100800 */
[----:B------:R-:W-:-:S03]  /*276a0*/  IMAD.MOV.U32 R3, RZ, RZ, R29 ;  /* 0x000000ffff037224 */ /* 0x000fc600078e001d */
[----:B------:R3:W-:Y:S01]  /*276b0*/  STL [R1+0x90c], R8 ;  /* 0x00090c0801007387 */ /* 0x0007e20000100800 */
[----:B------:R-:W-:-:S03]  /*276c0*/  IMAD.MOV.U32 R2, RZ, RZ, R28 ;  /* 0x000000ffff027224 */ /* 0x000fc600078e001c */
[----:B------:R3:W-:Y:S04]  /*276d0*/  STL [R1+0x908], R10 ;  /* 0x0009080a01007387 */ /* 0x0007e80000100800 */
[----:B-1----:R-:W2:Y:S04]  /*276e0*/  LDL.LU R29, [R1+0x830] ;  /* 0x00083000011d7983 */ /* 0x002ea80000300800 */
[----:B------:R-:W2:Y:S04]  /*276f0*/  LDL.LU R28, [R1+0x824] ;  /* 0x00082400011c7983 */ /* 0x000ea80000300800 */
[----:B------:R-:W2:Y:S04]  /*27700*/  LDL.LU R31, [R1+0x82c] ;  /* 0x00082c00011f7983 */ /* 0x000ea80000300800 */
[----:B------:R1:W-:Y:S04]  /*27710*/  LDGSTS.E [R0+0x46000], [R2.64], P2 ;  /* 0x4600000002007fae */ /* 0x0003e8000912184c */
[----:B------:R-:W2:Y:S01]  /*27720*/  LDL.LU R30, [R1+0x820] ;  /* 0x00082000011e7983 */ /* 0x000ea20000300800 */
[----:B-1----:R-:W-:-:S02]  /*27730*/  IMAD.MOV.U32 R2, RZ, RZ, R8 ;  /* 0x000000ffff027224 */ /* 0x002fc400078e0008 */
[----:B------:R-:W-:Y:S01]  /*27740*/  IMAD.MOV.U32 R3, RZ, RZ, R10 ;  /* 0x000000ffff037224 */ /* 0x000fe200078e000a */
[----:B---3--:R-:W-:-:S04]  /*27750*/  LOP3.LUT R8, R196, 0x68, RZ, 0xfc, !PT ;  /* 0x00000068c4087812 */ /* 0x008fc800078efcff */
[----:B------:R1:W-:Y:S01]  /*27760*/  LDGSTS.E [R0+0x46400], [R2.64], P1 ;  /* 0x4640000002007fae */ /* 0x0003e2000892184c */
[----:B------:R-:W-:Y:S02]  /*27770*/  ISETP.GE.AND P1, PT, R8, UR6, PT ;  /* 0x0000000608007c0c */ /* 0x000fe4000bf26270 */
[----:B------:R-:W-:Y:S02]  /*27780*/  LOP3.LUT R8, R196, 0x6c, RZ, 0xfc, !PT ;  /* 0x0000006cc4087812 */ /* 0x000fe400078efcff */
[----:B-1----:R-:W-:Y:S02]  /*27790*/  SEL R2, RZ, 0x4, P1 ;  /* 0x00000004ff027807 */ /* 0x002fe40000800000 */
[----:B------:R-:W-:Y:S02]  /*277a0*/  ISETP.GE.AND P1, PT, R8, UR6, PT ;  /* 0x0000000608007c0c */ /* 0x000fe4000bf26270 */
[----:B------:R-:W-:Y:S01]  /*277b0*/  SEL R2, R2, RZ, !P0 ;  /* 0x000000ff02027207 */ /* 0x000fe20004000000 */
[----:B------:R-:W2:Y:S03]  /*277c0*/  LDL.LU R8, [R1+0x818] ;  /* 0x0008180001087983 */ /* 0x000ea60000300800 */
[----:B------:R-:W-:Y:S01]  /*277d0*/  ISETP.NE.U32.AND P2, PT, R2, RZ, PT ;  /* 0x000000ff0200720c */ /* 0x000fe20003f45070 */
[----:B------:R-:W2:Y:S01]  /*277e0*/  LDL.LU R10, [R1+0x80c] ;  /* 0x00080c00010a7983 */ /* 0x000ea20000300800 */
        /* <DEDUP_REMOVED lines=9> */
[----:B------:R4:W-:Y:S01]  /*27880*/  STL [R1+0x918], R11 ;  /* 0x0009180b01007387 */ /* 0x0009e20000100800 */
[----:B------:R-:W-:-:S03]  /*27890*/  IMAD.MOV.U32 R3, RZ, RZ, R11 ;  /* 0x000000ffff037224 */ /* 0x000fc600078e000b */
[----:B------:R4:W-:Y:S04]  /*278a0*/  STL [R1+0x83c], R56 ;  /* 0x00083c3801007387 */ /* 0x0009e80000100800 */
[----:B-1----:R-:W3:Y:S04]  /*278b0*/  LDL.LU R9, [R1+0x814] ;  /* 0x0008140001097983 */ /* 0x002ee80000300800 */
[----:B------:R-:W-:Y:S04]  /*278c0*/  STL [R1+0x838], R58 ;  /* 0x0008383a01007387 */ /* 0x000fe80000100800 */
[----:B----4-:R-:W4:Y:S01]  /*278d0*/  LDL.LU R11, [R1+0x4] ;  /* 0x00000400010b7983 */ /* 0x010f220000300800 */
[----:B------:R-:W-:-:S03]  /*278e0*/  LOP3.LUT R57, R196, 0x70, RZ, 0xfc, !PT ;  /* 0x00000070c4397812 */ /* 0x000fc600078efcff */
[----:B------:R1:W-:Y:S02]  /*278f0*/  LDGSTS.E [R0+0x46800], [R2.64], P2 ;  /* 0x4680000002007fae */ /* 0x0003e4000912184c */
[----:B-1----:R-:W-:Y:S02]  /*27900*/  IMAD.MOV.U32 R2, RZ, RZ, R56 ;  /* 0x000000ffff027224 */ /* 0x002fe400078e0038 */
[----:B------:R-:W-:-:S05]  /*27910*/  IMAD.MOV.U32 R3, RZ, RZ, R58 ;  /* 0x000000ffff037224 */ /* 0x000fca00078e003a */
[----:B------:R1:W-:Y:S01]  /*27920*/  LDGSTS.E [R0+0x46c00], [R2.64], P1 ;  /* 0x46c0000002007fae */ /* 0x0003e2000892184c */
[----:B------:R-:W-:Y:S02]  /*27930*/  ISETP.GE.AND P1, PT, R57, UR6, PT ;  /* 0x0000000639007c0c */ /* 0x000fe4000bf26270 */
        /* <DEDUP_REMOVED lines=8> */
[----:B--2---:R-:W-:Y:S02]  /*279c0*/  IADD3 R29, P3, R29, UR14, RZ ;  /* 0x0000000e1d1d7c10 */ /* 0x004fe4000ff7e0ff */
[----:B------:R-:W-:Y:S02]  /*279d0*/  IADD3 R28, P4, R28, UR14, RZ ;  /* 0x0000000e1c1c7c10 */ /* 0x000fe4000ff9e0ff */
[----:B------:R-:W-:Y:S01]  /*279e0*/  IADD3.X R31, R31, UR9, RZ, P3, !PT ;  /* 0x000000091f1f7c10 */ /* 0x000fe20009ffe4ff */
[----:B------:R-:W-:-:S04]  /*279f0*/  IMAD.MOV.U32 R2, RZ, RZ, R29 ;  /* 0x000000ffff027224 */ /* 0x000fc800078e001d */
[----:B------:R-:W-:Y:S01]  /*27a00*/  IMAD.MOV.U32 R3, RZ, RZ, R31 ;  /* 0x000000ffff037224 */ /* 0x000fe200078e001f */
[----:B------:R-:W-:-:S04]  /*27a10*/  IADD3.X R30, R30, UR9, RZ, P4, !PT ;  /* 0x000000091e1e7c10 */ /* 0x000fc8000a7fe4ff */
[----:B------:R1:W-:Y:S04]  /*27a20*/  LDGSTS.E [R0+0x47000], [R2.64], P2 ;  /* 0x4700000002007fae */ /* 0x0003e8000912184c */
[----:B------:R2:W-:Y:S01]  /*27a30*/  STL [R1+0x830], R29 ;  /* 0x0008301d01007387 */ /* 0x0005e20000100800 */
[----:B-1----:R-:W-:Y:S02]  /*27a40*/  IMAD.MOV.U32 R2, RZ, RZ, R28 ;  /* 0x000000ffff027224 */ /* 0x002fe400078e001c */
[----:B------:R-:W-:Y:S01]  /*27a50*/  IMAD.MOV.U32 R3, RZ, RZ, R30 ;  /* 0x000000ffff037224 */ /* 0x000fe200078e001e */
[----:B--2---:R-:W-:-:S04]  /*27a60*/  LOP3.LUT R29, R196, 0x78, RZ, 0xfc, !PT ;  /* 0x00000078c41d7812 */ /* 0x004fc800078efcff */
[----:B------:R1:W-:Y:S01]  /*27a70*/  LDGSTS.E [R0+0x47400], [R2.64], P1 ;  /* 0x4740000002007fae */ /* 0x0003e2000892184c */
[----:B------:R-:W-:-:S03]  /*27a80*/  ISETP.GE.AND P1, PT, R29, UR6, PT ;  /* 0x000000061d007c0c */ /* 0x000fc6000bf26270 */
[----:B------:R-:W-:Y:S04]  /*27a90*/  STL [R1+0x82c], R31 ;  /* 0x00082c1f01007387 */ /* 0x000fe80000100800 */
[----:B------:R2:W-:Y:S01]  /*27aa0*/  STL [R1+0x824], R28 ;  /* 0x0008241c01007387 */ /* 0x0005e20000100800 */
[----:B-1----:R-:W-:Y:S02]  /*27ab0*/  SEL R2, RZ, 0x4, P1 ;  /* 0x00000004ff027807 */ /* 0x002fe40000800000 */
[----:B--2---:R-:W-:Y:S02]  /*27ac0*/  LOP3.LUT R28, R196, 0x7c, RZ, 0xfc, !PT ;  /* 0x0000007cc41c7812 */ /* 0x004fe400078efcff */
[----:B------:R-:W-:Y:S02]  /*27ad0*/  SEL R2, R2, RZ, !P0 ;  /* 0x000000ff02027207 */ /* 0x000fe40004000000 */
[----:B------:R-:W-:-:S02]  /*27ae0*/  ISETP.GE.AND P1, PT, R28, UR6, PT ;  /* 0x000000061c007c0c */ /* 0x000fc4000bf26270 */
[----:B------:R-:W-:Y:S02]  /*27af0*/  ISETP.NE.U32.AND P2, PT, R2, RZ, PT ;  /* 0x000000ff0200720c */ /* 0x000fe40003f45070 */
[----:B------:R-:W-:Y:S02]  /*27b00*/  SEL R2, RZ, 0x4, P1 ;  /* 0x00000004ff027807 */ /* 0x000fe40000800000 */
[----:B------:R-:W-:Y:S02]  /*27b10*/  IADD3 R8, P3, R8, UR14, RZ ;  /* 0x0000000e08087c10 */ /* 0x000fe4000ff7e0ff */
[----:B------:R-:W-:Y:S02]  /*27b20*/  IADD3 R10, P4, R10, UR14, RZ ;  /* 0x0000000e0a0a7c10 */ /* 0x000fe4000ff9e0ff */
[----:B------:R-:W-:Y:S01]  /*27b30*/  SEL R2, R2, RZ, !P0 ;  /* 0x000000ff02027207 */ /* 0x000fe20004000000 */
[----:B------:R-:W-:Y:S03]  /*27b40*/  STL [R1+0x820], R30 ;  /* 0x0008201e01007387 */ /* 0x000fe60000100800 */
[----:B------:R-:W-:Y:S01]  /*27b50*/  ISETP.NE.U32.AND P1, PT, R2, RZ, PT ;  /* 0x000000ff0200720c */ /* 0x000fe20003f25070 */
[----:B------:R1:W-:Y:S01]  /*27b60*/  STL [R1+0x818], R8 ;  /* 0x0008180801007387 */ /* 0x0003e20000100800 */
[----:B------:R-:W-:Y:S01]  /*27b70*/  IMAD.MOV.U32 R2, RZ, RZ, R8 ;  /* 0x000000ffff027224 */ /* 0x000fe200078e0008 */
[----:B-1----:R-:W-:-:S02]  /*27b80*/  LOP3.LUT R8, R196, 0x6, RZ, 0xfc, !PT ;  /* 0x00000006c4087812 */ /* 0x002fc400078efcff */
[----:B---3--:R-:W-:-:S05]  /*27b90*/  IADD3.X R9, R9, UR9, RZ, P3, !PT ;  /* 0x0000000909097c10 */ /* 0x008fca0009ffe4ff */
[----:B------:R-:W-:Y:S01]  /*27ba0*/  IMAD.MOV.U32 R3, RZ, RZ, R9 ;  /* 0x000000ffff037224 */ /* 0x000fe200078e0009 */
[----:B----4-:R-:W-:Y:S01]  /*27bb0*/  IADD3.X R11, R11, UR9, RZ, P4, !PT ;  /* 0x000000090b0b7c10 */ /* 0x010fe2000a7fe4ff */
[----:B------:R-:W-:Y:S04]  /*27bc0*/  STL [R1+0x814], R9 ;  /* 0x0008140901007387 */ /* 0x000fe80000100800 */
[----:B------:R1:W-:Y:S04]  /*27bd0*/  STL [R1+0x80c], R10 ;  /* 0x00080c0a01007387 */ /* 0x0003e80000100800 */
[----:B------:R2:W-:Y:S04]  /*27be0*/  STL [R1+0x4], R11 ;  /* 0x0000040b01007387 */ /* 0x0005e80000100800 */
[----:B------:R-:W3:Y:S04]  /*27bf0*/  LDL.LU R28, [R1+0x844] ;  /* 0x00084400011c7983 */ /* 0x000ee80000300800 */
[----:B------:R4:W-:Y:S02]  /*27c00*/  LDGSTS.E [R0+0x47800], [R2.64], P2 ;  /* 0x4780000002007fae */ /* 0x0009e4000912184c */
[----:B----4-:R-:W-:-:S02]  /*27c10*/  IMAD.MOV.U32 R2, RZ, RZ, R10 ;  /* 0x000000ffff027224 */ /* 0x010fc400078e000a */
[----:B-1----:R-:W4:Y:S01]  /*27c20*/  LDL.LU R10, [R1+0x854] ;  /* 0x00085400010a7983 */ /* 0x002f220000300800 */
[----:B------:R-:W-:-:S03]  /*27c30*/  IMAD.MOV.U32 R3, RZ, RZ, R11 ;  /* 0x000000ffff037224 */ /* 0x000fc600078e000b */
[----:B--2---:R-:W3:Y:S01]  /*27c40*/  LDL.LU R11, [R1+0x850] ;  /* 0x00085000010b7983 */ /* 0x004ee20000300800 */
[----:B------:R-:W-:-:S03]  /*27c50*/  LOP3.LUT R9, R196, 0x2, RZ, 0xfc, !PT ;  /* 0x00000002c4097812 */ /* 0x000fc600078efcff */
[----:B------:R1:W-:Y:S01]  /*27c60*/  LDGSTS.E [R0+0x47c00], [R2.64], P1 ;  /* 0x47c0000002007fae */ /* 0x0003e2000892184c */
[----:B------:R-:W-:Y:S02]  /*27c70*/  ISETP.GE.AND P1, PT, R9, UR6, PT ;  /* 0x0000000609007c0c */ /* 0x000fe4000bf26270 */
[----:B------:R-:W-:Y:S01]  /*27c80*/  ISETP.GE.AND P2, PT, R8, UR6, PT ;  /* 0x0000000608007c0c */ /* 0x000fe2000bf46270 */
[----:B------:R-:W3:Y:S01]  /*27c90*/  LDL.LU R30, [R1+0x864] ;  /* 0x00086400011e7983 */ /* 0x000ee20000300800 */
[----:B------:R-:W-:Y:S02]  /*27ca0*/  IADD3 R201, P3, R201, UR14, RZ ;  /* 0x0000000ec9c97c10 */ /* 0x000fe4000ff7e0ff */
[----:B-1----:R-:W-:Y:S02]  /*27cb0*/  SEL R2, RZ, 0x4, P1 ;  /* 0x00000004ff027807 */ /* 0x002fe40000800000 */
[----:B------:R-:W-:Y:S02]  /*27cc0*/  SEL R0, RZ, 0x4, P2 ;  /* 0x00000004ff007807 */ /* 0x000fe40001000000 */
[----:B------:R-:W-:-:S02]  /*27cd0*/  SEL R2, R2, RZ, !P0 ;  /* 0x000000ff02027207 */ /* 0x000fc40004000000 */
[----:B------:R-:W-:Y:S02]  /*27ce0*/  SEL R0, R0, RZ, !P0 ;  /* 0x000000ff00007207 */ /* 0x000fe40004000000 */
[----:B------:R-:W-:Y:S02]  /*27cf0*/  ISETP.NE.U32.AND P1, PT, R2, RZ, PT ;  /* 0x000000ff0200720c */ /* 0x000fe40003f25070 */
[----:B------:R-:W-:Y:S01]  /*27d00*/  ISETP.NE.U32.AND P2, PT, R0, RZ, PT ;  /* 0x000000ff0000720c */ /* 0x000fe20003f45070 */
[----:B------:R-:W-:Y:S01]  /*27d10*/  IMAD.U32 R0, RZ, RZ, UR8 ;  /* 0x00000008ff007e24 */ /* 0x000fe2000f8e00ff */
[----:B------:R-:W-:Y:S02]  /*27d20*/  LOP3.LUT R8, R197, 0x40, RZ, 0x3c, !PT ;  /* 0x00000040c5087812 */ /* 0x000fe400078e3cff */
[----:B------:R-:W-:Y:S02]  /*27d30*/  IADD3.X R200, R200, UR9, RZ, P3, !PT ;  /* 0x00000009c8c87c10 */ /* 0x000fe40009ffe4ff */
[----:B------:R-:W-:Y:S01]  /*27d40*/  IADD3 R205, P4, R205, UR14, RZ ;  /* 0x0000000ecdcd7c10 */ /* 0x000fe2000ff9e0ff */
[----:B------:R-:W-:-:S02]  /*27d50*/  IMAD R0, R0, 0x8000, R8 ;  /* 0x0000800000007824 */ /* 0x000fc400078e0208 */
[----:B------:R-:W-:Y:S01]  /*27d60*/  IMAD.MOV.U32 R2, RZ, RZ, R201 ;  /* 0x000000ffff027224 */ /* 0x000fe200078e00c9 */
[----:B------:R-:W-:Y:S01]  /*27d70*/  IADD3.X R204, R204, UR9, RZ, P4, !PT ;  /* 0x00000009cccc7c10 */ /* 0x000fe2000a7fe4ff */
[----:B------:R-:W-:Y:S01]  /*27d80*/  IMAD.MOV.U32 R3, RZ, RZ, R200 ;  /* 0x000000ffff037224 */ /* 0x000fe200078e00c8 */
[----:B------:R-:W-:-:S04]  /*27d90*/  LOP3.LUT R9, R196, 0xa, RZ, 0xfc, !PT ;  /* 0x0000000ac4097812 */ /* 0x000fc800078efcff */
[----:B------:R1:W-:Y:S01]  /*27da0*/  LDGSTS.E [R0+0x40200], [R2.64], P1 ;  /* 0x4020000002007fae */ /* 0x0003e2000892184c */
[----:B------:R-:W-:Y:S02]  /*27db0*/  ISETP.GE.AND P1, PT, R9, UR6, PT ;  /* 0x0000000609007c0c */ /* 0x000fe4000bf26270 */
[----:B------:R-:W-:Y:S01]  /*27dc0*/  LOP3.LUT R8, R196, 0xe, RZ, 0xfc, !PT ;  /* 0x0000000ec4087812 */ /* 0x000fe200078efcff */
[----:B-1----:R-:W-:Y:S02]  /*27dd0*/  IMAD.MOV.U32 R2, RZ, RZ, R205 ;  /* 0x000000ffff027224 */ /* 0x002fe400078e00cd */
[----:B------:R-:W-:-:S05]  /*27de0*/  IMAD.MOV.U32 R3, RZ, RZ, R204 ;  /* 0x000000ffff037224 */ /* 0x000fca00078e00cc */
[----:B------:R1:W-:Y:S01]  /*27df0*/  LDGSTS.E [R0+0x40600], [R2.64], P2 ;  /* 0x4060000002007fae */ /* 0x0003e2000912184c */
[----:B------:R-:W-:Y:S02]  /*27e00*/  IADD3 R209, P3, R209, UR14, RZ ;  /* 0x0000000ed1d17c10 */ /* 0x000fe4000ff7e0ff */
[----:B-1----:R-:W-:Y:S02]  /*27e10*/  SEL R2, RZ, 0x4, P1 ;  /* 0x00000004ff027807 */ /* 0x002fe40000800000 */
[----:B------:R-:W-:Y:S02]  /*27e20*/  ISETP.GE.AND P1, PT, R8, UR6, PT ;  /* 0x0000000608007c0c */ /* 0x000fe4000bf26270 */
[----:B------:R-:W-:-:S04]  /*27e30*/  SEL R2, R2, RZ, !P0 ;  /* 0x000000ff02027207 */ /* 0x000fc80004000000 */
        /* <DEDUP_REMOVED lines=78> */
[----:B------:R-:W-:Y:S01]  /*28320*/  SEL R2, R2, RZ, !P0 ;  /* 0x000000ff02027207 */ /* 0x000fe20004000000 */
[----:B------:R-:W2:Y:S01]  /*28330*/  LDL.LU R8, [R1+0x874] ;  /* 0x0008740001087983 */ /* 0x000ea20000300800 */
[----:B------:R-:W-:-:S02]  /*28340*/  IADD3 R241, P3, R241, UR14, RZ ;  /* 0x0000000ef1f17c10 */ /* 0x000fc4000ff7e0ff */
[----:B------:R-:W-:Y:S01]  /*28350*/  ISETP.NE.U32.AND P2, PT, R2, RZ, PT ;  /* 0x000000ff0200720c */ /* 0x000fe20003f45070 */
[----:B------:R-:W2:Y:S01]  /*28360*/  LDL.LU R31, [R1+0x860] ;  /* 0x00086000011f7983 */ /* 0x000ea20000300800 */
        /* <DEDUP_REMOVED lines=13> */
[----:B------:R-:W-:-:S03]  /*28440*/  ISETP.GE.AND P1, PT, R9, UR6, PT ;  /* 0x0000000609007c0c */ /* 0x000fc6000bf26270 */
[----:B------:R-:W2:Y:S01]  /*28450*/  LDL.LU R9, [R1+0x870] ;  /* 0x0008700001097983 */ /* 0x000ea20000300800 */
[----:B------:R-:W-:Y:S02]  /*28460*/  LOP3.LUT R29, R196, 0x36, RZ, 0xfc, !PT ;  /* 0x00000036c41d7812 */ /* 0x000fe400078efcff */
[----:B-1----:R-:W-:Y:S02]  /*28470*/  SEL R2, RZ, 0x4, P1 ;  /* 0x00000004ff027807 */ /* 0x002fe40000800000 */
[----:B------:R-:W-:Y:S02]  /*28480*/  ISETP.GE.AND P1, PT, R29, UR6, PT ;  /* 0x000000061d007c0c */ /* 0x000fe4000bf26270 */
[----:B------:R-:W-:Y:S02]  /*28490*/  SEL R2, R2, RZ, !P0 ;  /* 0x000000ff02027207 */ /* 0x000fe40004000000 */
[----:B---3--:R-:W-:Y:S02]  /*284a0*/  IADD3 R28, P3, R28, UR14, RZ ;  /* 0x0000000e1c1c7c10 */ /* 0x008fe4000ff7e0ff */
[----:B------:R-:W-:-:S02]  /*284b0*/  ISETP.NE.U32.AND P2, PT, R2, RZ, PT ;  /* 0x000000ff0200720c */ /* 0x000fc40003f45070 */
[----:B------:R-:W-:Y:S02]  /*284c0*/  SEL R2, RZ, 0x4, P1 ;  /* 0x00000004ff027807 */ /* 0x000fe40000800000 */
[----:B----4-:R-:W-:Y:S02]  /*284d0*/  IADD3 R10, P4, R10, UR14, RZ ;  /* 0x0000000e0a0a7c10 */ /* 0x010fe4000ff9e0ff */
[----:B------:R-:W-:Y:S02]  /*284e0*/  SEL R2, R2, RZ, !P0 ;  /* 0x000000ff02027207 */ /* 0x000fe40004000000 */
[----:B------:R-:W-:Y:S02]  /*284f0*/  IADD3.X R248, R248, UR9, RZ, P3, !PT ;  /* 0x00000009f8f87c10 */ /* 0x000fe40009ffe4ff */
[----:B------:R-:W-:Y:S02]  /*28500*/  IADD3.X R11, R11, UR9, RZ, P4, !PT ;  /* 0x000000090b0b7c10 */ /* 0x000fe4000a7fe4ff */
[----:B------:R-:W-:Y:S01]  /*28510*/  ISETP.NE.U32.AND P1, PT, R2, RZ, PT ;  /* 0x000000ff0200720c */ /* 0x000fe20003f25070 */
[----:B------:R-:W-:Y:S01]  /*28520*/  IMAD.MOV.U32 R2, RZ, RZ, R28 ;  /* 0x000000ffff027224 */ /* 0x000fe200078e001c */
[----:B------:R1:W-:Y:S01]  /*28530*/  STL [R1+0x844], R28 ;  /* 0x0008441c01007387 */ /* 0x0003e20000100800 */
[----:B------:R-:W-:-:S03]  /*28540*/  IMAD.MOV.U32 R3, RZ, RZ, R248 ;  /* 0x000000ffff037224 */ /* 0x000fc600078e00f8 */
[----:B------:R3:W-:Y:S04]  /*28550*/  STL [R1+0x854], R10 ;  /* 0x0008540a01007387 */ /* 0x0007e80000100800 */
[----:B------:R4:W-:Y:S04]  /*28560*/  STL [R1+0x850], R11 ;  /* 0x0008500b01007387 */ /* 0x0009e80000100800 */
[----:B-1----:R-:W2:Y:S04]  /*28570*/  LDL.LU R28, [R1+0x884] ;  /* 0x00088400011c7983 */ /* 0x002ea80000300800 */
[----:B------:R1:W-:Y:S02]  /*28580*/  LDGSTS.E [R0+0x43200], [R2.64], P2 ;  /* 0x4320000002007fae */ /* 0x0003e4000912184c */
[----:B-1----:R-:W-:-:S02]  /*28590*/  IMAD.MOV.U32 R2, RZ, RZ, R10 ;  /* 0x000000ffff027224 */ /* 0x002fc400078e000a */
[----:B------:R-:W-:Y:S01]  /*285a0*/  IMAD.MOV.U32 R3, RZ, RZ, R11 ;  /* 0x000000ffff037224 */ /* 0x000fe200078e000b */
[----:B---3--:R-:W3:Y:S01]  /*285b0*/  LDL.LU R10, [R1+0x894] ;  /* 0x00089400010a7983 */ /* 0x008ee20000300800 */
[----:B----4-:R-:W-:-:S03]  /*285c0*/  LOP3.LUT R11, R196, 0x3a, RZ, 0xfc, !PT ;  /* 0x0000003ac40b7812 */ /* 0x010fc600078efcff */
[----:B------:R-:W3:Y:S04]  /*285d0*/  LDL.LU R29, [R1+0x880] ;  /* 0x00088000011d7983 */ /* 0x000ee80000300800 */
[----:B------:R1:W-:Y:S01]  /*285e0*/  LDGSTS.E [R0+0x43600], [R2.64], P1 ;  /* 0x4360000002007fae */ /* 0x0003e2000892184c */
[----:B------:R-:W-:-:S03]  /*285f0*/  ISETP.GE.AND P1, PT, R11, UR6, PT ;  /* 0x000000060b007c0c */ /* 0x000fc6000bf26270 */
[----:B------:R-:W3:Y:S01]  /*28600*/  LDL.LU R11, [R1+0x890] ;  /* 0x00089000010b7983 */ /* 0x000ee20000300800 */
[----:B------:R-:W-:Y:S02]  /*28610*/  LOP3.LUT R56, R196, 0x3e, RZ, 0xfc, !PT ;  /* 0x0000003ec4387812 */ /* 0x000fe400078efcff */
[----:B-1----:R-:W-:Y:S02]  /*28620*/  SEL R2, RZ, 0x4, P1 ;  /* 0x00000004ff027807 */ /* 0x002fe40000800000 */
[----:B------:R-:W-:Y:S02]  /*28630*/  ISETP.GE.AND P1, PT, R56, UR6, PT ;  /* 0x0000000638007c0c */ /* 0x000fe4000bf26270 */
[----:B------:R-:W-:Y:S02]  /*28640*/  SEL R2, R2, RZ, !P0 ;  /* 0x000000ff02027207 */ /* 0x000fe40004000000 */
[----:B------:R-:W-:Y:S02]  /*28650*/  IADD3 R30, P3, R30, UR14, RZ ;  /* 0x0000000e1e1e7c10 */ /* 0x000fe4000ff7e0ff */
[----:B------:R-:W-:-:S02]  /*28660*/  ISETP.NE.U32.AND P2, PT, R2, RZ, PT ;  /* 0x000000ff0200720c */ /* 0x000fc40003f45070 */
[----:B------:R-:W-:-:S04]  /*28670*/  SEL R2, RZ, 0x4, P1 ;  /* 0x00000004ff027807 */ /* 0x000fc80000800000 */
[----:B------:R-:W-:Y:S01]  /*28680*/  SEL R2, R2, RZ, !P0 ;  /* 0x000000ff02027207 */ /* 0x000fe20004000000 */
[----:B------:R1:W-:Y:S03]  /*28690*/  STL [R1+0x864], R30 ;  /* 0x0008641e01007387 */ /* 0x0003e60000100800 */
[----:B------:R-:W-:Y:S01]  /*286a0*/  ISETP.NE.U32.AND P1, PT, R2, RZ, PT ;  /* 0x000000ff0200720c */ /* 0x000fe20003f25070 */
[----:B------:R-:W-:Y:S01]  /*286b0*/  IMAD.MOV.U32 R2, RZ, RZ, R30 ;  /* 0x000000ffff027224 */ /* 0x000fe200078e001e */
[----:B------:R-:W-:Y:S02]  /*286c0*/  LOP3.LUT R56, R196, 0x46, RZ, 0xfc, !PT ;  /* 0x00000046c4387812 */ /* 0x000fe400078efcff */
[----:B--2---:R-:W-:Y:S02]  /*286d0*/  IADD3 R8, P4, R8, UR14, RZ ;  /* 0x0000000e08087c10 */ /* 0x004fe4000ff9e0ff */
[----:B------:R-:W-:-:S05]  /*286e0*/  IADD3.X R31, R31, UR9, RZ, P3, !PT ;  /* 0x000000091f1f7c10 */ /* 0x000fca0009ffe4ff */
[----:B------:R-:W-:Y:S01]  /*286f0*/  IMAD.MOV.U32 R3, RZ, RZ, R31 ;  /* 0x000000ffff037224 */ /* 0x000fe200078e001f */
[----:B------:R-:W-:Y:S04]  /*28700*/  STL [R1+0x860], R31 ;  /* 0x0008601f01007387 */ /* 0x000fe80000100800 */
[----:B------:R2:W-:Y:S04]  /*28710*/  STL [R1+0x874], R8 ;  /* 0x0008740801007387 */ /* 0x0005e80000100800 */
[----:B------:R1:W-:Y:S02]  /*28720*/  LDGSTS.E [R0+0x43a00], [R2.64], P2 ;  /* 0x43a0000002007fae */ /* 0x0003e4000912184c */
[----:B-1----:R-:W-:Y:S01]  /*28730*/  IMAD.MOV.U32 R2, RZ, RZ, R8 ;  /* 0x000000ffff027224 */ /* 0x002fe200078e0008 */
[----:B------:R-:W-:-:S05]  /*28740*/  IADD3.X R9, R9, UR9, RZ, P4, !PT ;  /* 0x0000000909097c10 */ /* 0x000fca000a7fe4ff */
[----:B------:R1:W-:Y:S01]  /*28750*/  STL [R1+0x870], R9 ;  /* 0x0008700901007387 */ /* 0x0003e20000100800 */
[----:B------:R-:W-:-:S03]  /*28760*/  IMAD.MOV.U32 R3, RZ, RZ, R9 ;  /* 0x000000ffff037224 */ /* 0x000fc600078e0009 */
[----:B------:R-:W4:Y:S04]  /*28770*/  LDL.LU R30, [R1+0x8a4] ;  /* 0x0008a400011e7983 */ /* 0x000f280000300800 */
[----:B--2---:R-:W2:Y:S01]  /*28780*/  LDL.LU R8, [R1+0x8b4] ;  /* 0x0008b40001087983 */ /* 0x004ea20000300800 */
[----:B-1----:R-:W-:-:S03]  /*28790*/  LOP3.LUT R9, R196, 0x42, RZ, 0xfc, !PT ;  /* 0x00000042c4097812 */ /* 0x002fc600078efcff */
[----:B------:R-:W2:Y:S04]  /*287a0*/  LDL.LU R31, [R1+0x8a0] ;  /* 0x0008a000011f7983 */ /* 0x000ea80000300800 */
[----:B------:R1:W-:Y:S01]  /*287b0*/  LDGSTS.E [R0+0x43e00], [R2.64], P1 ;  /* 0x43e0000002007fae */ /* 0x0003e2000892184c */
[----:B------:R-:W-:-:S03]  /*287c0*/  ISETP.GE.AND P1, PT, R9, UR6, PT ;  /* 0x0000000609007c0c */ /* 0x000fc6000bf26270 */
[----:B------:R-:W2:Y:S01]  /*287d0*/  LDL.LU R9, [R1+0x8b0] ;  /* 0x0008b00001097983 */ /* 0x000ea20000300800 */
[----:B-1----:R-:W-:Y:S02]  /*287e0*/  SEL R2, RZ, 0x4, P1 ;  /* 0x00000004ff027807 */ /* 0x002fe40000800000 */
[----:B------:R-:W-:Y:S02]  /*287f0*/  ISETP.GE.AND P1, PT, R56, UR6, PT ;  /* 0x0000000638007c0c */ /* 0x000fe4000bf26270 */
[----:B------:R-:W-:-:S04]  /*28800*/  SEL R2, R2, RZ, !P0 ;  /* 0x000000ff02027207 */ /* 0x000fc80004000000 */
[----:B------:R-:W-:Y:S02]  /*28810*/  ISETP.NE.U32.AND P2, PT, R2, RZ, PT ;  /* 0x000000ff0200720c */ /* 0x000fe40003f45070 */
[----:B------:R-:W-:Y:S02]  /*28820*/  SEL R2, RZ, 0x4, P1 ;  /* 0x00000004ff027807 */ /* 0x000fe40000800000 */
[----:B------:R-:W-:Y:S02]  /*28830*/  IADD3 R28, P3, R28, UR14, RZ ;  /* 0x0000000e1c1c7c10 */ /* 0x000fe4000ff7e0ff */
[----:B------:R-:W-:-:S04]  /*28840*/  SEL R2, R2, RZ, !P0 ;  /* 0x000000ff02027207 */ /* 0x000fc80004000000 */
[----:B------:R-:W-:Y:S01]  /*28850*/  ISETP.NE.U32.AND P1, PT, R2, RZ, PT ;  /* 0x000000ff0200720c */ /* 0x000fe20003f25070 */
[----:B------:R-:W-:Y:S01]  /*28860*/  IMAD.MOV.U32 R2, RZ, RZ, R28 ;  /* 0x000000ffff027224 */ /* 0x000fe200078e001c */
[----:B------:R1:W-:Y:S01]  /*28870*/  STL [R1+0x884], R28 ;  /* 0x0008841c01007387 */ /* 0x0003e20000100800 */
[----:B---3--:R-:W-:Y:S02]  /*28880*/  IADD3 R10, P4, R10, UR14, RZ ;  /* 0x0000000e0a0a7c10 */ /* 0x008fe4000ff9e0ff */
[----:B------:R-:W-:-:S05]  /*28890*/  IADD3.X R29, R29, UR9, RZ, P3, !PT ;  /* 0x000000091d1d7c10 */ /* 0x000fca0009ffe4ff */
[----:B------:R-:W-:Y:S01]  /*288a0*/  IMAD.MOV.U32 R3, RZ, RZ, R29 ;  /* 0x000000ffff037224 */ /* 0x000fe200078e001d */
[----:B------:R-:W-:Y:S01]  /*288b0*/  IADD3.X R11, R11, UR9, RZ, P4, !PT ;  /* 0x000000090b0b7c10 */ /* 0x000fe2000a7fe4ff */
[----:B------:R-:W-:Y:S01]  /*288c0*/  STL [R1+0x880], R29 ;  /* 0x0008801d01007387 */ /* 0x000fe20000100800 */
[----:B-1----:R-:W-:-:S03]  /*288d0*/  LOP3.LUT R28, R196, 0x4a, RZ, 0xfc, !PT ;  /* 0x0000004ac41c7812 */ /* 0x002fc600078efcff */
[----:B------:R1:W-:Y:S04]  /*288e0*/  LDGSTS.E [R0+0x44200], [R2.64], P2 ;  /* 0x4420000002007fae */ /* 0x0003e8000912184c */
[----:B------:R3:W-:Y:S04]  /*288f0*/  STL [R1+0x894], R10 ;  /* 0x0008940a01007387 */ /* 0x0007e80000100800 */
[----:B------:R3:W-:Y:S01]  /*28900*/  STL [R1+0x890], R11 ;  /* 0x0008900b01007387 */ /* 0x0007e20000100800 */
[----:B-1----:R-:W-:Y:S02]  /*28910*/  IMAD.MOV.U32 R2, RZ, RZ, R10 ;  /* 0x000000ffff027224 */ /* 0x002fe400078e000a */
[----:B------:R-:W-:Y:S01]  /*28920*/  IMAD.MOV.U32 R3, RZ, RZ, R11 ;  /* 0x000000ffff037224 */ /* 0x000fe200078e000b */
[----:B---3--:R-:W3:Y:S04]  /*28930*/  LDL.LU R10, [R1+0x8c4] ;  /* 0x0008c400010a7983 */ /* 0x008ee80000300800 */
[----:B------:R1:W-:Y:S01]  /*28940*/  LDGSTS.E [R0+0x44600], [R2.64], P1 ;  /* 0x4460000002007fae */ /* 0x0003e2000892184c */
[----:B------:R-:W-:-:S03]  /*28950*/  ISETP.GE.AND P1, PT, R28, UR6, PT ;  /* 0x000000061c007c0c */ /* 0x000fc6000bf26270 */
[----:B------:R-:W3:Y:S04]  /*28960*/  LDL.LU R11, [R1+0x8d4] ;  /* 0x0008d400010b7983 */ /* 0x000ee80000300800 */
[----:B------:R-:W3:Y:S04]  /*28970*/  LDL.LU R28, [R1+0x8c0] ;  /* 0x0008c000011c7983 */ /* 0x000ee80000300800 */
[----:B------:R-:W3:Y:S01]  /*28980*/  LDL.LU R29, [R1+0x8d0] ;  /* 0x0008d000011d7983 */ /* 0x000ee20000300800 */
[----:B-1----:R-:W-:Y:S02]  /*28990*/  SEL R2, RZ, 0x4, P1 ;  /* 0x00000004ff027807 */ /* 0x002fe40000800000 */
[----:B------:R-:W-:-:S02]  /*289a0*/  LOP3.LUT R56, R196, 0x4e, RZ, 0xfc, !PT ;  /* 0x0000004ec4387812 */ /* 0x000fc400078efcff */
[----:B------:R-:W-:Y:S02]  /*289b0*/  SEL R2, R2, RZ, !P0 ;  /* 0x000000ff02027207 */ /* 0x000fe40004000000 */
[----:B------:R-:W-:Y:S02]  /*289c0*/  ISETP.GE.AND P1, PT, R56, UR6, PT ;  /* 0x0000000638007c0c */ /* 0x000fe4000bf26270 */
[----:B------:R-:W-:Y:S02]  /*289d0*/  ISETP.NE.U32.AND P2, PT, R2, RZ, PT ;  /* 0x000000ff0200720c */ /* 0x000fe40003f45070 */
[----:B------:R-:W-:-:S04]  /*289e0*/  SEL R2, RZ, 0x4, P1 ;  /* 0x00000004ff027807 */ /* 0x000fc80000800000 */
[----:B------:R-:W-:-:S04]  /*289f0*/  SEL R2, R2, RZ, !P0 ;  /* 0x000000ff02027207 */ /* 0x000fc80004000000 */
[----:B------:R-:W-:Y:S02]  /*28a00*/  ISETP.NE.U32.AND P1, PT, R2, RZ, PT ;  /* 0x000000ff0200720c */ /* 0x000fe40003f25070 */
[----:B----4-:R-:W-:Y:S02]  /*28a10*/  IADD3 R30, P3, R30, UR14, RZ ;  /* 0x0000000e1e1e7c10 */ /* 0x010fe4000ff7e0ff */
[----:B--2---:R-:W-:Y:S02]  /*28a20*/  IADD3 R8, P4, R8, UR14, RZ ;  /* 0x0000000e08087c10 */ /* 0x004fe4000ff9e0ff */
[----:B------:R-:W-:Y:S01]  /*28a30*/  IADD3.X R31, R31, UR9, RZ, P3, !PT ;  /* 0x000000091f1f7c10 */ /* 0x000fe20009ffe4ff */
[----:B------:R-:W-:Y:S01]  /*28a40*/  IMAD.MOV.U32 R2, RZ, RZ, R30 ;  /* 0x000000ffff027224 */ /* 0x000fe200078e001e */
[----:B------:R-:W-:Y:S03]  /*28a50*/  STL [R1+0x8a4], R30 ;  /* 0x0008a41e01007387 */ /* 0x000fe60000100800 */
[----:B------:R-:W-:Y:S01]  /*28a60*/  IMAD.MOV.U32 R3, RZ, RZ, R31 ;  /* 0x000000ffff037224 */ /* 0x000fe200078e001f */
[----:B------:R-:W-:Y:S01]  /*28a70*/  IADD3.X R9, R9, UR9, RZ, P4, !PT ;  /* 0x0000000909097c10 */ /* 0x000fe2000a7fe4ff */
[----:B------:R-:W-:Y:S04]  /*28a80*/  STL [R1+0x8a0], R31 ;  /* 0x0008a01f01007387 */ /* 0x000fe80000100800 */
[----:B------:R-:W-:Y:S04]  /*28a90*/  STL [R1+0x8b4], R8 ;  /* 0x0008b40801007387 */ /* 0x000fe80000100800 */
[----:B------:R1:W-:Y:S04]  /*28aa0*/  LDGSTS.E [R0+0x44a00], [R2.64], P2 ;  /* 0x44a0000002007fae */ /* 0x0003e8000912184c */
[----:B------:R2:W-:Y:S01]  /*28ab0*/  STL [R1+0x8b0], R9 ;  /* 0x0008b00901007387 */ /* 0x0005e20000100800 */
[----:B-1----:R-:W-:-:S02]  /*28ac0*/  IMAD.MOV.U32 R2, RZ, RZ, R8 ;  /* 0x000000ffff027224 */ /* 0x002fc400078e0008 */
[----:B------:R-:W-:Y:S01]  /*28ad0*/  IMAD.MOV.U32 R3, RZ, RZ, R9 ;  /* 0x000000ffff037224 */ /* 0x000fe200078e0009 */
[----:B--2---:R-:W-:Y:S01]  /*28ae0*/  LOP3.LUT R9, R196, 0x52, RZ, 0xfc, !PT ;  /* 0x00000052c4097812 */ /* 0x004fe200078efcff */
[----:B------:R-:W2:Y:S04]  /*28af0*/  LDL.LU R8, [R1+0x8e4] ;  /* 0x0008e40001087983 */ /* 0x000ea80000300800 */
[----:B------:R1:W-:Y:S01]  /*28b00*/  LDGSTS.E [R0+0x44e00], [R2.64], P1 ;  /* 0x44e0000002007fae */ /* 0x0003e2000892184c */
[----:B------:R-:W-:-:S03]  /*28b10*/  ISETP.GE.AND P1, PT, R9, UR6, PT ;  /* 0x0000000609007c0c */ /* 0x000fc6000bf26270 */
[----:B------:R-:W4:Y:S04]  /*28b20*/  LDL.LU R30, [R1+0x8f4] ;  /* 0x0008f400011e7983 */ /* 0x000f280000300800 */
[----:B------:R-:W4:Y:S01]  /*28b30*/  LDL.LU R9, [R1+0x8e0] ;  /* 0x0008e00001097983 */ /* 0x000f220000300800 */
[----:B------:R-:W-:-:S03]  /*28b40*/  LOP3.LUT R31, R196, 0x56, RZ, 0xfc, !PT ;  /* 0x00000056c41f7812 */ /* 0x000fc600078efcff */
[----:B------:R-:W4:Y:S01]  /*28b50*/  LDL.LU R56, [R1+0x8f0] ;  /* 0x0008f00001387983 */ /* 0x000f220000300800 */
[----:B-1----:R-:W-:Y:S02]  /*28b60*/  SEL R2, RZ, 0x4, P1 ;  /* 0x00000004ff027807 */ /* 0x002fe40000800000 */
[----:B------:R-:W-:Y:S02]  /*28b70*/  ISETP.GE.AND P1, PT, R31, UR6, PT ;  /* 0x000000061f007c0c */ /* 0x000fe4000bf26270 */
[----:B------:R-:W-:-:S04]  /*28b80*/  SEL R2, R2, RZ, !P0 ;  /* 0x000000ff02027207 */ /* 0x000fc80004000000 */
[----:B------:R-:W-:Y:S02]  /*28b90*/  ISETP.NE.U32.AND P2, PT, R2, RZ, PT ;  /* 0x000000ff0200720c */ /* 0x000fe40003f45070 */
[----:B------:R-:W-:-:S04]  /*28ba0*/  SEL R2, RZ, 0x4, P1 ;  /* 0x00000004ff027807 */ /* 0x000fc80000800000 */
[----:B------:R-:W-:-:S04]  /*28bb0*/  SEL R2, R2, RZ, !P0 ;  /* 0x000000ff02027207 */ /* 0x000fc80004000000 */
[----:B------:R-:W-:Y:S02]  /*28bc0*/  ISETP.NE.U32.AND P1, PT, R2, RZ, PT ;  /* 0x000000ff0200720c */ /* 0x000fe40003f25070 */
[----:B---3--:R-:W-:Y:S02]  /*28bd0*/  IADD3 R10, P3, R10, UR14, RZ ;  /* 0x0000000e0a0a7c10 */ /* 0x008fe4000ff7e0ff */
[----:B------:R-:W-:Y:S02]  /*28be0*/  IADD3 R11, P4, R11, UR14, RZ ;  /* 0x0000000e0b0b7c10 */ /* 0x000fe4000ff9e0ff */
[----:B------:R-:W-:Y:S01]  /*28bf0*/  IADD3.X R28, R28, UR9, RZ, P3, !PT ;  /* 0x000000091c1c7c10 */ /* 0x000fe20009ffe4ff */
[----:B------:R-:W-:Y:S01]  /*28c00*/  STL [R1+0x8c4], R10 ;  /* 0x0008c40a01007387 */ /* 0x000fe20000100800 */
[----:B------:R-:W-:Y:S01]  /*28c10*/  IMAD.MOV.U32 R2, RZ, RZ, R10 ;  /* 0x000000ffff027224 */ /* 0x000fe200078e000a */
[----:B------:R-:W-:Y:S02]  /*28c20*/  IADD3.X R29, R29, UR9, RZ, P4, !PT ;  /* 0x000000091d1d7c10 */ /* 0x000fe4000a7fe4ff */
[----:B------:R-:W-:Y:S01]  /*28c30*/  IMAD.MOV.U32 R3, RZ, RZ, R28 ;  /* 0x000000ffff037224 */ /* 0x000fe200078e001c */
[----:B------:R1:W-:Y:S04]  /*28c40*/  STL [R1+0x8c0], R28 ;  /* 0x0008c01c01007387 */ /* 0x0003e80000100800 */
[----:B------:R-:W-:Y:S04]  /*28c50*/  STL [R1+0x8d4], R11 ;  /* 0x0008d40b01007387 */ /* 0x000fe80000100800 */
[----:B------:R3:W-:Y:S04]  /*28c60*/  LDGSTS.E [R0+0x45200], [R2.64], P2 ;  /* 0x4520000002007fae */ /* 0x0007e8000912184c */
[----:B-1----:R-:W4:Y:S04]  /*28c70*/  LDL.LU R28, [R1+0x904] ;  /* 0x00090400011c7983 */ /* 0x002f280000300800 */
[----:B------:R1:W-:Y:S04]  /*28c80*/  STL [R1+0x8d0], R29 ;  /* 0x0008d01d01007387 */ /* 0x0003e80000100800 */
[----:B------:R-:W4:Y:S01]  /*28c90*/  LDL.LU R10, [R1+0x914] ;  /* 0x00091400010a7983 */ /* 0x000f220000300800 */
[----:B---3--:R-:W-:-:S02]  /*28ca0*/  IMAD.MOV.U32 R3, RZ, RZ, R29 ;  /* 0x000000ffff037224 */ /* 0x008fc400078e001d */
[----:B------:R-:W-:Y:S01]  /*28cb0*/  IMAD.MOV.U32 R2, RZ, RZ, R11 ;  /* 0x000000ffff027224 */ /* 0x000fe200078e000b */
[----:B-1----:R-:W4:Y:S04]  /*28cc0*/  LDL.LU R29, [R1+0x900] ;  /* 0x00090000011d7983 */ /* 0x002f280000300800 */
[----:B------:R-:W4:Y:S01]  /*28cd0*/  LDL.LU R11, [R1+0x910] ;  /* 0x00091000010b7983 */ /* 0x000f220000300800 */
[----:B------:R-:W-:-:S03]  /*28ce0*/  LOP3.LUT R57, R196, 0x5a, RZ, 0xfc, !PT ;  /* 0x0000005ac4397812 */ /* 0x000fc600078efcff */
        /* <DEDUP_REMOVED lines=11> */
[----:B--2---:R-:W-:-:S05]  /*28da0*/  IADD3 R8, P3, R8, UR14, RZ ;  /* 0x0000000e08087c10 */ /* 0x004fca000ff7e0ff */
[----:B------:R-:W-:Y:S01]  /*28db0*/  STL [R1+0x8e4], R8 ;  /* 0x0008e40801007387 */ /* 0x000fe20000100800 */
[----:B----4-:R-:W-:Y:S02]  /*28dc0*/  IADD3 R30, P4, R30, UR14, RZ ;  /* 0x0000000e1e1e7c10 */ /* 0x010fe4000ff9e0ff */
[----:B------:R-:W-:Y:S01]  /*28dd0*/  IADD3.X R9, R9, UR9, RZ, P3, !PT ;  /* 0x0000000909097c10 */ /* 0x000fe20009ffe4ff */
[----:B------:R-:W-:-:S04]  /*28de0*/  IMAD.MOV.U32 R2, RZ, RZ, R8 ;  /* 0x000000ffff027224 */ /* 0x000fc800078e0008 */
[----:B------:R1:W-:Y:S01]  /*28df0*/  STL [R1+0x8e0], R9 ;  /* 0x0008e00901007387 */ /* 0x0003e20000100800 */
[----:B------:R-:W-:Y:S01]  /*28e00*/  IMAD.MOV.U32 R3, RZ, RZ, R9 ;  /* 0x000000ffff037224 */ /* 0x000fe200078e0009 */
[----:B------:R-:W-:Y:S02]  /*28e10*/  IADD3.X R56, R56, UR9, RZ, P4, !PT ;  /* 0x0000000938387c10 */ /* 0x000fe4000a7fe4ff */
[----:B------:R2:W-:Y:S04]  /*28e20*/  STL [R1+0x8f4], R30 ;  /* 0x0008f41e01007387 */ /* 0x0005e80000100800 */
[----:B------:R4:W-:Y:S04]  /*28e30*/  LDGSTS.E [R0+0x45a00], [R2.64], P2 ;  /* 0x45a0000002007fae */ /* 0x0009e8000912184c */
[----:B-1----:R-:W3:Y:S04]  /*28e40*/  LDL.LU R9, [R1+0x920] ;  /* 0x0009200001097983 */ /* 0x002ee80000300800 */
[----:B------:R-:W-:Y:S04]  /*28e50*/  STL [R1+0x8f0], R56 ;  /* 0x0008f03801007387 */ /* 0x000fe80000100800 */
[----:B------:R-:W3:Y:S01]  /*28e60*/  LDL.LU R8, [R1+0x840] ;  /* 0x0008400001087983 */ /* 0x000ee20000300800 */
[----:B----4-:R-:W-:-:S02]  /*28e70*/  IMAD.MOV.U32 R2, RZ, RZ, R30 ;  /* 0x000000ffff027224 */ /* 0x010fc400078e001e */
[----:B------:R-:W-:-:S05]  /*28e80*/  IMAD.MOV.U32 R3, RZ, RZ, R56 ;  /* 0x000000ffff037224 */ /* 0x000fca00078e0038 */
[----:B------:R1:W-:Y:S01]  /*28e90*/  LDGSTS.E [R0+0x45e00], [R2.64], P1 ;  /* 0x45e0000002007fae */ /* 0x0003e2000892184c */
[----:B------:R-:W-:Y:S02]  /*28ea0*/  ISETP.GE.AND P1, PT, R31, UR6, PT ;  /* 0x000000061f007c0c */ /* 0x000fe4000bf26270 */
[----:B--2---:R-:W-:Y:S02]  /*28eb0*/  LOP3.LUT R30, R196, 0x66, RZ, 0xfc, !PT ;  /* 0x00000066c41e7812 */ /* 0x004fe400078efcff */
[----:B-1----:R-:W-:Y:S02]  /*28ec0*/  SEL R2, RZ, 0x4, P1 ;  /* 0x00000004ff027807 */ /* 0x002fe40000800000 */
[----:B------:R-:W-:Y:S02]  /*28ed0*/  ISETP.GE.AND P1, PT, R30, UR6, PT ;  /* 0x000000061e007c0c */ /* 0x000fe4000bf26270 */
[----:B------:R-:W-:-:S04]  /*28ee0*/  SEL R2, R2, RZ, !P0 ;  /* 0x000000ff02027207 */ /* 0x000fc80004000000 */
[----:B------:R-:W-:Y:S02]  /*28ef0*/  ISETP.NE.U32.AND P2, PT, R2, RZ, PT ;  /* 0x000000ff0200720c */ /* 0x000fe40003f45070 */
[----:B------:R-:W-:Y:S02]  /*28f00*/  SEL R2, RZ, 0x4, P1 ;  /* 0x00000004ff027807 */ /* 0x000fe40000800000 */
[----:B------:R-:W-:Y:S02]  /*28f10*/  IADD3 R28, P3, R28, UR14, RZ ;  /* 0x0000000e1c1c7c10 */ /* 0x000fe4000ff7e0ff */
[----:B------:R-:W-:Y:S02]  /*28f20*/  SEL R2, R2, RZ, !P0 ;  /* 0x000000ff02027207 */ /* 0x000fe40004000000 */
[----:B------:R-:W-:Y:S01]  /*28f30*/  IADD3 R10, P4, R10, UR14, RZ ;  /* 0x0000000e0a0a7c10 */ /* 0x000fe2000ff9e0ff */
[----:B------:R-:W-:Y:S01]  /*28f40*/  STL [R1+0x904], R28 ;  /* 0x0009041c01007387 */ /* 0x000fe20000100800 */
[----:B------:R-:W-:-:S02]  /*28f50*/  IADD3.X R29, R29, UR9, RZ, P3, !PT ;  /* 0x000000091d1d7c10 */ /* 0x000fc40009ffe4ff */
[----:B------:R-:W-:-:S03]  /*28f60*/  IADD3.X R11, R11, UR9, RZ, P4, !PT ;  /* 0x000000090b0b7c10 */ /* 0x000fc6000a7fe4ff */
[----:B------:R1:W-:Y:S01]  /*28f70*/  STL [R1+0x900], R29 ;  /* 0x0009001d01007387 */ /* 0x0003e20000100800 */
[----:B------:R-:W-:Y:S01]  /*28f80*/  ISETP.NE.U32.AND P1, PT, R2, RZ, PT ;  /* 0x000000ff0200720c */ /* 0x000fe20003f25070 */
[----:B------:R-:W-:Y:S02]  /*28f90*/  IMAD.MOV.U32 R2, RZ, RZ, R28 ;  /* 0x000000ffff027224 */ /* 0x000fe400078e001c */
[----:B------:R-:W-:Y:S01]  /*28fa0*/  STL [R1+0x914], R10 ;  /* 0x0009140a01007387 */ /* 0x000fe20000100800 */
[----:B------:R-:W-:-:S03]  /*28fb0*/  IMAD.MOV.U32 R3, RZ, RZ, R29 ;  /* 0x000000ffff037224 */ /* 0x000fc600078e001d */
[----:B------:R2:W-:Y:S04]  /*28fc0*/  STL [R1+0x910], R11 ;  /* 0x0009100b01007387 */ /* 0x0005e80000100800 */
[----:B-1----:R-:W4:Y:S04]  /*28fd0*/  LDL.LU R29, [R1+0x834] ;  /* 0x00083400011d7983 */ /* 0x002f280000300800 */
[----:B------:R1:W-:Y:S02]  /*28fe0*/  LDGSTS.E [R0+0x46200], [R2.64], P2 ;  /* 0x4620000002007fae */ /* 0x0003e4000912184c */
[----:B-1----:R-:W-:-:S02]  /*28ff0*/  IMAD.MOV.U32 R3, RZ, RZ, R11 ;  /* 0x000000ffff037224 */ /* 0x002fc400078e000b */
[----:B--2---:R-:W2:Y:S01]  /*29000*/  LDL.LU R11, [R1+0x828] ;  /* 0x00082800010b7983 */ /* 0x004ea20000300800 */
[----:B------:R-:W-:Y:S01]  /*29010*/  IMAD.MOV.U32 R2, RZ, RZ, R10 ;  /* 0x000000ffff027224 */ /* 0x000fe200078e000a */
[----:B------:R-:W-:-:S04]  /*29020*/  LOP3.LUT R28, R196, 0x6a, RZ, 0xfc, !PT ;  /* 0x0000006ac41c7812 */ /* 0x000fc800078efcff */
        /* <DEDUP_REMOVED lines=10> */
[C---:B------:R-:W-:Y:S02]  /*290d0*/  LOP3.LUT R10, R196.reuse, 0x72, RZ, 0xfc, !PT ;  /* 0x00000072c40a7812 */ /* 0x040fe400078efcff */
[----:B------:R-:W-:Y:S02]  /*290e0*/  LOP3.LUT R30, R196, 0x76, RZ, 0xfc, !PT ;  /* 0x00000076c41e7812 */ /* 0x000fe400078efcff */
[----:B---3--:R-:W-:-:S04]  /*290f0*/  IADD3 R9, P3, R9, UR14, RZ ;  /* 0x0000000e09097c10 */ /* 0x008fc8000ff7e0ff */
[----:B------:R-:W-:Y:S01]  /*29100*/  IADD3.X R249, R249, UR9, RZ, P3, !PT ;  /* 0x00000009f9f97c10 */ /* 0x000fe20009ffe4ff */
[----:B------:R-:W-:Y:S01]  /*29110*/  IMAD.MOV.U32 R2, RZ, RZ, R9 ;  /* 0x000000ffff027224 */ /* 0x000fe200078e0009 */
[----:B------:R-:W-:-:S03]  /*29120*/  IADD3 R8, P4, R8, UR14, RZ ;  /* 0x0000000e08087c10 */ /* 0x000fc6000ff9e0ff */
[----:B------:R-:W-:Y:S01]  /*29130*/  IMAD.MOV.U32 R3, RZ, RZ, R249 ;  /* 0x000000ffff037224 */ /* 0x000fe200078e00f9 */
[----:B------:R-:W-:-:S04]  /*29140*/  IADD3.X R250, R250, UR9, RZ, P4, !PT ;  /* 0x00000009fafa7c10 */ /* 0x000fc8000a7fe4ff */
[----:B------:R1:W-:Y:S04]  /*29150*/  LDGSTS.E [R0+0x46a00], [R2.64], P2 ;  /* 0x46a0000002007fae */ /* 0x0003e8000912184c */
[----:B------:R3:W-:Y:S01]  /*29160*/  STL [R1+0x920], R9 ;  /* 0x0009200901007387 */ /* 0x0007e20000100800 */
[----:B-1----:R-:W-:Y:S02]  /*29170*/  IMAD.MOV.U32 R2, RZ, RZ, R8 ;  /* 0x000000ffff027224 */ /* 0x002fe400078e0008 */
[----:B------:R-:W-:Y:S01]  /*29180*/  IMAD.MOV.U32 R3, RZ, RZ, R250 ;  /* 0x000000ffff037224 */ /* 0x000fe200078e00fa */
[----:B------:R1:W-:Y:S04]  /*29190*/  STL [R1+0x840], R8 ;  /* 0x0008400801007387 */ /* 0x0003e80000100800 */
[----:B------:R1:W-:Y:S01]  /*291a0*/  LDGSTS.E [R0+0x46e00], [R2.64], P1 ;  /* 0x46e0000002007fae */ /* 0x0003e2000892184c */
[----:B------:R-:W-:-:S03]  /*291b0*/  ISETP.GE.AND P1, PT, R10, UR6, PT ;  /* 0x000000060a007c0c */ /* 0x000fc6000bf26270 */
[----:B---3--:R-:W3:Y:S04]  /*291c0*/  LDL.LU R9, [R1+0x81c] ;  /* 0x00081c0001097983 */ /* 0x008ee80000300800 */
[----:B-1----:R-:W3:Y:S01]  /*291d0*/  LDL.LU R8, [R1+0x810] ;  /* 0x0008100001087983 */ /* 0x002ee20000300800 */
[----:B------:R-:W-:-:S03]  /*291e0*/  SEL R2, RZ, 0x4, P1 ;  /* 0x00000004ff027807 */ /* 0x000fc60000800000 */
[----:B------:R-:W3:Y:S01]  /*291f0*/  LDL.LU R28, [R1] ;  /* 0x00000000011c7983 */ /* 0x000ee20000300800 */
[----:B------:R-:W-:Y:S02]  /*29200*/  ISETP.GE.AND P1, PT, R30, UR6, PT ;  /* 0x000000061e007c0c */ /* 0x000fe4000bf26270 */
[----:B------:R-:W-:Y:S01]  /*29210*/  SEL R2, R2, RZ, !P0 ;  /* 0x000000ff02027207 */ /* 0x000fe20004000000 */
[----:B------:R-:W3:Y:S03]  /*29220*/  LDL.LU R10, [R1+0x8] ;  /* 0x00000800010a7983 */ /* 0x000ee60000300800 */
[----:B------:R-:W-:Y:S02]  /*29230*/  ISETP.NE.U32.AND P2, PT, R2, RZ, PT ;  /* 0x000000ff0200720c */ /* 0x000fe40003f45070 */
[----:B------:R-:W-:-:S04]  /*29240*/  SEL R2, RZ, 0x4, P1 ;  /* 0x00000004ff027807 */ /* 0x000fc80000800000 */
[----:B------:R-:W-:-:S04]  /*29250*/  SEL R2, R2, RZ, !P0 ;  /* 0x000000ff02027207 */ /* 0x000fc80004000000 */
[----:B------:R-:W-:Y:S02]  /*29260*/  ISETP.NE.U32.AND P1, PT, R2, RZ, PT ;  /* 0x000000ff0200720c */ /* 0x000fe40003f25070 */
[----:B----4-:R-:W-:-:S04]  /*29270*/  IADD3 R29, P3, R29, UR14, RZ ;  /* 0x0000000e1d1d7c10 */ /* 0x010fc8000ff7e0ff */
[----:B------:R-:W-:Y:S01]  /*29280*/  IADD3.X R251, R251, UR9, RZ, P3, !PT ;  /* 0x00000009fbfb7c10 */ /* 0x000fe20009ffe4ff */
[----:B------:R-:W-:-:S04]  /*29290*/  IMAD.MOV.U32 R2, RZ, RZ, R29 ;  /* 0x000000ffff027224 */ /* 0x000fc800078e001d */
[----:B------:R-:W-:Y:S01]  /*292a0*/  IMAD.MOV.U32 R3, RZ, RZ, R251 ;  /* 0x000000ffff037224 */ /* 0x000fe200078e00fb */
[----:B--2---:R-:W-:-:S04]  /*292b0*/  IADD3 R11, P4, R11, UR14, RZ ;  /* 0x0000000e0b0b7c10 */ /* 0x004fc8000ff9e0ff */
[----:B------:R1:W-:Y:S01]  /*292c0*/  LDGSTS.E [R0+0x47200], [R2.64], P2 ;  /* 0x4720000002007fae */ /* 0x0003e2000912184c */
[----:B------:R-:W-:-:S03]  /*292d0*/  IADD3.X R252, R252, UR9, RZ, P4, !PT ;  /* 0x00000009fcfc7c10 */ /* 0x000fc6000a7fe4ff */
[----:B------:R2:W-:Y:S01]  /*292e0*/  STL [R1+0x834], R29 ;  /* 0x0008341d01007387 */ /* 0x0005e20000100800 */
[----:B-1----:R-:W-:Y:S02]  /*292f0*/  IMAD.MOV.U32 R2, RZ, RZ, R11 ;  /* 0x000000ffff027224 */ /* 0x002fe400078e000b */
[----:B------:R-:W-:Y:S01]  /*29300*/  IMAD.MOV.U32 R3, RZ, RZ, R252 ;  /* 0x000000ffff037224 */ /* 0x000fe200078e00fc */
[----:B--2---:R-:W-:Y:S01]  /*29310*/  LOP3.LUT R29, R196, 0x7a, RZ, 0xfc, !PT ;  /* 0x0000007ac41d7812 */ /* 0x004fe200078efcff */
[----:B------:R1:W-:Y:S04]  /*29320*/  STL [R1+0x828], R11 ;  /* 0x0008280b01007387 */ /* 0x0003e80000100800 */
[----:B------:R2:W-:Y:S01]  /*29330*/  LDGSTS.E [R0+0x47600], [R2.64], P1 ;  /* 0x4760000002007fae */ /* 0x0005e2000892184c */
[----:B------:R-:W-:-:S03]  /*29340*/  ISETP.GE.AND P1, PT, R29, UR6, PT ;  /* 0x000000061d007c0c */ /* 0x000fc6000bf26270 */
[----:B------:R-:W4:Y:S01]  /*29350*/  LDL.LU R57, [R1+0xc] ;  /* 0x00000c0001397983 */ /* 0x000f220000300800 */
[----:B-1----:R-:W-:-:S03]  /*29360*/  LOP3.LUT R11, R196, 0x7e, RZ, 0xfc, !PT ;  /* 0x0000007ec40b7812 */ /* 0x002fc600078efcff */
[----:B------:R-:W4:Y:S01]  /*29370*/  LDL.LU R30, [R1+0x10] ;  /* 0x00001000011e7983 */ /* 0x000f220000300800 */
[----:B--2---:R-:W-:-:S03]  /*29380*/  SEL R2, RZ, 0x4, P1 ;  /* 0x00000004ff027807 */ /* 0x004fc60000800000 */
[----:B------:R-:W2:Y:S01]  /*29390*/  LDL.LU R59, [R1+0x4c] ;  /* 0x00004c00013b7983 */ /* 0x000ea20000300800 */
[----:B------:R-:W-:-:S03]  /*293a0*/  ISETP.GE.AND P1, PT, R11, UR6, PT ;  /* 0x000000060b007c0c */ /* 0x000fc6000bf26270 */
[----:B------:R-:W2:Y:S01]  /*293b0*/  LDL.LU R11, [R1+0x50] ;  /* 0x00005000010b7983 */ /* 0x000ea20000300800 */
[----:B------:R-:W-:-:S03]  /*293c0*/  SEL R2, R2, RZ, !P0 ;  /* 0x000000ff02027207 */ /* 0x000fc60004000000 */
[----:B------:R-:W1:Y:S01]  /*293d0*/  S2R R193, SR_TID.X ;  /* 0x0000000000c17919 */ /* 0x000e620000002100 */
[----:B------:R-:W-:Y:S02]  /*293e0*/  ISETP.NE.U32.AND P2, PT, R2, RZ, PT ;  /* 0x000000ff0200720c */ /* 0x000fe40003f45070 */
[----:B------:R-:W-:Y:S01]  /*293f0*/  SEL R2, RZ, 0x4, P1 ;  /* 0x00000004ff027807 */ /* 0x000fe20000800000 */
[----:B------:R-:W-:Y:S03]  /*29400*/  HMMA.1688.F32.TF32 R16, R160, R74, R16 ;  /* 0x0000004aa010723c */ /* 0x000fe60000081010 */
[----:B------:R-:W-:-:S05]  /*29410*/  SEL R2, R2, RZ, !P0 ;  /* 0x000000ff02027207 */ /* 0x000fca0004000000 */
[----:B------:R-:W-:Y:S01]  /*29420*/  HMMA.1688.F32.TF32 R32, R148, R74, R32 ;  /* 0x0000004a9420723c */ /* 0x000fe20000081020 */
[----:B------:R-:W-:-:S07]  /*29430*/  ISETP.NE.U32.AND P1, PT, R2, RZ, PT ;  /* 0x000000ff0200720c */ /* 0x000fce0003f25070 */
[----:B------:R-:W-:Y:S01]  /*29440*/  HMMA.1688.F32.TF32 R136, R124, R74, R136 ;  /* 0x0000004a7c88723c */ /* 0x000fe20000081088 */
[----:B---3--:R-:W-:Y:S02]  /*29450*/  IADD3 R9, P3, R9, UR14, RZ ;  /* 0x0000000e09097c10 */ /* 0x008fe4000ff7e0ff */
[----:B------:R-:W-:-:S03]  /*29460*/  IADD3 R8, P4, R8, UR14, RZ ;  /* 0x0000000e08087c10 */ /* 0x000fc6000ff9e0ff */
[----:B------:R-:W-:Y:S01]  /*29470*/  STL [R1+0x81c], R9 ;  /* 0x00081c0901007387 */ /* 0x000fe20000100800 */
[----:B------:R-:W-:-:S03]  /*29480*/  IADD3.X R28, R28, UR9, RZ, P3, !PT ;  /* 0x000000091c1c7c10 */ /* 0x000fc60009ffe4ff */
[----:B------:R-:W-:Y:S01]  /*29490*/  STL [R1+0x810], R8 ;  /* 0x0008100801007387 */ /* 0x000fe20000100800 */
[----:B------:R-:W-:-:S03]  /*294a0*/  IADD3.X R10, R10, UR9, RZ, P4, !PT ;  /* 0x000000090a0a7c10 */ /* 0x000fc6000a7fe4ff */
[----:B------:R3:W-:Y:S01]  /*294b0*/  STL [R1], R28 ;  /* 0x0000001c01007387 */ /* 0x0007e20000100800 */
[----:B------:R-:W-:Y:S02]  /*294c0*/  IMAD.MOV.U32 R3, RZ, RZ, R28 ;  /* 0x000000ffff037224 */ /* 0x000fe400078e001c */
[----:B------:R-:W-:-:S05]  /*294d0*/  IMAD.MOV.U32 R2, RZ, RZ, R9 ;  /* 0x000000ffff027224 */ /* 0x000fca00078e0009 */
[----:B------:R1:W-:Y:S04]  /*294e0*/  LDGSTS.E [R0+0x47a00], [R2.64], P2 ;  /* 0x47a0000002007fae */ /* 0x0003e8000912184c */
[----:B---3--:R-:W3:Y:S04]  /*294f0*/  LDL.LU R28, [R1+0x90] ;  /* 0x00009000011c7983 */ /* 0x008ee80000300800 */
[----:B------:R1:W-:Y:S04]  /*29500*/  STL [R1+0x8], R10 ;  /* 0x0000080a01007387 */ /* 0x0003e80000100800 */
[----:B------:R-:W3:Y:S04]  /*29510*/  LDL.LU R74, [R1+0xd0] ;  /* 0x0000d000014a7983 */ /* 0x000ee80000300800 */
[----:B------:R-:W3:Y:S01]  /*29520*/  LDL.LU R72, [R1+0x8c] ;  /* 0x00008c0001487983 */ /* 0x000ee20000300800 */
[----:B-1----:R-:W-:-:S03]  /*29530*/  IMAD.MOV.U32 R3, RZ, RZ, R10 ;  /* 0x000000ffff037224 */ /* 0x002fc600078e000a */
[----:B------:R-:W3:Y:S04]  /*29540*/  LDL.LU R75, [R1+0xcc] ;  /* 0x0000cc00014b7983 */ /* 0x000ee80000300800 */
[----:B------:R-:W3:Y:S01]  /*29550*/  LDL.LU R58, [R1+0x10c] ;  /* 0x00010c00013a7983 */ /* 0x000ee20000300800 */
[----:B------:R-:W-:-:S03]  /*29560*/  IMAD.MOV.U32 R2, RZ, RZ, R8 ;  /* 0x000000ffff027224 */ /* 0x000fc600078e0008 */
[----:B------:R-:W3:Y:S01]  /*29570*/  LDL.LU R10, [R1+0x110] ;  /* 0x00011000010a7983 */ /* 0x000ee20000300800 */
[----:B------:R-:W-:-:S03]  /*29580*/  LOP3.LUT R9, R193, 0x7f, RZ, 0xc0, !PT ;  /* 0x0000007fc1097812 */ /* 0x000fc600078ec0ff */
[----:B------:R-:W3:Y:S04]  /*29590*/  LDL.LU R73, [R1+0x14c] ;  /* 0x00014c0001497983 */ /* 0x000ee80000300800 */
[----:B------:R-:W3:Y:S04]  /*295a0*/  LDL.LU R31, [R1+0x150] ;  /* 0x00015000011f7983 */ /* 0x000ee80000300800 */
[----:B------:R1:W-:Y:S01]  /*295b0*/  LDGSTS.E [R0+0x47e00], [R2.64], P1 ;  /* 0x47e0000002007fae */ /* 0x0003e2000892184c */
[----:B------:R-:W-:-:S03]  /*295c0*/  ISETP.GE.AND P1, PT, R9, UR6, PT ;  /* 0x0000000609007c0c */ /* 0x000fc6000bf26270 */
[----:B------:R-:W3:Y:S04]  /*295d0*/  LDL.LU R29, [R1+0x190] ;  /* 0x00019000011d7983 */ /* 0x000ee80000300800 */
[----:B------:R-:W3:Y:S01]  /*295e0*/  LDL.LU R56, [R1+0x1d0] ;  /* 0x0001d00001387983 */ /* 0x000ee20000300800 */
[----:B-1----:R-:W-:Y:S02]  /*295f0*/  SEL R0, RZ, 0x4, P1 ;  /* 0x00000004ff007807 */ /* 0x002fe40000800000 */
[----:B--2---:R-:W-:Y:S01]  /*29600*/  IADD3 R11, P2, R11, UR11, RZ ;  /* 0x0000000b0b0b7c10 */ /* 0x004fe2000ff5e0ff */
[----:B------:R-:W-:Y:S01]  /*29610*/  IMAD.SHL.U32 R8, R9, 0x4, RZ ;  /* 0x0000000409087824 */ /* 0x000fe200078e00ff */
[----:B----4-:R-:W-:Y:S01]  /*29620*/  IADD3 R30, P1, R30, UR11, RZ ;  /* 0x0000000b1e1e7c10 */ /* 0x010fe2000ff3e0ff */
[----:B------:R-:W0:Y:S03]  /*29630*/  LDGDEPBAR ;  /* 0x00000000000079af */ /* 0x000e260000000000 */
[----:B------:R-:W-:Y:S01]  /*29640*/  IADD3.X R57, R57, UR10, RZ, P1, !PT ;  /* 0x0000000a39397c10 */ /* 0x000fe20008ffe4ff */
[----:B------:R1:W-:Y:S01]  /*29650*/  STL [R1+0x10], R30 ;  /* 0x0000101e01007387 */ /* 0x0003e20000100800 */
[----:B------:R-:W-:Y:S01]  /*29660*/  IADD3.X R59, R59, UR10, RZ, P2, !PT ;  /* 0x0000000a3b3b7c10 */ /* 0x000fe200097fe4ff */
[----:B------:R-:W-:-:S02]  /*29670*/  IMAD.MOV.U32 R2, RZ, RZ, R30 ;  /* 0x000000ffff027224 */ /* 0x000fc400078e001e */
[----:B------:R-:W-:Y:S04]  /*29680*/  STL [R1+0x50], R11 ;  /* 0x0000500b01007387 */ /* 0x000fe80000100800 */
[----:B------:R2:W-:Y:S04]  /*29690*/  STL [R1+0xc], R57 ;  /* 0x00000c3901007387 */ /* 0x0005e80000100800 */
[----:B-1----:R-:W4:Y:S01]  /*296a0*/  LDL.LU R30, [R1+0x18c] ;  /* 0x00018c00011e7983 */ /* 0x002f220000300800 */
[----:B------:R-:W-:-:S03]  /*296b0*/  IMAD.MOV.U32 R3, RZ, RZ, R57 ;  /* 0x000000ffff037224 */ /* 0x000fc600078e0039 */
[----:B------:R1:W-:Y:S04]  /*296c0*/  STL [R1+0x4c], R59 ;  /* 0x00004c3b01007387 */ /* 0x0003e80000100800 */
[----:B--2---:R-:W4:Y:S01]  /*296d0*/  LDL.LU R57, [R1+0x1cc] ;  /* 0x0001cc0001397983 */ /* 0x004f220000300800 */
[----:B------:R-:W-:-:S04]  /*296e0*/  SEL R0, R0, RZ, !P0 ;  /* 0x000000ff00007207 */ /* 0x000fc80004000000 */
[----:B------:R-:W-:Y:S01]  /*296f0*/  ISETP.NE.U32.AND P0, PT, R0, RZ, PT ;  /* 0x000000ff0000720c */ /* 0x000fe20003f05070 */
[----:B------:R-:W-:-:S04]  /*29700*/  IMAD.U32 R0, RZ, RZ, UR8 ;  /* 0x00000008ff007e24 */ /* 0x000fc8000f8e00ff */
[----:B------:R-:W-:-:S08]  /*29710*/  IMAD R0, R0, 0x20000, R8 ;  /* 0x0002000000007824 */ /* 0x000fd000078e0208 */
[----:B------:R1:W-:Y:S02]  /*29720*/  LDGSTS.E [R0], [R2.64], P0 ;  /* 0x0000000002007fae */ /* 0x0003e4000812184c */
[----:B-1----:R-:W-:Y:S02]  /*29730*/  IMAD.MOV.U32 R2, RZ, RZ, R11 ;  /* 0x000000ffff027224 */ /* 0x002fe400078e000b */
[----:B------:R-:W-:Y:S02]  /*29740*/  IMAD.MOV.U32 R3, RZ, RZ, R59 ;  /* 0x000000ffff037224 */ /* 0x000fe400078e003b */
[----:B------:R-:W4:Y:S04]  /*29750*/  LDL.LU R59, [R1+0x210] ;  /* 0x00021000013b7983 */ /* 0x000f280000300800 */
[----:B------:R-:W4:Y:S04]  /*29760*/  LDL.LU R11, [R1+0x250] ;  /* 0x00025000010b7983 */ /* 0x000f280000300800 */
[----:B------:R1:W-:Y:S01]  /*29770*/  LDGSTS.E [R0+0x1000], [R2.64], P0 ;  /* 0x0100000002007fae */ /* 0x0003e2000812184c */
[----:B---3--:R-:W-:-:S05]  /*29780*/  IADD3 R28, P1, R28, UR11, RZ ;  /* 0x0000000b1c1c7c10 */ /* 0x008fca000ff3e0ff */
[----:B------:R-:W-:Y:S01]  /*29790*/  STL [R1+0x90], R28 ;  /* 0x0000901c01007387 */ /* 0x000fe20000100800 */
[----:B------:R-:W-:Y:S02]  /*297a0*/  IADD3 R74, P2, R74, UR11, RZ ;  /* 0x0000000b4a4a7c10 */ /* 0x000fe4000ff5e0ff */
[----:B------:R-:W-:Y:S01]  /*297b0*/  IADD3.X R72, R72, UR10, RZ, P1, !PT ;  /* 0x0000000a48487c10 */ /* 0x000fe20008ffe4ff */
[----:B-1----:R-:W-:Y:S01]  /*297c0*/  IMAD.MOV.U32 R2, RZ, RZ, R28 ;  /* 0x000000ffff027224 */ /* 0x002fe200078e001c */
[----:B------:R-:W-:-:S03]  /*297d0*/  IADD3.X R75, R75, UR10, RZ, P2, !PT ;  /* 0x0000000a4b4b7c10 */ /* 0x000fc600097fe4ff */
[----:B------:R1:W-:Y:S01]  /*297e0*/  STL [R1+0x8c], R72 ;  /* 0x00008c4801007387 */ /* 0x0003e20000100800 */
[----:B------:R-:W-:-:S03]  /*297f0*/  IMAD.MOV.U32 R3, RZ, RZ, R72 ;  /* 0x000000ffff037224 */ /* 0x000fc600078e0048 */
[----:B------:R-:W-:Y:S01]  /*29800*/  STL [R1+0xd0], R74 ;  /* 0x0000d04a01007387 */ /* 0x000fe20000100800 */
[----:B------:R-:W-:-:S03]  /*29810*/  IADD3 R10, P1, R10, UR11, RZ ;  /* 0x0000000b0a0a7c10 */ /* 0x000fc6000ff3e0ff */
[----:B------:R3:W-:Y:S04]  /*29820*/  LDGSTS.E [R0+0x2000], [R2.64], P0 ;  /* 0x0200000002007fae */ /* 0x0007e8000812184c */
[----:B-1----:R-:W2:Y:S01]  /*29830*/  LDL.LU R72, [R1+0x20c] ;  /* 0x00020c0001487983 */ /* 0x002ea20000300800 */
[----:B------:R-:W-:-:S03]  /*29840*/  IADD3.X R58, R58, UR10, RZ, P1, !PT ;  /* 0x0000000a3a3a7c10 */ /* 0x000fc60008ffe4ff */
[----:B------:R-:W-:Y:S01]  /*29850*/  STL [R1+0xcc], R75 ;  /* 0x0000cc4b01007387 */ /* 0x000fe20000100800 */
[----:B------:R-:W-:-:S03]  /*29860*/  IADD3 R31, P2, R31, UR11, RZ ;  /* 0x0000000b1f1f7c10 */ /* 0x000fc6000ff5e0ff */
[----:B------:R-:W2:Y:S01]  /*29870*/  LDL.LU R28, [R1+0x24c] ;  /* 0x00024c00011c7983 */ /* 0x000ea20000300800 */
[----:B---3--:R-:W-:Y:S02]  /*29880*/  IMAD.MOV.U32 R2, RZ, RZ, R74 ;  /* 0x000000ffff027224 */ /* 0x008fe400078e004a */
[----:B------:R-:W-:Y:S01]  /*29890*/  IMAD.MOV.U32 R3, RZ, RZ, R75 ;  /* 0x000000ffff037224 */ /* 0x000fe200078e004b */
[----:B------:R-:W-:Y:S01]  /*298a0*/  IADD3.X R73, R73, UR10, RZ, P2, !PT ;  /* 0x0000000a49497c10 */ /* 0x000fe200097fe4ff */
[----:B------:R-:W-:Y:S04]  /*298b0*/  STL [R1+0x110], R10 ;  /* 0x0001100a01007387 */ /* 0x000fe80000100800 */
[----:B------:R1:W-:Y:S04]  /*298c0*/  LDGSTS.E [R0+0x3000], [R2.64], P0 ;  /* 0x0300000002007fae */ /* 0x0003e8000812184c */
[----:B------:R3:W-:Y:S04]  /*298d0*/  STL [R1+0x10c], R58 ;  /* 0x00010c3a01007387 */ /* 0x0007e80000100800 */
[----:B------:R-:W-:Y:S01]  /*298e0*/  STL [R1+0x150], R31 ;  /* 0x0001501f01007387 */ /* 0x000fe20000100800 */
[----:B-1----:R-:W-:-:S02]  /*298f0*/  IMAD.MOV.U32 R2, RZ, RZ, R10 ;  /* 0x000000ffff027224 */ /* 0x002fc400078e000a */
[----:B------:R-:W-:Y:S02]  /*29900*/  IMAD.MOV.U32 R3, RZ, RZ, R58 ;  /* 0x000000ffff037224 */ /* 0x000fe400078e003a */
[----:B---3--:R-:W3:Y:S04]  /*29910*/  LDL.LU R58, [R1+0x290] ;  /* 0x00029000013a7983 */ /* 0x008ee80000300800 */
[----:B------:R1:W-:Y:S04]  /*29920*/  STL [R1+0x14c], R73 ;  /* 0x00014c4901007387 */ /* 0x0003e80000100800 */
[----:B------:R1:W-:Y:S04]  /*29930*/  LDGSTS.E [R0+0x4000], [R2.64], P0 ;  /* 0x0400000002007fae */ /* 0x0003e8000812184c */
[----:B------:R-:W3:Y:S01]  /*29940*/  LDL.LU R10, [R1+0x2d0] ;  /* 0x0002d000010a7983 */ /* 0x000ee20000300800 */
[----:B------:R-:W-:Y:S01]  /*29950*/  IADD3 R29, P1, R29, UR11, RZ ;  /* 0x0000000b1d1d7c10 */ /* 0x000fe2000ff3e0ff */
[----:B-1----:R-:W-:-:S02]  /*29960*/  IMAD.MOV.U32 R3, RZ, RZ, R73 ;  /* 0x000000ffff037224 */ /* 0x002fc400078e0049 */
[----:B------:R-:W3:Y:S01]  /*29970*/  LDL.LU R73, [R1+0x28c] ;  /* 0x00028c0001497983 */ /* 0x000ee20000300800 */
[----:B------:R-:W-:-:S03]  /*29980*/  IMAD.MOV.U32 R2, RZ, RZ, R31 ;  /* 0x000000ffff027224 */ /* 0x000fc600078e001f */
[----:B------:R-:W3:Y:S01]  /*29990*/  LDL.LU R31, [R1+0x2cc] ;  /* 0x0002cc00011f7983 */ /* 0x000ee20000300800 */
[----:B----4-:R-:W-:Y:S02]  /*299a0*/  IADD3.X R30, R30, UR10, RZ, P1, !PT ;  /* 0x0000000a1e1e7c10 */ /* 0x010fe40008ffe4ff */
[----:B------:R-:W-:Y:S01]  /*299b0*/  IADD3 R56, P2, R56, UR11, RZ ;  /* 0x0000000b38387c10 */ /* 0x000fe2000ff5e0ff */
[----:B------:R1:W-:Y:S03]  /*299c0*/  LDGSTS.E [R0+0x5000], [R2.64], P0 ;  /* 0x0500000002007fae */ /* 0x0003e6000812184c */
[----:B------:R-:W-:Y:S01]  /*299d0*/  IADD3.X R57, R57, UR10, RZ, P2, !PT ;  /* 0x0000000a39397c10 */ /* 0x000fe200097fe4ff */
[----:B------:R-:W-:Y:S04]  /*299e0*/  STL [R1+0x190], R29 ;  /* 0x0001901d01007387 */ /* 0x000fe80000100800 */
[----:B------:R4:W-:Y:S01]  /*299f0*/  STL [R1+0x18c], R30 ;  /* 0x00018c1e01007387 */ /* 0x0009e20000100800 */
[----:B-1----:R-:W-:-:S02]  /*29a00*/  IMAD.MOV.U32 R2, RZ, RZ, R29 ;  /* 0x000000ffff027224 */ /* 0x002fc400078e001d */
[----:B------:R-:W-:Y:S01]  /*29a10*/  IMAD.MOV.U32 R3, RZ, RZ, R30 ;  /* 0x000000ffff037224 */ /* 0x000fe200078e001e */
[----:B------:R1:W-:Y:S04]  /*29a20*/  STL [R1+0x1d0], R56 ;  /* 0x0001d03801007387 */ /* 0x0003e80000100800 */
[----:B----4-:R-:W3:Y:S04]  /*29a30*/  LDL.LU R30, [R1+0x310] ;  /* 0x00031000011e7983 */ /* 0x010ee80000300800 */
[----:B------:R1:W-:Y:S04]  /*29a40*/  STL [R1+0x1cc], R57 ;  /* 0x0001cc3901007387 */ /* 0x0003e80000100800 */
[----:B------:R1:W-:Y:S04]  /*29a50*/  LDGSTS.E [R0+0x6000], [R2.64], P0 ;  /* 0x0600000002007fae */ /* 0x0003e8000812184c */
[----:B------:R-:W3:Y:S01]  /*29a60*/  LDL.LU R29, [R1+0x350] ;  /* 0x00035000011d7983 */ /* 0x000ee20000300800 */
[----:B-1----:R-:W-:-:S03]  /*29a70*/  IMAD.MOV.U32 R2, RZ, RZ, R56 ;  /* 0x000000ffff027224 */ /* 0x002fc600078e0038 */
[----:B------:R-:W3:Y:S01]  /*29a80*/  LDL.LU R56, [R1+0x30c] ;  /* 0x00030c0001387983 */ /* 0x000ee20000300800 */
[----:B------:R-:W-:-:S03]  /*29a90*/  IMAD.MOV.U32 R3, RZ, RZ, R57 ;  /* 0x000000ffff037224 */ /* 0x000fc600078e0039 */
[----:B------:R-:W3:Y:S01]  /*29aa0*/  LDL.LU R57, [R1+0x34c] ;  /* 0x00034c0001397983 */ /* 0x000ee20000300800 */
[----:B------:R-:W-:Y:S02]  /*29ab0*/  IADD3 R59, P1, R59, UR11, RZ ;  /* 0x0000000b3b3b7c10 */ /* 0x000fe4000ff3e0ff */
[----:B------:R-:W-:Y:S01]  /*29ac0*/  IADD3 R11, P2, R11, UR11, RZ ;  /* 0x0000000b0b0b7c10 */ /* 0x000fe2000ff5e0ff */
[----:B------:R1:W-:Y:S04]  /*29ad0*/  LDGSTS.E [R0+0x7000], [R2.64], P0 ;  /* 0x0700000002007fae */ /* 0x0003e8000812184c */
[----:B------:R2:W-:Y:S01]  /*29ae0*/  STL [R1+0x210], R59 ;  /* 0x0002103b01007387 */ /* 0x0005e20000100800 */
[----:B-1----:R-:W-:Y:S01]  /*29af0*/  IMAD.MOV.U32 R2, RZ, RZ, R59 ;  /* 0x000000ffff027224 */ /* 0x002fe200078e003b */
[----:B--2---:R-:W-:-:S05]  /*29b00*/  IADD3.X R72, R72, UR10, RZ, P1, !PT ;  /* 0x0000000a48487c10 */ /* 0x004fca0008ffe4ff */
[----:B------:R1:W-:Y:S01]  /*29b10*/  STL [R1+0x20c], R72 ;  /* 0x00020c4801007387 */ /* 0x0003e20000100800 */
[----:B------:R-:W-:-:S03]  /*29b20*/  IADD3.X R28, R28, UR10, RZ, P2, !PT ;  /* 0x0000000a1c1c7c10 */ /* 0x000fc600097fe4ff */
[----:B------:R2:W-:Y:S01]  /*29b30*/  STL [R1+0x250], R11 ;  /* 0x0002500b01007387 */ /* 0x0005e20000100800 */
[----:B------:R-:W-:-:S03]  /*29b40*/  IMAD.MOV.U32 R3, RZ, RZ, R72 ;  /* 0x000000ffff037224 */ /* 0x000fc600078e0048 */
[----:B------:R-:W4:Y:S04]  /*29b50*/  LDL.LU R59, [R1+0x390] ;  /* 0x00039000013b7983 */ /* 0x000f280000300800 */
[----:B------:R2:W-:Y:S04]  /*29b60*/  STL [R1+0x24c], R28 ;  /* 0x00024c1c01007387 */ /* 0x0005e80000100800 */
[----:B------:R-:W4:Y:S04]  /*29b70*/  LDL.LU R74, [R1+0x3d0] ;  /* 0x0003d000014a7983 */ /* 0x000f280000300800 */
[----:B-1----:R-:W4:Y:S04]  /*29b80*/  LDL.LU R72, [R1+0x38c] ;  /* 0x00038c0001487983 */ /* 0x002f280000300800 */
[----:B------:R1:W-:Y:S01]  /*29b90*/  LDGSTS.E [R0+0x8000], [R2.64], P0 ;  /* 0x0800000002007fae */ /* 0x0003e2000812184c */
[----:B---3--:R-:W-:-:S03]  /*29ba0*/  IADD3 R58, P1, R58, UR11, RZ ;  /* 0x0000000b3a3a7c10 */ /* 0x008fc6000ff3e0ff */
[----:B------:R-:W3:Y:S01]  /*29bb0*/  LDL.LU R75, [R1+0x3cc] ;  /* 0x0003cc00014b7983 */ /* 0x000ee20000300800 */
[----:B-1----:R-:W-:Y:S02]  /*29bc0*/  IMAD.MOV.U32 R2, RZ, RZ, R11 ;  /* 0x000000ffff027224 */ /* 0x002fe400078e000b */
[----:B------:R-:W-:Y:S01]  /*29bd0*/  IMAD.MOV.U32 R3, RZ, RZ, R28 ;  /* 0x000000ffff037224 */ /* 0x000fe200078e001c */
[----:B--2---:R-:W2:Y:S01]  /*29be0*/  LDL.LU R11, [R1+0x410] ;  /* 0x00041000010b7983 */ /* 0x004ea20000300800 */
[----:B------:R-:W-:-:S03]  /*29bf0*/  IADD3 R10, P2, R10, UR11, RZ ;  /* 0x0000000b0a0a7c10 */ /* 0x000fc6000ff5e0ff */
[----:B------:R-:W2:Y:S01]  /*29c00*/  LDL.LU R28, [R1+0x450] ;  /* 0x00045000011c7983 */ /* 0x000ea20000300800 */
[----:B------:R-:W-:-:S03]  /*29c10*/  IADD3.X R73, R73, UR10, RZ, P1, !PT ;  /* 0x0000000a49497c10 */ /* 0x000fc60008ffe4ff */
[----:B------:R1:W-:Y:S01]  /*29c20*/  STL [R1+0x290], R58 ;  /* 0x0002903a01007387 */ /* 0x0003e20000100800 */
[----:B------:R-:W-:-:S03]  /*29c30*/  IADD3.X R31, R31, UR10, RZ, P2, !PT ;  /* 0x0000000a1f1f7c10 */ /* 0x000fc600097fe4ff */
[----:B------:R1:W-:Y:S04]  /*29c40*/  LDGSTS.E [R0+0x9000], [R2.64], P0 ;  /* 0x0900000002007fae */ /* 0x0003e8000812184c */
[----:B------:R1:W-:Y:S04]  /*29c50*/  STL [R1+0x28c], R73 ;  /* 0x00028c4901007387 */ /* 0x0003e80000100800 */
[----:B------:R1:W-:Y:S02]  /*29c60*/  STL [R1+0x2d0], R10 ;  /* 0x0002d00a01007387 */ /* 0x0003e40000100800 */
[----:B-1----:R-:W-:-:S02]  /*29c70*/  IMAD.MOV.U32 R2, RZ, RZ, R58 ;  /* 0x000000ffff027224 */ /* 0x002fc400078e003a */
[----:B------:R-:W2:Y:S01]  /*29c80*/  LDL.LU R58, [R1+0x40c] ;  /* 0x00040c00013a7983 */ /* 0x000ea20000300800 */
[----:B------:R-:W-:-:S03]  /*29c90*/  IMAD.MOV.U32 R3, RZ, RZ, R73 ;  /* 0x000000ffff037224 */ /* 0x000fc600078e0049 */
[----:B------:R1:W-:Y:S04]  /*29ca0*/  STL [R1+0x2cc], R31 ;  /* 0x0002cc1f01007387 */ /* 0x0003e80000100800 */
[----:B------:R-:W2:Y:S01]  /*29cb0*/  LDL.LU R73, [R1+0x44c] ;  /* 0x00044c0001497983 */ /* 0x000ea20000300800 */
[----:B------:R-:W-:-:S03]  /*29cc0*/  IADD3 R30, P1, R30, UR11, RZ ;  /* 0x0000000b1e1e7c10 */ /* 0x000fc6000ff3e0ff */
[----:B------:R1:W-:Y:S01]  /*29cd0*/  LDGSTS.E [R0+0xa000], [R2.64], P0 ;  /* 0x0a00000002007fae */ /* 0x0003e2000812184c */
[----:B------:R-:W-:Y:S01]  /*29ce0*/  IADD3 R29, P2, R29, UR11, RZ ;  /* 0x0000000b1d1d7c10 */ /* 0x000fe2000ff5e0ff */
[----:B-1----:R-:W-:Y:S02]  /*29cf0*/  IMAD.MOV.U32 R2, RZ, RZ, R10 ;  /* 0x000000ffff027224 */ /* 0x002fe400078e000a */
[----:B------:R-:W-:Y:S01]  /*29d00*/  IMAD.MOV.U32 R3, RZ, RZ, R31 ;  /* 0x000000ffff037224 */ /* 0x000fe200078e001f */
[----:B------:R-:W2:Y:S01]  /*29d10*/  LDL.LU R10, [R1+0x490] ;  /* 0x00049000010a7983 */ /* 0x000ea20000300800 */
[----:B------:R-:W-:-:S03]  /*29d20*/  IADD3.X R56, R56, UR10, RZ, P1, !PT ;  /* 0x0000000a38387c10 */ /* 0x000fc60008ffe4ff */
[----:B------:R-:W2:Y:S04]  /*29d30*/  LDL.LU R31, [R1+0x4d0] ;  /* 0x0004d000011f7983 */ /* 0x000ea80000300800 */
[----:B------:R1:W-:Y:S01]  /*29d40*/  STL [R1+0x310], R30 ;  /* 0x0003101e01007387 */ /* 0x0003e20000100800 */
[----:B------:R-:W-:-:S03]  /*29d50*/  IADD3.X R57, R57, UR10, RZ, P2, !PT ;  /* 0x0000000a39397c10 */ /* 0x000fc600097fe4ff */
[----:B------:R1:W-:Y:S04]  /*29d60*/  LDGSTS.E [R0+0xb000], [R2.64], P0 ;  /* 0x0b00000002007fae */ /* 0x0003e8000812184c */
[----:B------:R1:W-:Y:S04]  /*29d70*/  STL [R1+0x30c], R56 ;  /* 0x00030c3801007387 */ /* 0x0003e80000100800 */
[----:B------:R-:W-:Y:S01]  /*29d80*/  STL [R1+0x350], R29 ;  /* 0x0003501d01007387 */ /* 0x000fe20000100800 */
[----:B-1----:R-:W-:-:S03]  /*29d90*/  IMAD.MOV.U32 R2, RZ, RZ, R30 ;  /* 0x000000ffff027224 */ /* 0x002fc600078e001e */
[----:B------:R-:W2:Y:S01]  /*29da0*/  LDL.LU R30, [R1+0x48c] ;  /* 0x00048c00011e7983 */ /* 0x000ea20000300800 */
[----:B------:R-:W-:-:S03]  /*29db0*/  IMAD.MOV.U32 R3, RZ, RZ, R56 ;  /* 0x000000ffff037224 */ /* 0x000fc600078e0038 */
[----:B------:R1:W-:Y:S04]  /*29dc0*/  STL [R1+0x34c], R57 ;  /* 0x00034c3901007387 */ /* 0x0003e80000100800 */
[----:B------:R-:W2:Y:S04]  /*29dd0*/  LDL.LU R56, [R1+0x4cc] ;  /* 0x0004cc0001387983 */ /* 0x000ea80000300800 */
[----:B------:R1:W-:Y:S02]  /*29de0*/  LDGSTS.E [R0+0xc000], [R2.64], P0 ;  /* 0x0c00000002007fae */ /* 0x0003e4000812184c */
[----:B-1----:R-:W-:-:S02]  /*29df0*/  IMAD.MOV.U32 R2, RZ, RZ, R29 ;  /* 0x000000ffff027224 */ /* 0x002fc400078e001d */
[----:B------:R-:W-:Y:S02]  /*29e00*/  IMAD.MOV.U32 R3, RZ, RZ, R57 ;  /* 0x000000ffff037224 */ /* 0x000fe400078e0039 */
[----:B------:R-:W2:Y:S04]  /*29e10*/  LDL.LU R57, [R1+0x510] ;  /* 0x0005100001397983 */ /* 0x000ea80000300800 */
[----:B------:R-:W2:Y:S04]  /*29e20*/  LDL.LU R29, [R1+0x550] ;  /* 0x00055000011d7983 */ /* 0x000ea80000300800 */
[----:B------:R1:W-:Y:S01]  /*29e30*/  LDGSTS.E [R0+0xd000], [R2.64], P0 ;  /* 0x0d00000002007fae */ /* 0x0003e2000812184c */
[----:B----4-:R-:W-:-:S05]  /*29e40*/  IADD3 R59, P1, R59, UR11, RZ ;  /* 0x0000000b3b3b7c10 */ /* 0x010fca000ff3e0ff */
[----:B------:R-:W-:Y:S01]  /*29e50*/  STL [R1+0x390], R59 ;  /* 0x0003903b01007387 */ /* 0x000fe20000100800 */
[----:B------:R-:W-:Y:S02]  /*29e60*/  IADD3 R74, P2, R74, UR11, RZ ;  /* 0x0000000b4a4a7c10 */ /* 0x000fe4000ff5e0ff */
[----:B------:R-:W-:Y:S01]  /*29e70*/  IADD3.X R72, R72, UR10, RZ, P1, !PT ;  /* 0x0000000a48487c10 */ /* 0x000fe20008ffe4ff */
[----:B-1----:R-:W-:-:S04]  /*29e80*/  IMAD.MOV.U32 R2, RZ, RZ, R59 ;  /* 0x000000ffff027224 */ /* 0x002fc800078e003b */
[----:B------:R1:W-:Y:S01]  /*29e90*/  STL [R1+0x38c], R72 ;  /* 0x00038c4801007387 */ /* 0x0003e20000100800 */
[----:B------:R-:W-:Y:S01]  /*29ea0*/  IMAD.MOV.U32 R3, RZ, RZ, R72 ;  /* 0x000000ffff037224 */ /* 0x000fe200078e0048 */
[----:B---3--:R-:W-:Y:S02]  /*29eb0*/  IADD3.X R75, R75, UR10, RZ, P2, !PT ;  /* 0x0000000a4b4b7c10 */ /* 0x008fe400097fe4ff */
[----:B------:R-:W-:Y:S04]  /*29ec0*/  STL [R1+0x3d0], R74 ;  /* 0x0003d04a01007387 */ /* 0x000fe80000100800 */
[----:B------:R3:W-:Y:S04]  /*29ed0*/  LDGSTS.E [R0+0xe000], [R2.64], P0 ;  /* 0x0e00000002007fae */ /* 0x0007e8000812184c */
[----:B-1----:R-:W4:Y:S01]  /*29ee0*/  LDL.LU R72, [R1+0x50c] ;  /* 0x00050c0001487983 */ /* 0x002f220000300800 */
[----:B--2---:R-:W-:-:S03]  /*29ef0*/  IADD3 R11, P1, R11, UR11, RZ ;  /* 0x0000000b0b0b7c10 */ /* 0x004fc6000ff3e0ff */
[----:B------:R-:W-:Y:S01]  /*29f00*/  STL [R1+0x3cc], R75 ;  /* 0x0003cc4b01007387 */ /* 0x000fe20000100800 */
[----:B------:R-:W-:-:S03]  /*29f10*/  IADD3 R28, P2, R28, UR11, RZ ;  /* 0x0000000b1c1c7c10 */ /* 0x000fc6000ff5e0ff */
[----:B------:R-:W2:Y:S01]  /*29f20*/  LDL.LU R59, [R1+0x54c] ;  /* 0x00054c00013b7983 */ /* 0x000ea20000300800 */
[----:B---3--:R-:W-:Y:S02]  /*29f30*/  IMAD.MOV.U32 R2, RZ, RZ, R74 ;  /* 0x000000ffff027224 */ /* 0x008fe400078e004a */
[----:B------:R-:W-:Y:S01]  /*29f40*/  IMAD.MOV.U32 R3, RZ, RZ, R75 ;  /* 0x000000ffff037224 */ /* 0x000fe200078e004b */
[----:B------:R-:W-:Y:S04]  /*29f50*/  STL [R1+0x410], R11 ;  /* 0x0004100b01007387 */ /* 0x000fe80000100800 */
[----:B------:R1:W-:Y:S01]  /*29f60*/  LDGSTS.E [R0+0xf000], [R2.64], P0 ;  /* 0x0f00000002007fae */ /* 0x0003e2000812184c */
[----:B------:R-:W-:Y:S01]  /*29f70*/  IADD3.X R58, R58, UR10, RZ, P1, !PT ;  /* 0x0000000a3a3a7c10 */ /* 0x000fe20008ffe4ff */
[----:B-1----:R-:W-:-:S04]  /*29f80*/  IMAD.MOV.U32 R2, RZ, RZ, R11 ;  /* 0x000000ffff027224 */ /* 0x002fc800078e000b */
[----:B------:R-:W-:Y:S01]  /*29f90*/  IMAD.MOV.U32 R3, RZ, RZ, R58 ;  /* 0x000000ffff037224 */ /* 0x000fe200078e003a */
[----:B------:R1:W-:Y:S01]  /*29fa0*/  STL [R1+0x40c], R58 ;  /* 0x00040c3a01007387 */ /* 0x0003e20000100800 */
[----:B------:R-:W-:-:S03]  /*29fb0*/  IADD3.X R73, R73, UR10, RZ, P2, !PT ;  /* 0x0000000a49497c10 */ /* 0x000fc600097fe4ff */
[----:B------:R-:W-:Y:S04]  /*29fc0*/  STL [R1+0x450], R28 ;  /* 0x0004501c01007387 */ /* 0x000fe80000100800 */
[----:B------:R3:W-:Y:S04]  /*29fd0*/  LDGSTS.E [R0+0x10000], [R2.64], P0 ;  /* 0x1000000002007fae */ /* 0x0007e8000812184c */
[----:B-1----:R-:W2:Y:S04]  /*29fe0*/  LDL.LU R58, [R1+0x590] ;  /* 0x00059000013a7983 */ /* 0x002ea80000300800 */
[----:B------:R1:W-:Y:S04]  /*29ff0*/  STL [R1+0x44c], R73 ;  /* 0x00044c4901007387 */ /* 0x0003e80000100800 */
[----:B------:R-:W2:Y:S01]  /*2a000*/  LDL.LU R11, [R1+0x5d0] ;  /* 0x0005d000010b7983 */ /* 0x000ea20000300800 */
[----:B---3--:R-:W-:Y:S01]  /*2a010*/  IMAD.MOV.U32 R3, RZ, RZ, R73 ;  /* 0x000000ffff037224 */ /* 0x008fe200078e0049 */
[----:B------:R-:W-:-:S02]  /*2a020*/  IADD3 R10, P1, R10, UR11, RZ ;  /* 0x0000000b0a0a7c10 */ /* 0x000fc4000ff3e0ff */
[----:B-1----:R-:W3:Y:S01]  /*2a030*/  LDL.LU R73, [R1+0x58c] ;  /* 0x00058c0001497983 */ /* 0x002ee20000300800 */
[----:B------:R-:W-:-:S03]  /*2a040*/  IMAD.MOV.U32 R2, RZ, RZ, R28 ;  /* 0x000000ffff027224 */ /* 0x000fc600078e001c */
[----:B------:R-:W3:Y:S01]  /*2a050*/  LDL.LU R28, [R1+0x5cc] ;  /* 0x0005cc00011c7983 */ /* 0x000ee20000300800 */
[----:B------:R-:W-:-:S03]  /*2a060*/  IADD3 R31, P2, R31, UR11, RZ ;  /* 0x0000000b1f1f7c10 */ /* 0x000fc6000ff5e0ff */
[----:B------:R1:W-:Y:S04]  /*2a070*/  LDGSTS.E [R0+0x11000], [R2.64], P0 ;  /* 0x1100000002007fae */ /* 0x0003e8000812184c */
[----:B------:R-:W-:Y:S01]  /*2a080*/  STL [R1+0x490], R10 ;  /* 0x0004900a01007387 */ /* 0x000fe20000100800 */
[----:B------:R-:W-:Y:S01]  /*2a090*/  IADD3.X R30, R30, UR10, RZ, P1, !PT ;  /* 0x0000000a1e1e7c10 */ /* 0x000fe20008ffe4ff */
[----:B-1----:R-:W-:-:S04]  /*2a0a0*/  IMAD.MOV.U32 R2, RZ, RZ, R10 ;  /* 0x000000ffff027224 */ /* 0x002fc800078e000a */
[----:B------:R-:W-:Y:S01]  /*2a0b0*/  IMAD.MOV.U32 R3, RZ, RZ, R30 ;  /* 0x000000ffff037224 */ /* 0x000fe200078e001e */
[----:B------:R1:W-:Y:S01]  /*2a0c0*/  STL [R1+0x48c], R30 ;  /* 0x00048c1e01007387 */ /* 0x0003e20000100800 */
[----:B------:R-:W-:-:S03]  /*2a0d0*/  IADD3.X R56, R56, UR10, RZ, P2, !PT ;  /* 0x0000000a38387c10 */ /* 0x000fc600097fe4ff */
[----:B------:R-:W-:Y:S04]  /*2a0e0*/  STL [R1+0x4d0], R31 ;  /* 0x0004d01f01007387 */ /* 0x000fe80000100800 */
[----:B------:R1:W-:Y:S04]  /*2a0f0*/  LDGSTS.E [R0+0x12000], [R2.64], P0 ;  /* 0x1200000002007fae */ /* 0x0003e8000812184c */
[----:B-1----:R-:W3:Y:S04]  /*2a100*/  LDL.LU R30, [R1+0x610] ;  /* 0x00061000011e7983 */ /* 0x002ee80000300800 */
[----:B------:R1:W-:Y:S04]  /*2a110*/  STL [R1+0x4cc], R56 ;  /* 0x0004cc3801007387 */ /* 0x0003e80000100800 */
[----:B------:R-:W3:Y:S01]  /*2a120*/  LDL.LU R10, [R1+0x650] ;  /* 0x00065000010a7983 */ /* 0x000ee20000300800 */
[----:B------:R-:W-:-:S03]  /*2a130*/  IMAD.MOV.U32 R3, RZ, RZ, R56 ;  /* 0x000000ffff037224 */ /* 0x000fc600078e0038 */
[----:B-1----:R-:W3:Y:S01]  /*2a140*/  LDL.LU R56, [R1+0x60c] ;  /* 0x00060c0001387983 */ /* 0x002ee20000300800 */
[----:B------:R-:W-:-:S03]  /*2a150*/  IMAD.MOV.U32 R2, RZ, RZ, R31 ;  /* 0x000000ffff027224 */ /* 0x000fc600078e001f */
[----:B------:R-:W3:Y:S01]  /*2a160*/  LDL.LU R31, [R1+0x64c] ;  /* 0x00064c00011f7983 */ /* 0x000ee20000300800 */
[----:B------:R-:W-:Y:S02]  /*2a170*/  IADD3 R57, P1, R57, UR11, RZ ;  /* 0x0000000b39397c10 */ /* 0x000fe4000ff3e0ff */
[----:B------:R-:W-:Y:S01]  /*2a180*/  IADD3 R29, P2, R29, UR11, RZ ;  /* 0x0000000b1d1d7c10 */ /* 0x000fe2000ff5e0ff */
[----:B------:R1:W-:Y:S04]  /*2a190*/  LDGSTS.E [R0+0x13000], [R2.64], P0 ;  /* 0x1300000002007fae */ /* 0x0003e8000812184c */
[----:B------:R2:W-:Y:S01]  /*2a1a0*/  STL [R1+0x510], R57 ;  /* 0x0005103901007387 */ /* 0x0005e20000100800 */
[----:B-1----:R-:W-:Y:S01]  /*2a1b0*/  IMAD.MOV.U32 R2, RZ, RZ, R57 ;  /* 0x000000ffff027224 */ /* 0x002fe200078e0039 */
[----:B----4-:R-:W-:-:S05]  /*2a1c0*/  IADD3.X R72, R72, UR10, RZ, P1, !PT ;  /* 0x0000000a48487c10 */ /* 0x010fca0008ffe4ff */
[----:B------:R-:W-:Y:S01]  /*2a1d0*/  STL [R1+0x50c], R72 ;  /* 0x00050c4801007387 */ /* 0x000fe20000100800 */
[----:B--2---:R-:W-:-:S03]  /*2a1e0*/  IADD3.X R59, R59, UR10, RZ, P2, !PT ;  /* 0x0000000a3b3b7c10 */ /* 0x004fc600097fe4ff */
[----:B------:R-:W-:Y:S01]  /*2a1f0*/  STL [R1+0x550], R29 ;  /* 0x0005501d01007387 */ /* 0x000fe20000100800 */
[----:B------:R-:W-:-:S03]  /*2a200*/  IMAD.MOV.U32 R3, RZ, RZ, R72 ;  /* 0x000000ffff037224 */ /* 0x000fc600078e0048 */
[----:B------:R-:W2:Y:S04]  /*2a210*/  LDL.LU R74, [R1+0x690] ;  /* 0x00069000014a7983 */ /* 0x000ea80000300800 */
[----:B------:R1:W-:Y:S04]  /*2a220*/  STL [R1+0x54c], R59 ;  /* 0x00054c3b01007387 */ /* 0x0003e80000100800 */
[----:B------:R-:W4:Y:S04]  /*2a230*/  LDL.LU R57, [R1+0x6d0] ;  /* 0x0006d00001397983 */ /* 0x000f280000300800 */
[----:B------:R-:W4:Y:S04]  /*2a240*/  LDL.LU R75, [R1+0x68c] ;  /* 0x00068c00014b7983 */ /* 0x000f280000300800 */
[----:B------:R1:W-:Y:S02]  /*2a250*/  LDGSTS.E [R0+0x14000], [R2.64], P0 ;  /* 0x1400000002007fae */ /* 0x0003e4000812184c */
[----:B-1----:R-:W-:-:S02]  /*2a260*/  IMAD.MOV.U32 R3, RZ, RZ, R59 ;  /* 0x000000ffff037224 */ /* 0x002fc400078e003b */
[----:B------:R-:W4:Y:S01]  /*2a270*/  LDL.LU R59, [R1+0x6cc] ;  /* 0x0006cc00013b7983 */ /* 0x000f220000300800 */
[----:B------:R-:W-:-:S03]  /*2a280*/  IMAD.MOV.U32 R2, RZ, RZ, R29 ;  /* 0x000000ffff027224 */ /* 0x000fc600078e001d */
[----:B------:R-:W4:Y:S01]  /*2a290*/  LDL.LU R72, [R1+0x710] ;  /* 0x0007100001487983 */ /* 0x000f220000300800 */
[----:B------:R-:W-:-:S03]  /*2a2a0*/  IADD3 R58, P1, R58, UR11, RZ ;  /* 0x0000000b3a3a7c10 */ /* 0x000fc6000ff3e0ff */
[----:B------:R-:W4:Y:S01]  /*2a2b0*/  LDL.LU R29, [R1+0x750] ;  /* 0x00075000011d7983 */ /* 0x000f220000300800 */
[----:B------:R-:W-:-:S03]  /*2a2c0*/  IADD3 R11, P2, R11, UR11, RZ ;  /* 0x0000000b0b0b7c10 */ /* 0x000fc6000ff5e0ff */
[----:B------:R-:W-:Y:S04]  /*2a2d0*/  STL [R1+0x590], R58 ;  /* 0x0005903a01007387 */ /* 0x000fe80000100800 */
[----:B------:R1:W-:Y:S01]  /*2a2e0*/  LDGSTS.E [R0+0x15000], [R2.64], P0 ;  /* 0x1500000002007fae */ /* 0x0003e2000812184c */
[----:B---3--:R-:W-:Y:S02]  /*2a2f0*/  IADD3.X R73, R73, UR10, RZ, P1, !PT ;  /* 0x0000000a49497c10 */ /* 0x008fe40008ffe4ff */
[----:B------:R-:W-:-:S03]  /*2a300*/  IADD3.X R28, R28, UR10, RZ, P2, !PT ;  /* 0x0000000a1c1c7c10 */ /* 0x000fc600097fe4ff */
[----:B------:R3:W-:Y:S04]  /*2a310*/  STL [R1+0x58c], R73 ;  /* 0x00058c4901007387 */ /* 0x0007e80000100800 */
[----:B------:R3:W-:Y:S01]  /*2a320*/  STL [R1+0x5d0], R11 ;  /* 0x0005d00b01007387 */ /* 0x0007e20000100800 */
[----:B-1----:R-:W-:-:S03]  /*2a330*/  IMAD.MOV.U32 R3, RZ, RZ, R73 ;  /* 0x000000ffff037224 */ /* 0x002fc600078e0049 */
[----:B---3--:R-:W3:Y:S01]  /*2a340*/  LDL.LU R73, [R1+0x70c] ;  /* 0x00070c0001497983 */ /* 0x008ee20000300800 */
[----:B------:R-:W-:-:S03]  /*2a350*/  IMAD.MOV.U32 R2, RZ, RZ, R58 ;  /* 0x000000ffff027224 */ /* 0x000fc600078e003a */
[----:B------:R1:W-:Y:S04]  /*2a360*/  STL [R1+0x5cc], R28 ;  /* 0x0005cc1c01007387 */ /* 0x0003e80000100800 */
[----:B------:R-:W3:Y:S04]  /*2a370*/  LDL.LU R58, [R1+0x74c] ;  /* 0x00074c00013a7983 */ /* 0x000ee80000300800 */
[----:B------:R1:W-:Y:S01]  /*2a380*/  LDGSTS.E [R0+0x16000], [R2.64], P0 ;  /* 0x1600000002007fae */ /* 0x0003e2000812184c */
[----:B------:R-:W-:Y:S01]  /*2a390*/  IADD3 R30, P1, R30, UR11, RZ ;  /* 0x0000000b1e1e7c10 */ /* 0x000fe2000ff3e0ff */
[----:B-1----:R-:W-:-:S02]  /*2a3a0*/  IMAD.MOV.U32 R2, RZ, RZ, R11 ;  /* 0x000000ffff027224 */ /* 0x002fc400078e000b */
[----:B------:R-:W-:Y:S01]  /*2a3b0*/  IMAD.MOV.U32 R3, RZ, RZ, R28 ;  /* 0x000000ffff037224 */ /* 0x000fe200078e001c */
[----:B------:R-:W3:Y:S01]  /*2a3c0*/  LDL.LU R11, [R1+0x790] ;  /* 0x00079000010b7983 */ /* 0x000ee20000300800 */
[----:B------:R-:W-:-:S03]  /*2a3d0*/  IADD3 R10, P2, R10, UR11, RZ ;  /* 0x0000000b0a0a7c10 */ /* 0x000fc6000ff5e0ff */
[----:B------:R-:W3:Y:S01]  /*2a3e0*/  LDL.LU R28, [R1+0x7d0] ;  /* 0x0007d000011c7983 */ /* 0x000ee20000300800 */
[----:B------:R-:W-:-:S03]  /*2a3f0*/  IADD3.X R56, R56, UR10, RZ, P1, !PT ;  /* 0x0000000a38387c10 */ /* 0x000fc60008ffe4ff */
[----:B------:R1:W-:Y:S01]  /*2a400*/  STL [R1+0x610], R30 ;  /* 0x0006101e01007387 */ /* 0x0003e20000100800 */
[----:B------:R-:W-:-:S03]  /*2a410*/  IADD3.X R31, R31, UR10, RZ, P2, !PT ;  /* 0x0000000a1f1f7c10 */ /* 0x000fc600097fe4ff */
[----:B------:R1:W-:Y:S04]  /*2a420*/  LDGSTS.E [R0+0x17000], [R2.64], P0 ;  /* 0x1700000002007fae */ /* 0x0003e8000812184c */
[----:B------:R1:W-:Y:S04]  /*2a430*/  STL [R1+0x60c], R56 ;  /* 0x00060c3801007387 */ /* 0x0003e80000100800 */
[----:B------:R-:W-:Y:S01]  /*2a440*/  STL [R1+0x650], R10 ;  /* 0x0006500a01007387 */ /* 0x000fe20000100800 */
[----:B-1----:R-:W-:-:S03]  /*2a450*/  IMAD.MOV.U32 R2, RZ, RZ, R30 ;  /* 0x000000ffff027224 */ /* 0x002fc600078e001e */
[----:B------:R-:W3:Y:S01]  /*2a460*/  LDL.LU R30, [R1+0x78c] ;  /* 0x00078c00011e7983 */ /* 0x000ee20000300800 */
[----:B------:R-:W-:-:S03]  /*2a470*/  IMAD.MOV.U32 R3, RZ, RZ, R56 ;  /* 0x000000ffff037224 */ /* 0x000fc600078e0038 */
[----:B------:R1:W-:Y:S04]  /*2a480*/  STL [R1+0x64c], R31 ;  /* 0x00064c1f01007387 */ /* 0x0003e80000100800 */
[----:B------:R-:W3:Y:S04]  /*2a490*/  LDL.LU R56, [R1+0x7cc] ;  /* 0x0007cc0001387983 */ /* 0x000ee80000300800 */
[----:B------:R1:W-:Y:S02]  /*2a4a0*/  LDGSTS.E [R0+0x18000], [R2.64], P0 ;  /* 0x1800000002007fae */ /* 0x0003e4000812184c */
[----:B-1----:R-:W-:-:S02]  /*2a4b0*/  IMAD.MOV.U32 R2, RZ, RZ, R10 ;  /* 0x000000ffff027224 */ /* 0x002fc400078e000a */
[----:B------:R-:W-:Y:S02]  /*2a4c0*/  IMAD.MOV.U32 R3, RZ, RZ, R31 ;  /* 0x000000ffff037224 */ /* 0x000fe400078e001f */
[----:B------:R-:W3:Y:S04]  /*2a4d0*/  LDL.LU R31, [R1+0x18] ;  /* 0x00001800011f7983 */ /* 0x000ee80000300800 */
[----:B------:R1:W-:Y:S04]  /*2a4e0*/  LDGSTS.E [R0+0x19000], [R2.64], P0 ;  /* 0x1900000002007fae */ /* 0x0003e8000812184c */
[----:B------:R-:W3:Y:S01]  /*2a4f0*/  LDL.LU R10, [R1+0x58] ;  /* 0x00005800010a7983 */ /* 0x000ee20000300800 */
[----:B--2---:R-:W-:-:S05]  /*2a500*/  IADD3 R74, P1, R74, UR11, RZ ;  /* 0x0000000b4a4a7c10 */ /* 0x004fca000ff3e0ff */
[----:B-1----:R-:W-:Y:S01]  /*2a510*/  IMAD.MOV.U32 R2, RZ, RZ, R74 ;  /* 0x000000ffff027224 */ /* 0x002fe200078e004a */
[----:B----4-:R-:W-:Y:S02]  /*2a520*/  IADD3 R57, P2, R57, UR11, RZ ;  /* 0x0000000b39397c10 */ /* 0x010fe4000ff5e0ff */
[----:B------:R-:W-:Y:S01]  /*2a530*/  IADD3.X R75, R75, UR10, RZ, P1, !PT ;  /* 0x0000000a4b4b7c10 */ /* 0x000fe20008ffe4ff */
[----:B------:R-:W-:Y:S04]  /*2a540*/  STL [R1+0x690], R74 ;  /* 0x0006904a01007387 */ /* 0x000fe80000100800 */
[----:B------:R-:W-:Y:S01]  /*2a550*/  IMAD.MOV.U32 R3, RZ, RZ, R75 ;  /* 0x000000ffff037224 */ /* 0x000fe200078e004b */
[----:B------:R-:W-:Y:S04]  /*2a560*/  STL [R1+0x68c], R75 ;  /* 0x00068c4b01007387 */ /* 0x000fe80000100800 */
[----:B------:R1:W-:Y:S04]  /*2a570*/  STL [R1+0x6d0], R57 ;  /* 0x0006d03901007387 */ /* 0x0003e80000100800 */
[----:B------:R2:W-:Y:S01]  /*2a580*/  LDGSTS.E [R0+0x1a000], [R2.64], P0 ;  /* 0x1a00000002007fae */ /* 0x0005e2000812184c */
[----:B------:R-:W-:-:S02]  /*2a590*/  IADD3.X R59, R59, UR10, RZ, P2, !PT ;  /* 0x0000000a3b3b7c10 */ /* 0x000fc400097fe4ff */
[----:B------:R-:W-:-:S03]  /*2a5a0*/  IADD3 R72, P1, R72, UR11, RZ ;  /* 0x0000000b48487c10 */ /* 0x000fc6000ff3e0ff */
[----:B------:R4:W-:Y:S01]  /*2a5b0*/  STL [R1+0x6cc], R59 ;  /* 0x0006cc3b01007387 */ /* 0x0009e20000100800 */
[----:B--2---:R-:W-:-:S03]  /*2a5c0*/  IMAD.MOV.U32 R2, RZ, RZ, R57 ;  /* 0x000000ffff027224 */ /* 0x004fc600078e0039 */
[----:B-1----:R-:W2:Y:S01]  /*2a5d0*/  LDL.LU R57, [R1+0x14] ;  /* 0x0000140001397983 */ /* 0x002ea20000300800 */
[----:B------:R-:W-:Y:S01]  /*2a5e0*/  IMAD.MOV.U32 R3, RZ, RZ, R59 ;  /* 0x000000ffff037224 */ /* 0x000fe200078e003b */
[----:B------:R-:W-:Y:S02]  /*2a5f0*/  IADD3 R29, P2, R29, UR11, RZ ;  /* 0x0000000b1d1d7c10 */ /* 0x000fe4000ff5e0ff */
[----:B----4-:R-:W4:Y:S04]  /*2a600*/  LDL.LU R59, [R1+0x54] ;  /* 0x00005400013b7983 */ /* 0x010f280000300800 */
[----:B------:R1:W-:Y:S04]  /*2a610*/  LDGSTS.E [R0+0x1b000], [R2.64], P0 ;  /* 0x1b00000002007fae */ /* 0x0003e8000812184c */
[----:B------:R1:W-:Y:S01]  /*2a620*/  STL [R1+0x710], R72 ;  /* 0x0007104801007387 */ /* 0x0003e20000100800 */
[----:B---3--:R-:W-:Y:S01]  /*2a630*/  IADD3.X R73, R73, UR10, RZ, P1, !PT ;  /* 0x0000000a49497c10 */ /* 0x008fe20008ffe4ff */
[----:B-1----:R-:W-:-:S04]  /*2a640*/  IMAD.MOV.U32 R2, RZ, RZ, R72 ;  /* 0x000000ffff027224 */ /* 0x002fc800078e0048 */
[----:B------:R-:W-:Y:S01]  /*2a650*/  IMAD.MOV.U32 R3, RZ, RZ, R73 ;  /* 0x000000ffff037224 */ /* 0x000fe200078e0049 */
[----:B------:R-:W-:Y:S01]  /*2a660*/  IADD3.X R58, R58, UR10, RZ, P2, !PT ;  /* 0x0000000a3a3a7c10 */ /* 0x000fe200097fe4ff */
[----:B------:R-:W-:Y:S04]  /*2a670*/  STL [R1+0x70c], R73 ;  /* 0x00070c4901007387 */ /* 0x000fe80000100800 */
[----:B------:R1:W-:Y:S04]  /*2a680*/  STL [R1+0x750], R29 ;  /* 0x0007501d01007387 */ /* 0x0003e80000100800 */
[----:B------:R3:W-:Y:S04]  /*2a690*/  LDGSTS.E [R0+0x1c000], [R2.64], P0 ;  /* 0x1c00000002007fae */ /* 0x0007e8000812184c */
[----:B------:R-:W-:Y:S04]  /*2a6a0*/  STL [R1+0x74c], R58 ;  /* 0x00074c3a01007387 */ /* 0x000fe80000100800 */
[----:B------:R-:W4:Y:S01]  /*2a6b0*/  LDL.LU R72, [R1+0x94] ;  /* 0x0000940001487983 */ /* 0x000f220000300800 */
[----:B---3--:R-:W-:-:S03]  /*2a6c0*/  IMAD.MOV.U32 R2, RZ, RZ, R29 ;  /* 0x000000ffff027224 */ /* 0x008fc600078e001d */
[----:B-1----:R-:W3:Y:S01]  /*2a6d0*/  LDL.LU R29, [R1+0x98] ;  /* 0x00009800011d7983 */ /* 0x002ee20000300800 */
[----:B------:R-:W-:-:S03]  /*2a6e0*/  IADD3 R11, P1, R11, UR11, RZ ;  /* 0x0000000b0b0b7c10 */ /* 0x000fc6000ff3e0ff */
[----:B------:R-:W3:Y:S01]  /*2a6f0*/  LDL.LU R75, [R1+0xd4] ;  /* 0x0000d400014b7983 */ /* 0x000ee20000300800 */
[----:B------:R-:W-:-:S03]  /*2a700*/  IMAD.MOV.U32 R3, RZ, RZ, R58 ;  /* 0x000000ffff037224 */ /* 0x000fc600078e003a */
[----:B------:R-:W3:Y:S01]  /*2a710*/  LDL.LU R74, [R1+0xd8] ;  /* 0x0000d800014a7983 */ /* 0x000ee20000300800 */
[----:B------:R-:W-:-:S03]  /*2a720*/  IADD3 R28, P2, R28, UR11, RZ ;  /* 0x0000000b1c1c7c10 */ /* 0x000fc6000ff5e0ff */
[----:B------:R1:W-:Y:S04]  /*2a730*/  STL [R1+0x790], R11 ;  /* 0x0007900b01007387 */ /* 0x0003e80000100800 */
[----:B------:R1:W-:Y:S01]  /*2a740*/  LDGSTS.E [R0+0x1d000], [R2.64], P0 ;  /* 0x1d00000002007fae */ /* 0x0003e2000812184c */
[----:B------:R-:W-:Y:S01]  /*2a750*/  IADD3.X R30, R30, UR10, RZ, P1, !PT ;  /* 0x0000000a1e1e7c10 */ /* 0x000fe20008ffe4ff */
[----:B-1----:R-:W-:-:S04]  /*2a760*/  IMAD.MOV.U32 R2, RZ, RZ, R11 ;  /* 0x000000ffff027224 */ /* 0x002fc800078e000b */
[----:B------:R1:W-:Y:S01]  /*2a770*/  STL [R1+0x78c], R30 ;  /* 0x00078c1e01007387 */ /* 0x0003e20000100800 */
[----:B------:R-:W-:-:S03]  /*2a780*/  IADD3.X R56, R56, UR10, RZ, P2, !PT ;  /* 0x0000000a38387c10 */ /* 0x000fc600097fe4ff */
[----:B------:R1:W-:Y:S01]  /*2a790*/  STL [R1+0x7d0], R28 ;  /* 0x0007d01c01007387 */ /* 0x0003e20000100800 */
[----:B------:R-:W-:-:S03]  /*2a7a0*/  IMAD.MOV.U32 R3, RZ, RZ, R30 ;  /* 0x000000ffff037224 */ /* 0x000fc600078e001e */
[----:B------:R-:W3:Y:S04]  /*2a7b0*/  LDL.LU R11, [R1+0x118] ;  /* 0x00011800010b7983 */ /* 0x000ee80000300800 */
[----:B------:R2:W-:Y:S04]  /*2a7c0*/  STL [R1+0x7cc], R56 ;  /* 0x0007cc3801007387 */ /* 0x0005e80000100800 */
[----:B-1----:R-:W3:Y:S04]  /*2a7d0*/  LDL.LU R30, [R1+0x158] ;  /* 0x00015800011e7983 */ /* 0x002ee80000300800 */
[----:B------:R-:W3:Y:S04]  /*2a7e0*/  LDL.LU R58, [R1+0x114] ;  /* 0x00011400013a7983 */ /* 0x000ee80000300800 */
[----:B------:R-:W3:Y:S04]  /*2a7f0*/  LDL.LU R73, [R1+0x154] ;  /* 0x0001540001497983 */ /* 0x000ee80000300800 */
[----:B------:R-:W1:Y:S01]  /*2a800*/  S2R R187, SR_TID.X ;  /* 0x0000000000bb7919 */ /* 0x000e620000002100 */
[----:B------:R-:W-:-:S03]  /*2a810*/  IADD3 R31, P1, R31, UR11, RZ ;  /* 0x0000000b1f1f7c10 */ /* 0x000fc6000ff3e0ff */
[----:B------:R1:W-:Y:S01]  /*2a820*/  LDGSTS.E [R0+0x1e000], [R2.64], P0 ;  /* 0x1e00000002007fae */ /* 0x0003e2000812184c */
[----:B------:R-:W-:-:S03]  /*2a830*/  IADD3 R10, P2, R10, UR11, RZ ;  /* 0x0000000b0a0a7c10 */ /* 0x000fc6000ff5e0ff */
[----:B------:R1:W-:Y:S02]  /*2a840*/  STL [R1+0x18], R31 ;  /* 0x0000181f01007387 */ /* 0x0003e40000100800 */
[----:B-1----:R-:W-:Y:S02]  /*2a850*/  IMAD.MOV.U32 R2, RZ, RZ, R28 ;  /* 0x000000ffff027224 */ /* 0x002fe400078e001c */
[----:B------:R-:W-:Y:S01]  /*2a860*/  IMAD.MOV.U32 R3, RZ, RZ, R56 ;  /* 0x000000ffff037224 */ /* 0x000fe200078e0038 */
[----:B------:R-:W-:-:S04]  /*2a870*/  LOP3.LUT R187, R187, 0x7f, RZ, 0xc0, !PT ;  /* 0x0000007fbbbb7812 */ /* 0x000fc800078ec0ff */
[----:B------:R1:W-:Y:S01]  /*2a880*/  LDGSTS.E [R0+0x1f000], [R2.64], P0 ;  /* 0x1f00000002007fae */ /* 0x0003e2000812184c */
[----:B------:R-:W-:-:S03]  /*2a890*/  IMAD.SHL.U32 R187, R187, 0x4, RZ ;  /* 0x00000004bbbb7824 */ /* 0x000fc600078e00ff */
[----:B------:R-:W-:Y:S02]  /*2a8a0*/  STL [R1+0x58], R10 ;  /* 0x0000580a01007387 */ /* 0x000fe40000100800 */
[----:B------:R-:W-:Y:S01]  /*2a8b0*/  LOP3.LUT R28, R187, 0x10, RZ, 0x3c, !PT ;  /* 0x00000010bb1c7812 */ /* 0x000fe200078e3cff */
[----:B-1----:R-:W-:-:S04]  /*2a8c0*/  IMAD.U32 R0, RZ, RZ, UR8 ;  /* 0x00000008ff007e24 */ /* 0x002fc8000f8e00ff */
[----:B------:R-:W-:Y:S02]  /*2a8d0*/  IMAD R0, R0, 0x20000, R28 ;  /* 0x0002000000007824 */ /* 0x000fe400078e021c */
[----:B------:R-:W-:Y:S01]  /*2a8e0*/  IMAD.MOV.U32 R2, RZ, RZ, R31 ;  /* 0x000000ffff027224 */ /* 0x000fe200078e001f */
[----:B--2---:R-:W-:-:S05]  /*2a8f0*/  IADD3.X R57, R57, UR10, RZ, P1, !PT ;  /* 0x0000000a39397c10 */ /* 0x004fca0008ffe4ff */
[----:B------:R1:W-:Y:S04]  /*2a900*/  STL [R1+0x14], R57 ;  /* 0x0000143901007387 */ /* 0x0003e80000100800 */
[----:B------:R-:W2:Y:S01]  /*2a910*/  LDL.LU R28, [R1+0x198] ;  /* 0x00019800011c7983 */ /* 0x000ea20000300800 */
[----:B------:R-:W-:-:S03]  /*2a920*/  IMAD.MOV.U32 R3, RZ, RZ, R57 ;  /* 0x000000ffff037224 */ /* 0x000fc600078e0039 */
[----:B------:R-:W2:Y:S01]  /*2a930*/  LDL.LU R56, [R1+0x1d8] ;  /* 0x0001d80001387983 */ /* 0x000ea20000300800 */
[----:B----4-:R-:W-:-:S03]  /*2a940*/  IADD3.X R59, R59, UR10, RZ, P2, !PT ;  /* 0x0000000a3b3b7c10 */ /* 0x010fc600097fe4ff */
[----:B------:R-:W4:Y:S04]  /*2a950*/  LDL.LU R31, [R1+0x194] ;  /* 0x00019400011f7983 */ /* 0x000f280000300800 */
[----:B-1----:R-:W4:Y:S04]  /*2a960*/  LDL.LU R57, [R1+0x1d4] ;  /* 0x0001d40001397983 */ /* 0x002f280000300800 */
[----:B------:R1:W-:Y:S04]  /*2a970*/  LDGSTS.E [R0+0x200], [R2.64], P0 ;  /* 0x0020000002007fae */ /* 0x0003e8000812184c */
[----:B------:R1:W-:Y:S02]  /*2a980*/  STL [R1+0x54], R59 ;  /* 0x0000543b01007387 */ /* 0x0003e40000100800 */
[----:B-1----:R-:W-:-:S02]  /*2a990*/  IMAD.MOV.U32 R2, RZ, RZ, R10 ;  /* 0x000000ffff027224 */ /* 0x002fc400078e000a */
[----:B------:R-:W-:Y:S02]  /*2a9a0*/  IMAD.MOV.U32 R3, RZ, RZ, R59 ;  /* 0x000000ffff037224 */ /* 0x000fe400078e003b */
[----:B------:R-:W4:Y:S04]  /*2a9b0*/  LDL.LU R59, [R1+0x218] ;  /* 0x00021800013b7983 */ /* 0x000f280000300800 */
[----:B------:R-:W4:Y:S04]  /*2a9c0*/  LDL.LU R10, [R1+0x258] ;  /* 0x00025800010a7983 */ /* 0x000f280000300800 */
[----:B------:R1:W-:Y:S01]  /*2a9d0*/  LDGSTS.E [R0+0x1200], [R2.64], P0 ;  /* 0x0120000002007fae */ /* 0x0003e2000812184c */
[----:B---3--:R-:W-:-:S04]  /*2a9e0*/  IADD3 R29, P1, R29, UR11, RZ ;  /* 0x0000000b1d1d7c10 */ /* 0x008fc8000ff3e0ff */
[----:B------:R-:W-:Y:S01]  /*2a9f0*/  IADD3.X R72, R72, UR10, RZ, P1, !PT ;  /* 0x0000000a48487c10 */ /* 0x000fe20008ffe4ff */
[----:B------:R-:W-:Y:S01]  /*2aa00*/  STL [R1+0x98], R29 ;  /* 0x0000981d01007387 */ /* 0x000fe20000100800 */
[----:B------:R-:W-:-:S03]  /*2aa10*/  IADD3 R74, P2, R74, UR11, RZ ;  /* 0x0000000b4a4a7c10 */ /* 0x000fc6000ff5e0ff */
[----:B------:R3:W-:Y:S01]  /*2aa20*/  STL [R1+0x94], R72 ;  /* 0x0000944801007387 */ /* 0x0007e20000100800 */
[----:B-1----:R-:W-:Y:S01]  /*2aa30*/  IMAD.MOV.U32 R3, RZ, RZ, R72 ;  /* 0x000000ffff037224 */ /* 0x002fe200078e0048 */
[----:B------:R-:W-:Y:S02]  /*2aa40*/  IADD3.X R75, R75, UR10, RZ, P2, !PT ;  /* 0x0000000a4b4b7c10 */ /* 0x000fe400097fe4ff */
[----:B------:R-:W-:Y:S01]  /*2aa50*/  STL [R1+0xd8], R74 ;  /* 0x0000d84a01007387 */ /* 0x000fe20000100800 */
[----:B------:R-:W-:-:S03]  /*2aa60*/  IMAD.MOV.U32 R2, RZ, RZ, R29 ;  /* 0x000000ffff027224 */ /* 0x000fc600078e001d */
[----:B---3--:R-:W2:Y:S04]  /*2aa70*/  LDL.LU R72, [R1+0x214] ;  /* 0x0002140001487983 */ /* 0x008ea80000300800 */
[----:B------:R-:W-:Y:S04]  /*2aa80*/  STL [R1+0xd4], R75 ;  /* 0x0000d44b01007387 */ /* 0x000fe80000100800 */
[----:B------:R-:W2:Y:S04]  /*2aa90*/  LDL.LU R29, [R1+0x254] ;  /* 0x00025400011d7983 */ /* 0x000ea80000300800 */
[----:B------:R1:W-:Y:S01]  /*2aaa0*/  LDGSTS.E [R0+0x2200], [R2.64], P0 ;  /* 0x0220000002007fae */ /* 0x0003e2000812184c */
[----:B------:R-:W-:Y:S01]  /*2aab0*/  IADD3 R11, P1, R11, UR11, RZ ;  /* 0x0000000b0b0b7c10 */ /* 0x000fe2000ff3e0ff */
[----:B-1----:R-:W-:-:S02]  /*2aac0*/  IMAD.MOV.U32 R2, RZ, RZ, R74 ;  /* 0x000000ffff027224 */ /* 0x002fc400078e004a */
[----:B------:R-:W-:Y:S01]  /*2aad0*/  IMAD.MOV.U32 R3, RZ, RZ, R75 ;  /* 0x000000ffff037224 */ /* 0x000fe200078e004b */
[----:B------:R-:W-:Y:S01]  /*2aae0*/  IADD3 R30, P2, R30, UR11, RZ ;  /* 0x0000000b1e1e7c10 */ /* 0x000fe2000ff5e0ff */
[----:B------:R-:W-:Y:S01]  /*2aaf0*/  STL [R1+0x118], R11 ;  /* 0x0001180b01007387 */ /* 0x000fe20000100800 */
[----:B------:R-:W-:-:S03]  /*2ab00*/  IADD3.X R58, R58, UR10, RZ, P1, !PT ;  /* 0x0000000a3a3a7c10 */ /* 0x000fc60008ffe4ff */
[----:B------:R1:W-:Y:S01]  /*2ab10*/  LDGSTS.E [R0+0x3200], [R2.64], P0 ;  /* 0x0320000002007fae */ /* 0x0003e2000812184c */
[----:B------:R-:W-:-:S03]  /*2ab20*/  IADD3.X R73, R73, UR10, RZ, P2, !PT ;  /* 0x0000000a49497c10 */ /* 0x000fc600097fe4ff */
[----:B------:R1:W-:Y:S04]  /*2ab30*/  STL [R1+0x114], R58 ;  /* 0x0001143a01007387 */ /* 0x0003e80000100800 */
[----:B------:R-:W-:Y:S01]  /*2ab40*/  STL [R1+0x158], R30 ;  /* 0x0001581e01007387 */ /* 0x000fe20000100800 */
[----:B-1----:R-:W-:Y:S02]  /*2ab50*/  IMAD.MOV.U32 R2, RZ, RZ, R11 ;  /* 0x000000ffff027224 */ /* 0x002fe400078e000b */
[----:B------:R-:W-:Y:S02]  /*2ab60*/  IMAD.MOV.U32 R3, RZ, RZ, R58 ;  /* 0x000000ffff037224 */ /* 0x000fe400078e003a */
[----:B------:R-:W2:Y:S04]  /*2ab70*/  LDL.LU R58, [R1+0x298] ;  /* 0x00029800013a7983 */ /* 0x000ea80000300800 */
[----:B------:R1:W-:Y:S04]  /*2ab80*/  STL [R1+0x154], R73 ;  /* 0x0001544901007387 */ /* 0x0003e80000100800 */
[----:B------:R1:W-:Y:S04]  /*2ab90*/  LDGSTS.E [R0+0x4200], [R2.64], P0 ;  /* 0x0420000002007fae */ /* 0x0003e8000812184c */
[----:B------:R-:W2:Y:S01]  /*2aba0*/  LDL.LU R11, [R1+0x2d8] ;  /* 0x0002d800010b7983 */ /* 0x000ea20000300800 */
[----:B-1----:R-:W-:-:S03]  /*2abb0*/  IMAD.MOV.U32 R3, RZ, RZ, R73 ;  /* 0x000000ffff037224 */ /* 0x002fc600078e0049 */
[----:B------:R-:W2:Y:S01]  /*2abc0*/  LDL.LU R73, [R1+0x294] ;  /* 0x0002940001497983 */ /* 0x000ea20000300800 */
[----:B------:R-:W-:-:S03]  /*2abd0*/  IMAD.MOV.U32 R2, RZ, RZ, R30 ;  /* 0x000000ffff027224 */ /* 0x000fc600078e001e */
[----:B------:R-:W2:Y:S04]  /*2abe0*/  LDL.LU R30, [R1+0x2d4] ;  /* 0x0002d400011e7983 */ /* 0x000ea80000300800 */
[----:B------:R1:W-:Y:S01]  /*2abf0*/  LDGSTS.E [R0+0x5200], [R2.64], P0 ;  /* 0x0520000002007fae */ /* 0x0003e2000812184c */
[----:B--2---:R-:W-:Y:S02]  /*2ac00*/  IADD3 R28, P1, R28, UR11, RZ ;  /* 0x0000000b1c1c7c10 */ /* 0x004fe4000ff3e0ff */
[----:B------:R-:W-:Y:S02]  /*2ac10*/  IADD3 R56, P2, R56, UR11, RZ ;  /* 0x0000000b38387c10 */ /* 0x000fe4000ff5e0ff */
[----:B----4-:R-:W-:Y:S01]  /*2ac20*/  IADD3.X R31, R31, UR10, RZ, P1, !PT ;  /* 0x0000000a1f1f7c10 */ /* 0x010fe20008ffe4ff */
[----:B------:R-:W-:Y:S01]  /*2ac30*/  STL [R1+0x198], R28 ;  /* 0x0001981c01007387 */ /* 0x000fe20000100800 */
[----:B-1----:R-:W-:Y:S01]  /*2ac40*/  IMAD.MOV.U32 R2, RZ, RZ, R28 ;  /* 0x000000ffff027224 */ /* 0x002fe200078e001c */
[----:B------:R-:W-:-:S02]  /*2ac50*/  IADD3.X R57, R57, UR10, RZ, P2, !PT ;  /* 0x0000000a39397c10 */ /* 0x000fc400097fe4ff */
[----:B------:R-:W-:Y:S01]  /*2ac60*/  IMAD.MOV.U32 R3, RZ, RZ, R31 ;  /* 0x000000ffff037224 */ /* 0x000fe200078e001f */
[----:B------:R1:W-:Y:S04]  /*2ac70*/  STL [R1+0x194], R31 ;  /* 0x0001941f01007387 */ /* 0x0003e80000100800 */
[----:B------:R2:W-:Y:S04]  /*2ac80*/  STL [R1+0x1d8], R56 ;  /* 0x0001d83801007387 */ /* 0x0005e80000100800 */
[----:B------:R4:W-:Y:S04]  /*2ac90*/  LDGSTS.E [R0+0x6200], [R2.64], P0 ;  /* 0x0620000002007fae */ /* 0x0009e8000812184c */
[----:B-1----:R-:W3:Y:S04]  /*2aca0*/  LDL.LU R31, [R1+0x318] ;  /* 0x00031800011f7983 */ /* 0x002ee80000300800 */
[----:B------:R1:W-:Y:S01]  /*2acb0*/  STL [R1+0x1d4], R57 ;  /* 0x0001d43901007387 */ /* 0x0003e20000100800 */
[----:B------:R-:W-:-:S03]  /*2acc0*/  IADD3 R59, P1, R59, UR11, RZ ;  /* 0x0000000b3b3b7c10 */ /* 0x000fc6000ff3e0ff */
[----:B------:R-:W3:Y:S01]  /*2acd0*/  LDL.LU R28, [R1+0x358] ;  /* 0x00035800011c7983 */ /* 0x000ee20000300800 */
[----:B----4-:R-:W-:-:S03]  /*2ace0*/  IMAD.MOV.U32 R2, RZ, RZ, R56 ;  /* 0x000000ffff027224 */ /* 0x010fc600078e0038 */
[----:B--2---:R-:W2:Y:S01]  /*2acf0*/  LDL.LU R56, [R1+0x314] ;  /* 0x0003140001387983 */ /* 0x004ea20000300800 */
[----:B------:R-:W-:Y:S01]  /*2ad00*/  IMAD.MOV.U32 R3, RZ, RZ, R57 ;  /* 0x000000ffff037224 */ /* 0x000fe200078e0039 */
[----:B------:R-:W-:Y:S02]  /*2ad10*/  IADD3 R10, P2, R10, UR11, RZ ;  /* 0x0000000b0a0a7c10 */ /* 0x000fe4000ff5e0ff */
[----:B-1----:R-:W4:Y:S04]  /*2ad20*/  LDL.LU R57, [R1+0x354] ;  /* 0x0003540001397983 */ /* 0x002f280000300800 */
        /* <DEDUP_REMOVED lines=12> */
[----:B------:R-:W4:Y:S04]  /*2adf0*/  LDL.LU R75, [R1+0x3d4] ;  /* 0x0003d400014b7983 */ /* 0x000f280000300800 */
[----:B------:R1:W-:Y:S02]  /*2ae00*/  LDGSTS.E [R0+0x8200], [R2.64], P0 ;  /* 0x0820000002007fae */ /* 0x0003e4000812184c */
[----:B-1----:R-:W-:Y:S01]  /*2ae10*/  IMAD.MOV.U32 R2, RZ, RZ, R10 ;  /* 0x000000ffff027224 */ /* 0x002fe200078e000a */
[----:B------:R-:W-:Y:S01]  /*2ae20*/  IADD3 R58, P1, R58, UR11, RZ ;  /* 0x0000000b3a3a7c10 */ /* 0x000fe2000ff3e0ff */
[----:B------:R-:W-:Y:S01]  /*2ae30*/  IMAD.MOV.U32 R3, RZ, RZ, R29 ;  /* 0x000000ffff037224 */ /* 0x000fe200078e001d */
[----:B------:R-:W4:Y:S04]  /*2ae40*/  LDL.LU R10, [R1+0x418] ;  /* 0x00041800010a7983 */ /* 0x000f280000300800 */
[----:B------:R-:W4:Y:S01]  /*2ae50*/  LDL.LU R29, [R1+0x458] ;  /* 0x00045800011d7983 */ /* 0x000f220000300800 */
[----:B------:R-:W-:-:S03]  /*2ae60*/  IADD3 R11, P2, R11, UR11, RZ ;  /* 0x0000000b0b0b7c10 */ /* 0x000fc6000ff5e0ff */
[----:B------:R1:W-:Y:S04]  /*2ae70*/  STL [R1+0x298], R58 ;  /* 0x0002983a01007387 */ /* 0x0003e80000100800 */
[----:B------:R1:W-:Y:S01]  /*2ae80*/  LDGSTS.E [R0+0x9200], [R2.64], P0 ;  /* 0x0920000002007fae */ /* 0x0003e2000812184c */
[----:B------:R-:W-:Y:S02]  /*2ae90*/  IADD3.X R73, R73, UR10, RZ, P1, !PT ;  /* 0x0000000a49497c10 */ /* 0x000fe40008ffe4ff */
[----:B------:R-:W-:-:S03]  /*2aea0*/  IADD3.X R30, R30, UR10, RZ, P2, !PT ;  /* 0x0000000a1e1e7c10 */ /* 0x000fc600097fe4ff */
[----:B------:R1:W-:Y:S02]  /*2aeb0*/  STL [R1+0x294], R73 ;  /* 0x0002944901007387 */ /* 0x0003e40000100800 */
[----:B-1----:R-:W-:Y:S02]  /*2aec0*/  IMAD.MOV.U32 R2, RZ, RZ, R58 ;  /* 0x000000ffff027224 */ /* 0x002fe400078e003a */
[----:B------:R1:W-:Y:S04]  /*2aed0*/  STL [R1+0x2d8], R11 ;  /* 0x0002d80b01007387 */ /* 0x0003e80000100800 */
[----:B------:R-:W4:Y:S01]  /*2aee0*/  LDL.LU R58, [R1+0x414] ;  /* 0x00041400013a7983 */ /* 0x000f220000300800 */
[----:B------:R-:W-:-:S03]  /*2aef0*/  IMAD.MOV.U32 R3, RZ, RZ, R73 ;  /* 0x000000ffff037224 */ /* 0x000fc600078e0049 */
[----:B------:R1:W-:Y:S04]  /*2af00*/  STL [R1+0x2d4], R30 ;  /* 0x0002d41e01007387 */ /* 0x0003e80000100800 */
[----:B------:R-:W4:Y:S04]  /*2af10*/  LDL.LU R73, [R1+0x454] ;  /* 0x0004540001497983 */ /* 0x000f280000300800 */
[----:B------:R1:W-:Y:S02]  /*2af20*/  LDGSTS.E [R0+0xa200], [R2.64], P0 ;  /* 0x0a20000002007fae */ /* 0x0003e4000812184c */
[----:B-1----:R-:W-:-:S02]  /*2af30*/  IMAD.MOV.U32 R2, RZ, RZ, R11 ;  /* 0x000000ffff027224 */ /* 0x002fc400078e000b */
[----:B------:R-:W-:Y:S01]  /*2af40*/  IMAD.MOV.U32 R3, RZ, RZ, R30 ;  /* 0x000000ffff037224 */ /* 0x000fe200078e001e */
[----:B------:R-:W4:Y:S04]  /*2af50*/  LDL.LU R11, [R1+0x498] ;  /* 0x00049800010b7983 */ /* 0x000f280000300800 */
[----:B------:R-:W4:Y:S04]  /*2af60*/  LDL.LU R30, [R1+0x4d8] ;  /* 0x0004d800011e7983 */ /* 0x000f280000300800 */
[----:B------:R1:W-:Y:S01]  /*2af70*/  LDGSTS.E [R0+0xb200], [R2.64], P0 ;  /* 0x0b20000002007fae */ /* 0x0003e2000812184c */
[----:B---3--:R-:W-:-:S05]  /*2af80*/  IADD3 R31, P1, R31, UR11, RZ ;  /* 0x0000000b1f1f7c10 */ /* 0x008fca000ff3e0ff */
[----:B------:R3:W-:Y:S01]  /*2af90*/  STL [R1+0x318], R31 ;  /* 0x0003181f01007387 */ /* 0x0007e20000100800 */
[----:B------:R-:W-:Y:S02]  /*2afa0*/  IADD3 R28, P2, R28, UR11, RZ ;  /* 0x0000000b1c1c7c10 */ /* 0x000fe4000ff5e0ff */
[----:B--2---:R-:W-:Y:S01]  /*2afb0*/  IADD3.X R56, R56, UR10, RZ, P1, !PT ;  /* 0x0000000a38387c10 */ /* 0x004fe20008ffe4ff */
[----:B-1----:R-:W-:Y:S01]  /*2afc0*/  IMAD.MOV.U32 R2, RZ, RZ, R31 ;  /* 0x000000ffff027224 */ /* 0x002fe200078e001f */
[----:B----4-:R-:W-:-:S03]  /*2afd0*/  IADD3.X R57, R57, UR10, RZ, P2, !PT ;  /* 0x0000000a39397c10 */ /* 0x010fc600097fe4ff */
[----:B------:R1:W-:Y:S01]  /*2afe0*/  STL [R1+0x314], R56 ;  /* 0x0003143801007387 */ /* 0x0003e20000100800 */
[----:B------:R-:W-:-:S03]  /*2aff0*/  IMAD.MOV.U32 R3, RZ, RZ, R56 ;  /* 0x000000ffff037224 */ /* 0x000fc600078e0038 */
[----:B------:R-:W-:Y:S04]  /*2b000*/  STL [R1+0x358], R28 ;  /* 0x0003581c01007387 */ /* 0x000fe80000100800 */
[----:B---3--:R-:W2:Y:S04]  /*2b010*/  LDL.LU R31, [R1+0x494] ;  /* 0x00049400011f7983 */ /* 0x008ea80000300800 */
[----:B------:R3:W-:Y:S04]  /*2b020*/  STL [R1+0x354], R57 ;  /* 0x0003543901007387 */ /* 0x0007e80000100800 */
[----:B-1----:R-:W4:Y:S04]  /*2b030*/  LDL.LU R56, [R1+0x4d4] ;  /* 0x0004d40001387983 */ /* 0x002f280000300800 */
[----:B------:R1:W-:Y:S02]  /*2b040*/  LDGSTS.E [R0+0xc200], [R2.64], P0 ;  /* 0x0c20000002007fae */ /* 0x0003e4000812184c */
[----:B-1----:R-:W-:Y:S01]  /*2b050*/  IMAD.MOV.U32 R2, RZ, RZ, R28 ;  /* 0x000000ffff027224 */ /* 0x002fe200078e001c */
[----:B------:R-:W-:Y:S01]  /*2b060*/  IADD3 R59, P1, R59, UR11, RZ ;  /* 0x0000000b3b3b7c10 */ /* 0x000fe2000ff3e0ff */
[----:B------:R-:W-:-:S02]  /*2b070*/  IMAD.MOV.U32 R3, RZ, RZ, R57 ;  /* 0x000000ffff037224 */ /* 0x000fc400078e0039 */
[----:B---3--:R-:W3:Y:S04]  /*2b080*/  LDL.LU R57, [R1+0x518] ;  /* 0x0005180001397983 */ /* 0x008ee80000300800 */
[----:B------:R-:W3:Y:S01]  /*2b090*/  LDL.LU R28, [R1+0x558] ;  /* 0x00055800011c7983 */ /* 0x000ee20000300800 */
[----:B------:R-:W-:Y:S02]  /*2b0a0*/  IADD3 R74, P2, R74, UR11, RZ ;  /* 0x0000000b4a4a7c10 */ /* 0x000fe4000ff5e0ff */
[----:B------:R-:W-:Y:S01]  /*2b0b0*/  IADD3.X R72, R72, UR10, RZ, P1, !PT ;  /* 0x0000000a48487c10 */ /* 0x000fe20008ffe4ff */
[----:B------:R-:W-:Y:S01]  /*2b0c0*/  STL [R1+0x398], R59 ;  /* 0x0003983b01007387 */ /* 0x000fe20000100800 */
[----:B------:R-:W-:-:S03]  /*2b0d0*/  IADD3.X R75, R75, UR10, RZ, P2, !PT ;  /* 0x0000000a4b4b7c10 */ /* 0x000fc600097fe4ff */
[----:B------:R1:W-:Y:S04]  /*2b0e0*/  LDGSTS.E [R0+0xd200], [R2.64], P0 ;  /* 0x0d20000002007fae */ /* 0x0003e8000812184c */
[----:B------:R1:W-:Y:S04]  /*2b0f0*/  STL [R1+0x394], R72 ;  /* 0x0003944801007387 */ /* 0x0003e80000100800 */
[----:B------:R-:W-:Y:S01]  /*2b100*/  STL [R1+0x3d8], R74 ;  /* 0x0003d84a01007387 */ /* 0x000fe20000100800 */
[----:B-1----:R-:W-:-:S03]  /*2b110*/  IMAD.MOV.U32 R3, RZ, RZ, R72 ;  /* 0x000000ffff037224 */ /* 0x002fc600078e0048 */
[----:B------:R-:W3:Y:S01]  /*2b120*/  LDL.LU R72, [R1+0x514] ;  /* 0x0005140001487983 */ /* 0x000ee20000300800 */
[----:B------:R-:W-:-:S03]  /*2b130*/  IMAD.MOV.U32 R2, RZ, RZ, R59 ;  /* 0x000000ffff027224 */ /* 0x000fc600078e003b */
[----:B------:R-:W-:Y:S01]  /*2b140*/  STL [R1+0x3d4], R75 ;  /* 0x0003d44b01007387 */ /* 0x000fe20000100800 */
[----:B------:R-:W-:-:S03]  /*2b150*/  IADD3 R10, P1, R10, UR11, RZ ;  /* 0x0000000b0a0a7c10 */ /* 0x000fc6000ff3e0ff */
[----:B------:R-:W3:Y:S04]  /*2b160*/  LDL.LU R59, [R1+0x554] ;  /* 0x00055400013b7983 */ /* 0x000ee80000300800 */
[----:B------:R1:W-:Y:S01]  /*2b170*/  LDGSTS.E [R0+0xe200], [R2.64], P0 ;  /* 0x0e20000002007fae */ /* 0x0003e2000812184c */
[----:B------:R-:W-:-:S03]  /*2b180*/  IADD3 R29, P2, R29, UR11, RZ ;  /* 0x0000000b1d1d7c10 */ /* 0x000fc6000ff5e0ff */
[----:B------:R-:W-:Y:S01]  /*2b190*/  STL [R1+0x418], R10 ;  /* 0x0004180a01007387 */ /* 0x000fe20000100800 */
[----:B-1----:R-:W-:Y:S02]  /*2b1a0*/  IMAD.MOV.U32 R2, RZ, RZ, R74 ;  /* 0x000000ffff027224 */ /* 0x002fe400078e004a */
[----:B------:R-:W-:-:S05]  /*2b1b0*/  IMAD.MOV.U32 R3, RZ, RZ, R75 ;  /* 0x000000ffff037224 */ /* 0x000fca00078e004b */
        /* <DEDUP_REMOVED lines=18> */
[----:B------:R-:W-:Y:S01]  /*2b2e0*/  STL [R1+0x498], R11 ;  /* 0x0004980b01007387 */ /* 0x000fe20000100800 */
[----:B-1----:R-:W-:Y:S01]  /*2b2f0*/  IMAD.MOV.U32 R2, RZ, RZ, R11 ;  /* 0x000000ffff027224 */ /* 0x002fe200078e000b */
[----:B--2---:R-:W-:-:S05]  /*2b300*/  IADD3.X R31, R31, UR10, RZ, P1, !PT ;  /* 0x0000000a1f1f7c10 */ /* 0x004fca0008ffe4ff */
[----:B------:R-:W-:Y:S01]  /*2b310*/  IMAD.MOV.U32 R3, RZ, RZ, R31 ;  /* 0x000000ffff037224 */ /* 0x000fe200078e001f */
[----:B------:R1:W-:Y:S01]  /*2b320*/  STL [R1+0x494], R31 ;  /* 0x0004941f01007387 */ /* 0x0003e20000100800 */
[----:B----4-:R-:W-:-:S03]  /*2b330*/  IADD3.X R56, R56, UR10, RZ, P2, !PT ;  /* 0x0000000a38387c10 */ /* 0x010fc600097fe4ff */
[----:B------:R-:W-:Y:S04]  /*2b340*/  STL [R1+0x4d8], R30 ;  /* 0x0004d81e01007387 */ /* 0x000fe80000100800 */
[----:B------:R2:W-:Y:S04]  /*2b350*/  LDGSTS.E [R0+0x12200], [R2.64], P0 ;  /* 0x1220000002007fae */ /* 0x0005e8000812184c */
[----:B-1----:R-:W4:Y:S04]  /*2b360*/  LDL.LU R31, [R1+0x618] ;  /* 0x00061800011f7983 */ /* 0x002f280000300800 */
[----:B------:R1:W-:Y:S04]  /*2b370*/  STL [R1+0x4d4], R56 ;  /* 0x0004d43801007387 */ /* 0x0003e80000100800 */
[----:B------:R-:W4:Y:S01]  /*2b380*/  LDL.LU R11, [R1+0x658] ;  /* 0x00065800010b7983 */ /* 0x000f220000300800 */
[----:B--2---:R-:W-:Y:S01]  /*2b390*/  IMAD.MOV.U32 R3, RZ, RZ, R56 ;  /* 0x000000ffff037224 */ /* 0x004fe200078e0038 */
[----:B---3--:R-:W-:-:S02]  /*2b3a0*/  IADD3 R57, P1, R57, UR11, RZ ;  /* 0x0000000b39397c10 */ /* 0x008fc4000ff3e0ff */
[----:B-1----:R-:W2:Y:S01]  /*2b3b0*/  LDL.LU R56, [R1+0x614] ;  /* 0x0006140001387983 */ /* 0x002ea20000300800 */
[----:B------:R-:W-:Y:S01]  /*2b3c0*/  IMAD.MOV.U32 R2, RZ, RZ, R30 ;  /* 0x000000ffff027224 */ /* 0x000fe200078e001e */
[----:B------:R-:W-:Y:S02]  /*2b3d0*/  IADD3 R28, P2, R28, UR11, RZ ;  /* 0x0000000b1c1c7c10 */ /* 0x000fe4000ff5e0ff */
[----:B------:R-:W3:Y:S04]  /*2b3e0*/  LDL.LU R30, [R1+0x654] ;  /* 0x00065400011e7983 */ /* 0x000ee80000300800 */
[----:B------:R1:W-:Y:S04]  /*2b3f0*/  STL [R1+0x518], R57 ;  /* 0x0005183901007387 */ /* 0x0003e80000100800 */
[----:B------:R1:W-:Y:S01]  /*2b400*/  LDGSTS.E [R0+0x13200], [R2.64], P0 ;  /* 0x1320000002007fae */ /* 0x0003e2000812184c */
[----:B------:R-:W-:Y:S01]  /*2b410*/  IADD3.X R72, R72, UR10, RZ, P1, !PT ;  /* 0x0000000a48487c10 */ /* 0x000fe20008ffe4ff */
[----:B-1----:R-:W-:-:S04]  /*2b420*/  IMAD.MOV.U32 R2, RZ, RZ, R57 ;  /* 0x000000ffff027224 */ /* 0x002fc800078e0039 */
[----:B------:R-:W-:Y:S01]  /*2b430*/  STL [R1+0x514], R72 ;  /* 0x0005144801007387 */ /* 0x000fe20000100800 */
[----:B------:R-:W-:-:S03]  /*2b440*/  IADD3.X R59, R59, UR10, RZ, P2, !PT ;  /* 0x0000000a3b3b7c10 */ /* 0x000fc600097fe4ff */
[----:B------:R-:W-:Y:S01]  /*2b450*/  STL [R1+0x558], R28 ;  /* 0x0005581c01007387 */ /* 0x000fe20000100800 */
[----:B------:R-:W-:-:S03]  /*2b460*/  IMAD.MOV.U32 R3, RZ, RZ, R72 ;  /* 0x000000ffff037224 */ /* 0x000fc600078e0048 */
[----:B------:R-:W3:Y:S04]  /*2b470*/  LDL.LU R74, [R1+0x698] ;  /* 0x00069800014a7983 */ /* 0x000ee80000300800 */
[----:B------:R1:W-:Y:S04]  /*2b480*/  STL [R1+0x554], R59 ;  /* 0x0005543b01007387 */ /* 0x0003e80000100800 */
[----:B------:R-:W3:Y:S04]  /*2b490*/  LDL.LU R57, [R1+0x6d8] ;  /* 0x0006d80001397983 */ /* 0x000ee80000300800 */
[----:B------:R-:W3:Y:S04]  /*2b4a0*/  LDL.LU R75, [R1+0x694] ;  /* 0x00069400014b7983 */ /* 0x000ee80000300800 */
[----:B------:R1:W-:Y:S02]  /*2b4b0*/  LDGSTS.E [R0+0x14200], [R2.64], P0 ;  /* 0x1420000002007fae */ /* 0x0003e4000812184c */
[----:B-1----:R-:W-:-:S02]  /*2b4c0*/  IMAD.MOV.U32 R3, RZ, RZ, R59 ;  /* 0x000000ffff037224 */ /* 0x002fc400078e003b */
[----:B------:R-:W3:Y:S01]  /*2b4d0*/  LDL.LU R59, [R1+0x6d4] ;  /* 0x0006d400013b7983 */ /* 0x000ee20000300800 */
[----:B------:R-:W-:-:S03]  /*2b4e0*/  IMAD.MOV.U32 R2, RZ, RZ, R28 ;  /* 0x000000ffff027224 */ /* 0x000fc600078e001c */
[----:B------:R-:W3:Y:S04]  /*2b4f0*/  LDL.LU R72, [R1+0x718] ;  /* 0x0007180001487983 */ /* 0x000ee80000300800 */
[----:B------:R-:W3:Y:S04]  /*2b500*/  LDL.LU R28, [R1+0x758] ;  /* 0x00075800011c7983 */ /* 0x000ee80000300800 */
[----:B------:R1:W-:Y:S01]  /*2b510*/  LDGSTS.E [R0+0x15200], [R2.64], P0 ;  /* 0x1520000002007fae */ /* 0x0003e2000812184c */
[----:B------:R-:W-:-:S05]  /*2b520*/  IADD3 R58, P1, R58, UR11, RZ ;  /* 0x0000000b3a3a7c10 */ /* 0x000fca000ff3e0ff */
[----:B------:R-:W-:Y:S01]  /*2b530*/  STL [R1+0x598], R58 ;  /* 0x0005983a01007387 */ /* 0x000fe20000100800 */
[----:B------:R-:W-:Y:S02]  /*2b540*/  IADD3 R10, P2, R10, UR11, RZ ;  /* 0x0000000b0a0a7c10 */ /* 0x000fe4000ff5e0ff */
[----:B------:R-:W-:Y:S02]  /*2b550*/  IADD3.X R73, R73, UR10, RZ, P1, !PT ;  /* 0x0000000a49497c10 */ /* 0x000fe40008ffe4ff */
[----:B------:R-:W-:-:S03]  /*2b560*/  IADD3.X R29, R29, UR10, RZ, P2, !PT ;  /* 0x0000000a1d1d7c10 */ /* 0x000fc600097fe4ff */
[----:B------:R1:W-:Y:S02]  /*2b570*/  STL [R1+0x594], R73 ;  /* 0x0005944901007387 */ /* 0x0003e40000100800 */
[----:B-1----:R-:W-:Y:S02]  /*2b580*/  IMAD.MOV.U32 R3, RZ, RZ, R73 ;  /* 0x000000ffff037224 */ /* 0x002fe400078e0049 */
[----:B------:R1:W-:Y:S01]  /*2b590*/  STL [R1+0x5d8], R10 ;  /* 0x0005d80a01007387 */ /* 0x0003e20000100800 */
[----:B------:R-:W-:-:S03]  /*2b5a0*/  IMAD.MOV.U32 R2, RZ, RZ, R58 ;  /* 0x000000ffff027224 */ /* 0x000fc600078e003a */
[----:B------:R-:W3:Y:S04]  /*2b5b0*/  LDL.LU R73, [R1+0x714] ;  /* 0x0007140001497983 */ /* 0x000ee80000300800 */
[----:B------:R1:W-:Y:S04]  /*2b5c0*/  STL [R1+0x5d4], R29 ;  /* 0x0005d41d01007387 */ /* 0x0003e80000100800 */
[----:B------:R-:W3:Y:S04]  /*2b5d0*/  LDL.LU R58, [R1+0x754] ;  /* 0x00075400013a7983 */ /* 0x000ee80000300800 */
[----:B------:R1:W-:Y:S02]  /*2b5e0*/  LDGSTS.E [R0+0x16200], [R2.64], P0 ;  /* 0x1620000002007fae */ /* 0x0003e4000812184c */
[----:B-1----:R-:W-:-:S02]  /*2b5f0*/  IMAD.MOV.U32 R2, RZ, RZ, R10 ;  /* 0x000000ffff027224 */ /* 0x002fc400078e000a */
[----:B------:R-:W-:Y:S01]  /*2b600*/  IMAD.MOV.U32 R3, RZ, RZ, R29 ;  /* 0x000000ffff037224 */ /* 0x000fe200078e001d */
[----:B------:R-:W3:Y:S04]  /*2b610*/  LDL.LU R10, [R1+0x798] ;  /* 0x00079800010a7983 */ /* 0x000ee80000300800 */
[----:B------:R-:W3:Y:S04]  /*2b620*/  LDL.LU R29, [R1+0x7d8] ;  /* 0x0007d800011d7983 */ /* 0x000ee80000300800 */
[----:B------:R1:W-:Y:S01]  /*2b630*/  LDGSTS.E [R0+0x17200], [R2.64], P0 ;  /* 0x1720000002007fae */ /* 0x0003e2000812184c */
[----:B----4-:R-:W-:-:S05]  /*2b640*/  IADD3 R31, P1, R31, UR11, RZ ;  /* 0x0000000b1f1f7c10 */ /* 0x010fca000ff3e0ff */
[----:B------:R4:W-:Y:S01]  /*2b650*/  STL [R1+0x618], R31 ;  /* 0x0006181f01007387 */ /* 0x0009e20000100800 */
[----:B------:R-:W-:Y:S02]  /*2b660*/  IADD3 R11, P2, R11, UR11, RZ ;  /* 0x0000000b0b0b7c10 */ /* 0x000fe4000ff5e0ff */
[----:B--2---:R-:W-:Y:S01]  /*2b670*/  IADD3.X R56, R56, UR10, RZ, P1, !PT ;  /* 0x0000000a38387c10 */ /* 0x004fe20008ffe4ff */
[----:B-1----:R-:W-:Y:S01]  /*2b680*/  IMAD.MOV.U32 R2, RZ, RZ, R31 ;  /* 0x000000ffff027224 */ /* 0x002fe200078e001f */
[----:B---3--:R-:W-:-:S03]  /*2b690*/  IADD3.X R30, R30, UR10, RZ, P2, !PT ;  /* 0x0000000a1e1e7c10 */ /* 0x008fc600097fe4ff */
[----:B------:R1:W-:Y:S01]  /*2b6a0*/  STL [R1+0x614], R56 ;  /* 0x0006143801007387 */ /* 0x0003e20000100800 */
[----:B------:R-:W-:-:S03]  /*2b6b0*/  IMAD.MOV.U32 R3, RZ, RZ, R56 ;  /* 0x000000ffff037224 */ /* 0x000fc600078e0038 */
[----:B------:R-:W-:Y:S04]  /*2b6c0*/  STL [R1+0x658], R11 ;  /* 0x0006580b01007387 */ /* 0x000fe80000100800 */
[----:B----4-:R-:W2:Y:S04]  /*2b6d0*/  LDL.LU R31, [R1+0x794] ;  /* 0x00079400011f7983 */ /* 0x010ea80000300800 */
[----:B------:R3:W-:Y:S04]  /*2b6e0*/  STL [R1+0x654], R30 ;  /* 0x0006541e01007387 */ /* 0x0007e80000100800 */
[----:B-1----:R-:W4:Y:S04]  /*2b6f0*/  LDL.LU R56, [R1+0x7d4] ;  /* 0x0007d40001387983 */ /* 0x002f280000300800 */
[----:B------:R1:W-:Y:S02]  /*2b700*/  LDGSTS.E [R0+0x18200], [R2.64], P0 ;  /* 0x1820000002007fae */ /* 0x0003e4000812184c */
[----:B-1----:R-:W-:Y:S01]  /*2b710*/  IMAD.MOV.U32 R2, RZ, RZ, R11 ;  /* 0x000000ffff027224 */ /* 0x002fe200078e000b */
[----:B------:R-:W-:Y:S01]  /*2b720*/  IADD3 R74, P1, R74, UR11, RZ ;  /* 0x0000000b4a4a7c10 */ /* 0x000fe2000ff3e0ff */
[----:B------:R-:W-:-:S02]  /*2b730*/  IMAD.MOV.U32 R3, RZ, RZ, R30 ;  /* 0x000000ffff037224 */ /* 0x000fc400078e001e */
[----:B---3--:R-:W3:Y:S04]  /*2b740*/  LDL.LU R30, [R1+0x20] ;  /* 0x00002000011e7983 */ /* 0x008ee80000300800 */
[----:B------:R1:W-:Y:S01]  /*2b750*/  LDGSTS.E [R0+0x19200], [R2.64], P0 ;  /* 0x1920000002007fae */ /* 0x0003e2000812184c */
[----:B------:R-:W-:-:S03]  /*2b760*/  IADD3 R57, P2, R57, UR11, RZ ;  /* 0x0000000b39397c10 */ /* 0x000fc6000ff5e0ff */
[----:B------:R-:W3:Y:S01]  /*2b770*/  LDL.LU R11, [R1+0x60] ;  /* 0x00006000010b7983 */ /* 0x000ee20000300800 */
[----:B------:R-:W-:-:S03]  /*2b780*/  IADD3.X R75, R75, UR10, RZ, P1, !PT ;  /* 0x0000000a4b4b7c10 */ /* 0x000fc60008ffe4ff */
[----:B------:R-:W-:Y:S01]  /*2b790*/  STL [R1+0x698], R74 ;  /* 0x0006984a01007387 */ /* 0x000fe20000100800 */
[----:B-1----:R-:W-:Y:S02]  /*2b7a0*/  IMAD.MOV.U32 R2, RZ, RZ, R74 ;  /* 0x000000ffff027224 */ /* 0x002fe400078e004a */
[----:B------:R-:W-:Y:S01]  /*2b7b0*/  IMAD.MOV.U32 R3, RZ, RZ, R75 ;  /* 0x000000ffff037224 */ /* 0x000fe200078e004b */
[----:B------:R-:W-:Y:S04]  /*2b7c0*/  STL [R1+0x694], R75 ;  /* 0x0006944b01007387 */ /* 0x000fe80000100800 */
[----:B------:R1:W-:Y:S01]  /*2b7d0*/  STL [R1+0x6d8], R57 ;  /* 0x0006d83901007387 */ /* 0x0003e20000100800 */
[----:B------:R-:W-:-:S03]  /*2b7e0*/  IADD3.X R59, R59, UR10, RZ, P2, !PT ;  /* 0x0000000a3b3b7c10 */ /* 0x000fc600097fe4ff */
[----:B------:R1:W-:Y:S04]  /*2b7f0*/  LDGSTS.E [R0+0x1a200], [R2.64], P0 ;  /* 0x1a20000002007fae */ /* 0x0003e8000812184c */
[----:B------:R1:W-:Y:S01]  /*2b800*/  STL [R1+0x6d4], R59 ;  /* 0x0006d43b01007387 */ /* 0x0003e20000100800 */
[----:B------:R-:W-:Y:S01]  /*2b810*/  IADD3 R72, P1, R72, UR11, RZ ;  /* 0x0000000b48487c10 */ /* 0x000fe2000ff3e0ff */
[----:B-1----:R-:W-:Y:S02]  /*2b820*/  IMAD.MOV.U32 R2, RZ, RZ, R57 ;  /* 0x000000ffff027224 */ /* 0x002fe400078e0039 */
[----:B------:R-:W3:Y:S01]  /*2b830*/  LDL.LU R57, [R1+0x1c] ;  /* 0x00001c0001397983 */ /* 0x000ee20000300800 */
[----:B------:R-:W-:Y:S01]  /*2b840*/  IMAD.MOV.U32 R3, RZ, RZ, R59 ;  /* 0x000000ffff037224 */ /* 0x000fe200078e003b */
[----:B------:R-:W-:-:S02]  /*2b850*/  IADD3 R28, P2, R28, UR11, RZ ;  /* 0x0000000b1c1c7c10 */ /* 0x000fc4000ff5e0ff */
[----:B------:R-:W3:Y:S04]  /*2b860*/  LDL.LU R59, [R1+0x5c] ;  /* 0x00005c00013b7983 */ /* 0x000ee80000300800 */
[----:B------:R1:W-:Y:S04]  /*2b870*/  LDGSTS.E [R0+0x1b200], [R2.64], P0 ;  /* 0x1b20000002007fae */ /* 0x0003e8000812184c */
[----:B------:R1:W-:Y:S02]  /*2b880*/  STL [R1+0x718], R72 ;  /* 0x0007184801007387 */ /* 0x0003e40000100800 */
[----:B-1----:R-:W-:Y:S01]  /*2b890*/  IMAD.MOV.U32 R2, RZ, RZ, R72 ;  /* 0x000000ffff027224 */ /* 0x002fe200078e0048 */
[----:B------:R-:W-:-:S05]  /*2b8a0*/  IADD3.X R73, R73, UR10, RZ, P1, !PT ;  /* 0x0000000a49497c10 */ /* 0x000fca0008ffe4ff */
[----:B------:R-:W-:Y:S01]  /*2b8b0*/  IMAD.MOV.U32 R3, RZ, RZ, R73 ;  /* 0x000000ffff037224 */ /* 0x000fe200078e0049 */
[----:B------:R-:W-:Y:S01]  /*2b8c0*/  IADD3.X R58, R58, UR10, RZ, P2, !PT ;  /* 0x0000000a3a3a7c10 */ /* 0x000fe200097fe4ff */
[----:B------:R-:W-:Y:S04]  /*2b8d0*/  STL [R1+0x714], R73 ;  /* 0x0007144901007387 */ /* 0x000fe80000100800 */
[----:B------:R1:W-:Y:S04]  /*2b8e0*/  STL [R1+0x758], R28 ;  /* 0x0007581c01007387 */ /* 0x0003e80000100800 */
[----:B------:R1:W-:Y:S04]  /*2b8f0*/  LDGSTS.E [R0+0x1c200], [R2.64], P0 ;  /* 0x1c20000002007fae */ /* 0x0003e8000812184c */
[----:B------:R-:W-:Y:S04]  /*2b900*/  STL [R1+0x754], R58 ;  /* 0x0007543a01007387 */ /* 0x000fe80000100800 */
[----:B------:R-:W3:Y:S01]  /*2b910*/  LDL.LU R72, [R1+0x9c] ;  /* 0x00009c0001487983 */ /* 0x000ee20000300800 */
[----:B-1----:R-:W-:-:S03]  /*2b920*/  IMAD.MOV.U32 R2, RZ, RZ, R28 ;  /* 0x000000ffff027224 */ /* 0x002fc600078e001c */
[----:B------:R-:W3:Y:S04]  /*2b930*/  LDL.LU R28, [R1+0xa0] ;  /* 0x0000a000011c7983 */ /* 0x000ee80000300800 */
[----:B------:R-:W3:Y:S04]  /*2b940*/  LDL.LU R75, [R1+0xdc] ;  /* 0x0000dc00014b7983 */ /* 0x000ee80000300800 */
[----:B------:R-:W3:Y:S04]  /*2b950*/  LDL.LU R74, [R1+0xe0] ;  /* 0x0000e000014a7983 */ /* 0x000ee80000300800 */
[----:B------:R-:W1:Y:S01]  /*2b960*/  S2R R187, SR_TID.X ;  /* 0x0000000000bb7919 */ /* 0x000e620000002100 */
[----:B------:R-:W-:Y:S01]  /*2b970*/  IADD3 R10, P1, R10, UR11, RZ ;  /* 0x0000000b0a0a7c10 */ /* 0x000fe2000ff3e0ff */
[----:B------:R-:W-:Y:S01]  /*2b980*/  IMAD.MOV.U32 R3, RZ, RZ, R58 ;  /* 0x000000ffff037224 */ /* 0x000fe200078e003a */
[----:B------:R-:W-:-:S03]  /*2b990*/  IADD3 R29, P2, R29, UR11, RZ ;  /* 0x0000000b1d1d7c10 */ /* 0x000fc6000ff5e0ff */
[----:B------:R1:W-:Y:S04]  /*2b9a0*/  STL [R1+0x798], R10 ;  /* 0x0007980a01007387 */ /* 0x0003e80000100800 */
[----:B------:R1:W-:Y:S02]  /*2b9b0*/  LDGSTS.E [R0+0x1d200], [R2.64], P0 ;  /* 0x1d20000002007fae */ /* 0x0003e4000812184c */
[----:B-1----:R-:W-:Y:S01]  /*2b9c0*/  IMAD.MOV.U32 R2, RZ, RZ, R10 ;  /* 0x000000ffff027224 */ /* 0x002fe200078e000a */
[----:B------:R-:W-:-:S05]  /*2b9d0*/  LOP3.LUT R187, R187, 0x7f, RZ, 0xc0, !PT ;  /* 0x0000007fbbbb7812 */ /* 0x000fca00078ec0ff */
[----:B------:R-:W-:Y:S01]  /*2b9e0*/  IMAD.SHL.U32 R187, R187, 0x4, RZ ;  /* 0x00000004bbbb7824 */ /* 0x000fe200078e00ff */
[----:B--2---:R-:W-:-:S05]  /*2b9f0*/  IADD3.X R31, R31, UR10, RZ, P1, !PT ;  /* 0x0000000a1f1f7c10 */ /* 0x004fca0008ffe4ff */
[----:B------:R1:W-:Y:S01]  /*2ba00*/  STL [R1+0x794], R31 ;  /* 0x0007941f01007387 */ /* 0x0003e20000100800 */
[----:B----4-:R-:W-:-:S03]  /*2ba10*/  IADD3.X R56, R56, UR10, RZ, P2, !PT ;  /* 0x0000000a38387c10 */ /* 0x010fc600097fe4ff */
[----:B------:R2:W-:Y:S01]  /*2ba20*/  STL [R1+0x7d8], R29 ;  /* 0x0007d81d01007387 */ /* 0x0005e20000100800 */
[----:B------:R-:W-:-:S03]  /*2ba30*/  IMAD.MOV.U32 R3, RZ, RZ, R31 ;  /* 0x000000ffff037224 */ /* 0x000fc600078e001f */
[----:B------:R-:W4:Y:S04]  /*2ba40*/  LDL.LU R10, [R1+0x120] ;  /* 0x00012000010a7983 */ /* 0x000f280000300800 */
[----:B------:R2:W-:Y:S04]  /*2ba50*/  STL [R1+0x7d4], R56 ;  /* 0x0007d43801007387 */ /* 0x0005e80000100800 */
[----:B-1----:R-:W4:Y:S04]  /*2ba60*/  LDL.LU R31, [R1+0x160] ;  /* 0x00016000011f7983 */ /* 0x002f280000300800 */
[----:B------:R-:W4:Y:S04]  /*2ba70*/  LDL.LU R58, [R1+0x11c] ;  /* 0x00011c00013a7983 */ /* 0x000f280000300800 */
[----:B------:R1:W-:Y:S01]  /*2ba80*/  LDGSTS.E [R0+0x1e200], [R2.64], P0 ;  /* 0x1e20000002007fae */ /* 0x0003e2000812184c */
[----:B---3--:R-:W-:-:S03]  /*2ba90*/  IADD3 R30, P1, R30, UR11, RZ ;  /* 0x0000000b1e1e7c10 */ /* 0x008fc6000ff3e0ff */
[----:B------:R-:W3:Y:S01]  /*2baa0*/  LDL.LU R73, [R1+0x15c] ;  /* 0x00015c0001497983 */ /* 0x000ee20000300800 */
[----:B-1----:R-:W-:Y:S02]  /*2bab0*/  IMAD.MOV.U32 R2, RZ, RZ, R29 ;  /* 0x000000ffff027224 */ /* 0x002fe400078e001d */
[----:B------:R-:W-:Y:S01]  /*2bac0*/  IMAD.MOV.U32 R3, RZ, RZ, R56 ;  /* 0x000000ffff037224 */ /* 0x000fe200078e0038 */
[----:B------:R-:W-:Y:S02]  /*2bad0*/  IADD3 R11, P2, R11, UR11, RZ ;  /* 0x0000000b0b0b7c10 */ /* 0x000fe4000ff5e0ff */
[----:B--2---:R-:W-:Y:S02]  /*2bae0*/  LOP3.LUT R29, R187, 0x20, RZ, 0x3c, !PT ;  /* 0x00000020bb1d7812 */ /* 0x004fe400078e3cff */
[----:B------:R1:W-:Y:S04]  /*2baf0*/  LDGSTS.E [R0+0x1f200], [R2.64], P0 ;  /* 0x1f20000002007fae */ /* 0x0003e8000812184c */
[----:B------:R2:W-:Y:S04]  /*2bb00*/  STL [R1+0x20], R30 ;  /* 0x0000201e01007387 */ /* 0x0005e80000100800 */
[----:B------:R-:W-:Y:S01]  /*2bb10*/  STL [R1+0x60], R11 ;  /* 0x0000600b01007387 */ /* 0x000fe20000100800 */
[----:B-1----:R-:W-:-:S04]  /*2bb20*/  IMAD.U32 R0, RZ, RZ, UR8 ;  /* 0x00000008ff007e24 */ /* 0x002fc8000f8e00ff */
[----:B------:R-:W-:Y:S01]  /*2bb30*/  IMAD R0, R0, 0x20000, R29 ;  /* 0x0002000000007824 */ /* 0x000fe200078e021d */
[----:B------:R-:W-:Y:S01]  /*2bb40*/  IADD3.X R57, R57, UR10, RZ, P1, !PT ;  /* 0x0000000a39397c10 */ /* 0x000fe20008ffe4ff */
[----:B------:R-:W-:-:S04]  /*2bb50*/  IMAD.MOV.U32 R2, RZ, RZ, R30 ;  /* 0x000000ffff027224 */ /* 0x000fc800078e001e */
[----:B------:R1:W-:Y:S04]  /*2bb60*/  STL [R1+0x1c], R57 ;  /* 0x00001c3901007387 */ /* 0x0003e80000100800 */
[----:B------:R-:W3:Y:S04]  /*2bb70*/  LDL.LU R29, [R1+0x1a0] ;  /* 0x0001a000011d7983 */ /* 0x000ee80000300800 */
[----:B------:R-:W3:Y:S04]  /*2bb80*/  LDL.LU R56, [R1+0x1e0] ;  /* 0x0001e00001387983 */ /* 0x000ee80000300800 */
[----:B--2---:R-:W2:Y:S01]  /*2bb90*/  LDL.LU R30, [R1+0x19c] ;  /* 0x00019c00011e7983 */ /* 0x004ea20000300800 */
[----:B------:R-:W-:Y:S01]  /*2bba0*/  IMAD.MOV.U32 R3, RZ, RZ, R57 ;  /* 0x000000ffff037224 */ /* 0x000fe200078e0039 */
[----:B------:R-:W-:-:S02]  /*2bbb0*/  IADD3.X R59, R59, UR10, RZ, P2, !PT ;  /* 0x0000000a3b3b7c10 */ /* 0x000fc400097fe4ff */
[----:B-1----:R-:W2:Y:S04]  /*2bbc0*/  LDL.LU R57, [R1+0x1dc] ;  /* 0x0001dc0001397983 */ /* 0x002ea80000300800 */
[----:B------:R1:W-:Y:S04]  /*2bbd0*/  LDGSTS.E [R0+0x400], [R2.64], P0 ;  /* 0x0040000002007fae */ /* 0x0003e8000812184c */
[----:B------:R1:W-:Y:S02]  /*2bbe0*/  STL [R1+0x5c], R59 ;  /* 0x00005c3b01007387 */ /* 0x0003e40000100800 */
[----:B-1----:R-:W-:-:S02]  /*2bbf0*/  IMAD.MOV.U32 R2, RZ, RZ, R11 ;  /* 0x000000ffff027224 */ /* 0x002fc400078e000b */
[----:B------:R-:W-:Y:S02]  /*2bc00*/  IMAD.MOV.U32 R3, RZ, RZ, R59 ;  /* 0x000000ffff037224 */ /* 0x000fe400078e003b */
[----:B------:R-:W2:Y:S04]  /*2bc10*/  LDL.LU R59, [R1+0x220] ;  /* 0x00022000013b7983 */ /* 0x000ea80000300800 */
[----:B------:R-:W2:Y:S04]  /*2bc20*/  LDL.LU R11, [R1+0x260] ;  /* 0x00026000010b7983 */ /* 0x000ea80000300800 */
[----:B------:R1:W-:Y:S01]  /*2bc30*/  LDGSTS.E [R0+0x1400], [R2.64], P0 ;  /* 0x0140000002007fae */ /* 0x0003e2000812184c */
[----:B------:R-:W-:-:S04]  /*2bc40*/  IADD3 R28, P1, R28, UR11, RZ ;  /* 0x0000000b1c1c7c10 */ /* 0x000fc8000ff3e0ff */
[----:B------:R-:W-:Y:S01]  /*2bc50*/  IADD3.X R72, R72, UR10, RZ, P1, !PT ;  /* 0x0000000a48487c10 */ /* 0x000fe20008ffe4ff */
[----:B------:R-:W-:Y:S01]  /*2bc60*/  STL [R1+0xa0], R28 ;  /* 0x0000a01c01007387 */ /* 0x000fe20000100800 */
[----:B------:R-:W-:-:S03]  /*2bc70*/  IADD3 R74, P2, R74, UR11, RZ ;  /* 0x0000000b4a4a7c10 */ /* 0x000fc6000ff5e0ff */
[----:B------:R1:W-:Y:S02]  /*2bc80*/  STL [R1+0x9c], R72 ;  /* 0x00009c4801007387 */ /* 0x0003e40000100800 */
[----:B-1----:R-:W-:Y:S01]  /*2bc90*/  IMAD.MOV.U32 R3, RZ, RZ, R72 ;  /* 0x000000ffff037224 */ /* 0x002fe200078e0048 */
[----:B------:R-:W-:Y:S01]  /*2bca0*/  IADD3.X R75, R75, UR10, RZ, P2, !PT ;  /* 0x0000000a4b4b7c10 */ /* 0x000fe200097fe4ff */
[----:B------:R-:W-:Y:S01]  /*2bcb0*/  STL [R1+0xe0], R74 ;  /* 0x0000e04a01007387 */ /* 0x000fe20000100800 */
[----:B------:R-:W-:-:S03]  /*2bcc0*/  IMAD.MOV.U32 R2, RZ, RZ, R28 ;  /* 0x000000ffff027224 */ /* 0x000fc600078e001c */
[----:B------:R-:W2:Y:S04]  /*2bcd0*/  LDL.LU R72, [R1+0x21c] ;  /* 0x00021c0001487983 */ /* 0x000ea80000300800 */
[----:B------:R-:W-:Y:S04]  /*2bce0*/  STL [R1+0xdc], R75 ;  /* 0x0000dc4b01007387 */ /* 0x000fe80000100800 */
[----:B------:R-:W2:Y:S04]  /*2bcf0*/  LDL.LU R28, [R1+0x25c] ;  /* 0x00025c00011c7983 */ /* 0x000ea80000300800 */
[----:B------:R1:W-:Y:S02]  /*2bd00*/  LDGSTS.E [R0+0x2400], [R2.64], P0 ;  /* 0x0240000002007fae */ /* 0x0003e4000812184c */
[----:B-1----:R-:W-:-:S02]  /*2bd10*/  IMAD.MOV.U32 R2, RZ, RZ, R74 ;  /* 0x000000ffff027224 */ /* 0x002fc400078e004a */
[----:B------:R-:W-:-:S05]  /*2bd20*/  IMAD.MOV.U32 R3, RZ, RZ, R75 ;  /* 0x000000ffff037224 */ /* 0x000fca00078e004b */
[----:B------:R1:W-:Y:S01]  /*2bd30*/  LDGSTS.E [R0+0x3400], [R2.64], P0 ;  /* 0x0340000002007fae */ /* 0x0003e2000812184c */
[----:B----4-:R-:W-:Y:S02]  /*2bd40*/  IADD3 R10, P1, R10, UR11, RZ ;  /* 0x0000000b0a0a7c10 */ /* 0x010fe4000ff3e0ff */
[----:B------:R-:W-:Y:S02]  /*2bd50*/  IADD3 R31, P2, R31, UR11, RZ ;  /* 0x0000000b1f1f7c10 */ /* 0x000fe4000ff5e0ff */
[----:B------:R-:W-:Y:S01]  /*2bd60*/  IADD3.X R58, R58, UR10, RZ, P1, !PT ;  /* 0x0000000a3a3a7c10 */ /* 0x000fe20008ffe4ff */
[----:B------:R-:W-:Y:S01]  /*2bd70*/  STL [R1+0x120], R10 ;  /* 0x0001200a01007387 */ /* 0x000fe20000100800 */
[----:B-1----:R-:W-:-:S03]  /*2bd80*/  IMAD.MOV.U32 R2, RZ, RZ, R10 ;  /* 0x000000ffff027224 */ /* 0x002fc600078e000a */
[----:B------:R-:W-:Y:S01]  /*2bd90*/  IMAD.MOV.U32 R3, RZ, RZ, R58 ;  /* 0x000000ffff037224 */ /* 0x000fe200078e003a */
[----:B------:R1:W-:Y:S01]  /*2bda0*/  STL [R1+0x11c], R58 ;  /* 0x00011c3a01007387 */ /* 0x0003e20000100800 */
[----:B---3--:R-:W-:-:S03]  /*2bdb0*/  IADD3.X R73, R73, UR10, RZ, P2, !PT ;  /* 0x0000000a49497c10 */ /* 0x008fc600097fe4ff */
[----:B------:R-:W-:Y:S04]  /*2bdc0*/  STL [R1+0x160], R31 ;  /* 0x0001601f01007387 */ /* 0x000fe80000100800 */
[----:B------:R3:W-:Y:S04]  /*2bdd0*/  LDGSTS.E [R0+0x4400], [R2.64], P0 ;  /* 0x0440000002007fae */ /* 0x0007e8000812184c */
[----:B-1----:R-:W4:Y:S04]  /*2bde0*/  LDL.LU R58, [R1+0x2a0] ;  /* 0x0002a000013a7983 */ /* 0x002f280000300800 */
[----:B------:R1:W-:Y:S04]  /*2bdf0*/  STL [R1+0x15c], R73 ;  /* 0x00015c4901007387 */ /* 0x0003e80000100800 */
[----:B------:R-:W4:Y:S01]  /*2be00*/  LDL.LU R10, [R1+0x2e0] ;  /* 0x0002e000010a7983 */ /* 0x000f220000300800 */
[----:B---3--:R-:W-:-:S03]  /*2be10*/  IMAD.MOV.U32 R3, RZ, RZ, R73 ;  /* 0x000000ffff037224 */ /* 0x008fc600078e0049 */
[----:B-1----:R-:W3:Y:S01]  /*2be20*/  LDL.LU R73, [R1+0x29c] ;  /* 0x00029c0001497983 */ /* 0x002ee20000300800 */
[----:B------:R-:W-:-:S03]  /*2be30*/  IMAD.MOV.U32 R2, RZ, RZ, R31 ;  /* 0x000000ffff027224 */ /* 0x000fc600078e001f */
[----:B------:R-:W3:Y:S04]  /*2be40*/  LDL.LU R31, [R1+0x2dc] ;  /* 0x0002dc00011f7983 */ /* 0x000ee80000300800 */
[----:B------:R1:W-:Y:S01]  /*2be50*/  LDGSTS.E [R0+0x5400], [R2.64], P0 ;  /* 0x0540000002007fae */ /* 0x0003e2000812184c */
[----:B------:R-:W-:Y:S02]  /*2be60*/  IADD3 R29, P1, R29, UR11, RZ ;  /* 0x0000000b1d1d7c10 */ /* 0x000fe4000ff3e0ff */
[----:B------:R-:W-:Y:S02]  /*2be70*/  IADD3 R56, P2, R56, UR11, RZ ;  /* 0x0000000b38387c10 */ /* 0x000fe4000ff5e0ff */
[----:B--2---:R-:W-:Y:S01]  /*2be80*/  IADD3.X R30, R30, UR10, RZ, P1, !PT ;  /* 0x0000000a1e1e7c10 */ /* 0x004fe20008ffe4ff */
        /* <DEDUP_REMOVED lines=8> */
[----:B------:R1:W-:Y:S04]  /*2bf10*/  STL [R1+0x1dc], R57 ;  /* 0x0001dc3901007387 */ /* 0x0003e80000100800 */
[----:B------:R-:W3:Y:S01]  /*2bf20*/  LDL.LU R29, [R1+0x360] ;  /* 0x00036000011d7983 */ /* 0x000ee20000300800 */
[----:B--2---:R-:W-:Y:S01]  /*2bf30*/  IMAD.MOV.U32 R2, RZ, RZ, R56 ;  /* 0x000000ffff027224 */ /* 0x004fe200078e0038 */
[----:B------:R-:W-:-:S02]  /*2bf40*/  IADD3 R59, P1, R59, UR11, RZ ;  /* 0x0000000b3b3b7c10 */ /* 0x000fc4000ff3e0ff */
[----:B------:R-:W2:Y:S01]  /*2bf50*/  LDL.LU R56, [R1+0x31c] ;  /* 0x00031c0001387983 */ /* 0x000ea20000300800 */
[----:B------:R-:W-:Y:S01]  /*2bf60*/  IMAD.MOV.U32 R3, RZ, RZ, R57 ;  /* 0x000000ffff037224 */ /* 0x000fe200078e0039 */
[----:B------:R-:W-:Y:S02]  /*2bf70*/  IADD3 R11, P2, R11, UR11, RZ ;  /* 0x0000000b0b0b7c10 */ /* 0x000fe4000ff5e0ff */
[----:B-1----:R-:W2:Y:S04]  /*2bf80*/  LDL.LU R57, [R1+0x35c] ;  /* 0x00035c0001397983 */ /* 0x002ea80000300800 */
[----:B------:R1:W-:Y:S04]  /*2bf90*/  STL [R1+0x220], R59 ;  /* 0x0002203b01007387 */ /* 0x0003e80000100800 */
[----:B------:R1:W-:Y:S02]  /*2bfa0*/  LDGSTS.E [R0+0x7400], [R2.64], P0 ;  /* 0x0740000002007fae */ /* 0x0003e4000812184c */
[----:B-1----:R-:W-:Y:S01]  /*2bfb0*/  IMAD.MOV.U32 R2, RZ, RZ, R59 ;  /* 0x000000ffff027224 */ /* 0x002fe200078e003b */
[----:B------:R-:W-:-:S05]  /*2bfc0*/  IADD3.X R72, R72, UR10, RZ, P1, !PT ;  /* 0x0000000a48487c10 */ /* 0x000fca0008ffe4ff */
[----:B------:R1:W-:Y:S01]  /*2bfd0*/  STL [R1+0x21c], R72 ;  /* 0x00021c4801007387 */ /* 0x0003e20000100800 */
[----:B------:R-:W-:-:S03]  /*2bfe0*/  IADD3.X R28, R28, UR10, RZ, P2, !PT ;  /* 0x0000000a1c1c7c10 */ /* 0x000fc600097fe4ff */
[----:B------:R1:W-:Y:S01]  /*2bff0*/  STL [R1+0x260], R11 ;  /* 0x0002600b01007387 */ /* 0x0003e20000100800 */
[----:B------:R-:W-:-:S03]  /*2c000*/  IMAD.MOV.U32 R3, RZ, RZ, R72 ;  /* 0x000000ffff037224 */ /* 0x000fc600078e0048 */
[----:B------:R-:W2:Y:S04]  /*2c010*/  LDL.LU R59, [R1+0x3a0] ;  /* 0x0003a000013b7983 */ /* 0x000ea80000300800 */
[----:B------:R1:W-:Y:S04]  /*2c020*/  STL [R1+0x25c], R28 ;  /* 0x00025c1c01007387 */ /* 0x0003e80000100800 */
[----:B------:R-:W2:Y:S04]  /*2c030*/  LDL.LU R74, [R1+0x3e0] ;  /* 0x0003e000014a7983 */ /* 0x000ea80000300800 */
[----:B-1----:R-:W2:Y:S04]  /*2c040*/  LDL.LU R72, [R1+0x39c] ;  /* 0x00039c0001487983 */ /* 0x002ea80000300800 */
[----:B------:R-:W2:Y:S04]  /*2c050*/  LDL.LU R75, [R1+0x3dc] ;  /* 0x0003dc00014b7983 */ /* 0x000ea80000300800 */
[----:B------:R1:W-:Y:S02]  /*2c060*/  LDGSTS.E [R0+0x8400], [R2.64], P0 ;  /* 0x0840000002007fae */ /* 0x0003e4000812184c */
[----:B-1----:R-:W-:-:S02]  /*2c070*/  IMAD.MOV.U32 R2, RZ, RZ, R11 ;  /* 0x000000ffff027224 */ /* 0x002fc400078e000b */
[----:B------:R-:W-:Y:S01]  /*2c080*/  IMAD.MOV.U32 R3, RZ, RZ, R28 ;  /* 0x000000ffff037224 */ /* 0x000fe200078e001c */
[----:B------:R-:W2:Y:S04]  /*2c090*/  LDL.LU R11, [R1+0x420] ;  /* 0x00042000010b7983 */ /* 0x000ea80000300800 */
[----:B------:R-:W2:Y:S04]  /*2c0a0*/  LDL.LU R28, [R1+0x460] ;  /* 0x00046000011c7983 */ /* 0x000ea80000300800 */
[----:B------:R1:W-:Y:S01]  /*2c0b0*/  LDGSTS.E [R0+0x9400], [R2.64], P0 ;  /* 0x0940000002007fae */ /* 0x0003e2000812184c */
[----:B----4-:R-:W-:-:S05]  /*2c0c0*/  IADD3 R58, P1, R58, UR11, RZ ;  /* 0x0000000b3a3a7c10 */ /* 0x010fca000ff3e0ff */
[----:B------:R4:W-:Y:S01]  /*2c0d0*/  STL [R1+0x2a0], R58 ;  /* 0x0002a03a01007387 */ /* 0x0009e20000100800 */
[----:B------:R-:W-:Y:S02]  /*2c0e0*/  IADD3 R10, P2, R10, UR11, RZ ;  /* 0x0000000b0a0a7c10 */ /* 0x000fe4000ff5e0ff */
[----:B---3--:R-:W-:Y:S01]  /*2c0f0*/  IADD3.X R73, R73, UR10, RZ, P1, !PT ;  /* 0x0000000a49497c10 */ /* 0x008fe20008ffe4ff */
[----:B-1----:R-:W-:Y:S01]  /*2c100*/  IMAD.MOV.U32 R2, RZ, RZ, R58 ;  /* 0x000000ffff027224 */ /* 0x002fe200078e003a */
[----:B------:R-:W-:-:S03]  /*2c110*/  IADD3.X R31, R31, UR10, RZ, P2, !PT ;  /* 0x0000000a1f1f7c10 */ /* 0x000fc600097fe4ff */
[----:B------:R1:W-:Y:S04]  /*2c120*/  STL [R1+0x29c], R73 ;  /* 0x00029c4901007387 */ /* 0x0003e80000100800 */
[----:B------:R3:W-:Y:S04]  /*2c130*/  STL [R1+0x2e0], R10 ;  /* 0x0002e00a01007387 */ /* 0x0007e80000100800 */
[----:B----4-:R-:W4:Y:S01]  /*2c140*/  LDL.LU R58, [R1+0x41c] ;  /* 0x00041c00013a7983 */ /* 0x010f220000300800 */
[----:B------:R-:W-:-:S03]  /*2c150*/  IMAD.MOV.U32 R3, RZ, RZ, R73 ;  /* 0x000000ffff037224 */ /* 0x000fc600078e0049 */
[----:B------:R3:W-:Y:S04]  /*2c160*/  STL [R1+0x2dc], R31 ;  /* 0x0002dc1f01007387 */ /* 0x0007e80000100800 */
[----:B-1----:R-:W4:Y:S04]  /*2c170*/  LDL.LU R73, [R1+0x45c] ;  /* 0x00045c0001497983 */ /* 0x002f280000300800 */
[----:B------:R1:W-:Y:S02]  /*2c180*/  LDGSTS.E [R0+0xa400], [R2.64], P0 ;  /* 0x0a40000002007fae */ /* 0x0003e4000812184c */
[----:B-1----:R-:W-:-:S02]  /*2c190*/  IMAD.MOV.U32 R2, RZ, RZ, R10 ;  /* 0x000000ffff027224 */ /* 0x002fc400078e000a */
[----:B------:R-:W-:Y:S01]  /*2c1a0*/  IMAD.MOV.U32 R3, RZ, RZ, R31 ;  /* 0x000000ffff037224 */ /* 0x000fe200078e001f */
[----:B---3--:R-:W3:Y:S04]  /*2c1b0*/  LDL.LU R10, [R1+0x4a0] ;  /* 0x0004a000010a7983 */ /* 0x008ee80000300800 */
[----:B------:R-:W3:Y:S04]  /*2c1c0*/  LDL.LU R31, [R1+0x4e0] ;  /* 0x0004e000011f7983 */ /* 0x000ee80000300800 */
[----:B------:R1:W-:Y:S01]  /*2c1d0*/  LDGSTS.E [R0+0xb400], [R2.64], P0 ;  /* 0x0b40000002007fae */ /* 0x0003e2000812184c */
[----:B------:R-:W-:-:S05]  /*2c1e0*/  IADD3 R30, P1, R30, UR11, RZ ;  /* 0x0000000b1e1e7c10 */ /* 0x000fca000ff3e0ff */
[----:B------:R2:W-:Y:S01]  /*2c1f0*/  STL [R1+0x320], R30 ;  /* 0x0003201e01007387 */ /* 0x0005e20000100800 */
[----:B------:R-:W-:Y:S02]  /*2c200*/  IADD3 R29, P2, R29, UR11, RZ ;  /* 0x0000000b1d1d7c10 */ /* 0x000fe4000ff5e0ff */
[----:B--2---:R-:W-:Y:S01]  /*2c210*/  IADD3.X R56, R56, UR10, RZ, P1, !PT ;  /* 0x0000000a38387c10 */ /* 0x004fe20008ffe4ff */
[----:B-1----:R-:W-:Y:S01]  /*2c220*/  IMAD.MOV.U32 R2, RZ, RZ, R30 ;  /* 0x000000ffff027224 */ /* 0x002fe200078e001e */
[----:B------:R-:W-:-:S03]  /*2c230*/  IADD3.X R57, R57, UR10, RZ, P2, !PT ;  /* 0x0000000a39397c10 */ /* 0x000fc600097fe4ff */
[----:B------:R1:W-:Y:S04]  /*2c240*/  STL [R1+0x31c], R56 ;  /* 0x00031c3801007387 */ /* 0x0003e80000100800 */
[----:B------:R-:W-:Y:S04]  /*2c250*/  STL [R1+0x360], R29 ;  /* 0x0003601d01007387 */ /* 0x000fe80000100800 */
[----:B------:R-:W3:Y:S01]  /*2c260*/  LDL.LU R30, [R1+0x49c] ;  /* 0x00049c00011e7983 */ /* 0x000ee20000300800 */
[----:B------:R-:W-:-:S03]  /*2c270*/  IMAD.MOV.U32 R3, RZ, RZ, R56 ;  /* 0x000000ffff037224 */ /* 0x000fc600078e0038 */
[----:B------:R1:W-:Y:S04]  /*2c280*/  STL [R1+0x35c], R57 ;  /* 0x00035c3901007387 */ /* 0x0003e80000100800 */
[----:B-1----:R-:W3:Y:S04]  /*2c290*/  LDL.LU R56, [R1+0x4dc] ;  /* 0x0004dc0001387983 */ /* 0x002ee80000300800 */
[----:B------:R1:W-:Y:S02]  /*2c2a0*/  LDGSTS.E [R0+0xc400], [R2.64], P0 ;  /* 0x0c40000002007fae */ /* 0x0003e4000812184c */
[----:B-1----:R-:W-:-:S02]  /*2c2b0*/  IMAD.MOV.U32 R2, RZ, RZ, R29 ;  /* 0x000000ffff027224 */ /* 0x002fc400078e001d */
[----:B------:R-:W-:Y:S02]  /*2c2c0*/  IMAD.MOV.U32 R3, RZ, RZ, R57 ;  /* 0x000000ffff037224 */ /* 0x000fe400078e0039 */
[----:B------:R-:W3:Y:S01]  /*2c2d0*/  LDL.LU R57, [R1+0x520] ;  /* 0x0005200001397983 */ /* 0x000ee20000300800 */
[----:B------:R-:W-:-:S03]  /*2c2e0*/  IADD3 R59, P1, R59, UR11, RZ ;  /* 0x0000000b3b3b7c10 */ /* 0x000fc6000ff3e0ff */
[----:B------:R-:W3:Y:S04]  /*2c2f0*/  LDL.LU R29, [R1+0x560] ;  /* 0x00056000011d7983 */ /* 0x000ee80000300800 */
[----:B------:R-:W-:Y:S01]  /*2c300*/  STL [R1+0x3a0], R59 ;  /* 0x0003a03b01007387 */ /* 0x000fe20000100800 */
[----:B------:R-:W-:-:S03]  /*2c310*/  IADD3 R74, P2, R74, UR11, RZ ;  /* 0x0000000b4a4a7c10 */ /* 0x000fc6000ff5e0ff */
[----:B------:R1:W-:Y:S01]  /*2c320*/  LDGSTS.E [R0+0xd400], [R2.64], P0 ;  /* 0x0d40000002007fae */ /* 0x0003e2000812184c */
[----:B------:R-:W-:Y:S02]  /*2c330*/  IADD3.X R72, R72, UR10, RZ, P1, !PT ;  /* 0x0000000a48487c10 */ /* 0x000fe40008ffe4ff */
[----:B------:R-:W-:-:S03]  /*2c340*/  IADD3.X R75, R75, UR10, RZ, P2, !PT ;  /* 0x0000000a4b4b7c10 */ /* 0x000fc600097fe4ff */
[----:B------:R1:W-:Y:S02]  /*2c350*/  STL [R1+0x39c], R72 ;  /* 0x00039c4801007387 */ /* 0x0003e40000100800 */
[----:B-1----:R-:W-:Y:S02]  /*2c360*/  IMAD.MOV.U32 R3, RZ, RZ, R72 ;  /* 0x000000ffff037224 */ /* 0x002fe400078e0048 */
[----:B------:R-:W-:Y:S01]  /*2c370*/  STL [R1+0x3e0], R74 ;  /* 0x0003e04a01007387 */ /* 0x000fe20000100800 */
[----:B------:R-:W-:-:S03]  /*2c380*/  IMAD.MOV.U32 R2, RZ, RZ, R59 ;  /* 0x000000ffff027224 */ /* 0x000fc600078e003b */
[----:B------:R-:W3:Y:S04]  /*2c390*/  LDL.LU R72, [R1+0x51c] ;  /* 0x00051c0001487983 */ /* 0x000ee80000300800 */
[----:B------:R-:W-:Y:S04]  /*2c3a0*/  STL [R1+0x3dc], R75 ;  /* 0x0003dc4b01007387 */ /* 0x000fe80000100800 */
[----:B------:R-:W3:Y:S01]  /*2c3b0*/  LDL.LU R59, [R1+0x55c] ;  /* 0x00055c00013b7983 */ /* 0x000ee20000300800 */
[----:B------:R-:W-:-:S03]  /*2c3c0*/  IADD3 R11, P1, R11, UR11, RZ ;  /* 0x0000000b0b0b7c10 */ /* 0x000fc6000ff3e0ff */
[----:B------:R1:W-:Y:S01]  /*2c3d0*/  LDGSTS.E [R0+0xe400], [R2.64], P0 ;  /* 0x0e40000002007fae */ /* 0x0003e2000812184c */
[----:B------:R-:W-:-:S03]  /*2c3e0*/  IADD3 R28, P2, R28, UR11, RZ ;  /* 0x0000000b1c1c7c10 */ /* 0x000fc6000ff5e0ff */
[----:B------:R-:W-:Y:S01]  /*2c3f0*/  STL [R1+0x420], R11 ;  /* 0x0004200b01007387 */ /* 0x000fe20000100800 */
[----:B-1----:R-:W-:Y:S02]  /*2c400*/  IMAD.MOV.U32 R2, RZ, RZ, R74 ;  /* 0x000000ffff027224 */ /* 0x002fe400078e004a */
[----:B------:R-:W-:-:S05]  /*2c410*/  IMAD.MOV.U32 R3, RZ, RZ, R75 ;  /* 0x000000ffff037224 */ /* 0x000fca00078e004b */
[----:B------:R1:W-:Y:S02]  /*2c420*/  LDGSTS.E [R0+0xf400], [R2.64], P0 ;  /* 0x0f40000002007fae */ /* 0x0003e4000812184c */
[----:B-1----:R-:W-:Y:S01]  /*2c430*/  IMAD.MOV.U32 R2, RZ, RZ, R11 ;  /* 0x000000ffff027224 */ /* 0x002fe200078e000b */
[----:B----4-:R-:W-:-:S05]  /*2c440*/  IADD3.X R58, R58, UR10, RZ, P1, !PT ;  /* 0x0000000a3a3a7c10 */ /* 0x010fca0008ffe4ff */
        /* <DEDUP_REMOVED lines=8> */
[----:B----4-:R-:W-:Y:S01]  /*2c4d0*/  IMAD.MOV.U32 R3, RZ, RZ, R73 ;  /* 0x000000ffff037224 */ /* 0x010fe200078e0049 */
[----:B---3--:R-:W-:-:S02]  /*2c4e0*/  IADD3 R10, P1, R10, UR11, RZ ;  /* 0x0000000b0a0a7c10 */ /* 0x008fc4000ff3e0ff */
[----:B-1----:R-:W3:Y:S01]  /*2c4f0*/  LDL.LU R73, [R1+0x59c] ;  /* 0x00059c0001497983 */ /* 0x002ee20000300800 */
[----:B------:R-:W-:Y:S01]  /*2c500*/  IMAD.MOV.U32 R2, RZ, RZ, R28 ;  /* 0x000000ffff027224 */ /* 0x000fe200078e001c */
[----:B------:R-:W-:Y:S02]  /*2c510*/  IADD3 R31, P2, R31, UR11, RZ ;  /* 0x0000000b1f1f7c10 */ /* 0x000fe4000ff5e0ff */
[----:B------:R-:W4:Y:S04]  /*2c520*/  LDL.LU R28, [R1+0x5dc] ;  /* 0x0005dc00011c7983 */ /* 0x000f280000300800 */
[----:B------:R1:W-:Y:S04]  /*2c530*/  LDGSTS.E [R0+0x11400], [R2.64], P0 ;  /* 0x1140000002007fae */ /* 0x0003e8000812184c */
[----:B------:R-:W-:Y:S01]  /*2c540*/  STL [R1+0x4a0], R10 ;  /* 0x0004a00a01007387 */ /* 0x000fe20000100800 */
[----:B-1----:R-:W-:Y:S01]  /*2c550*/  IMAD.MOV.U32 R2, RZ, RZ, R10 ;  /* 0x000000ffff027224 */ /* 0x002fe200078e000a */
[----:B------:R-:W-:-:S05]  /*2c560*/  IADD3.X R30, R30, UR10, RZ, P1, !PT ;  /* 0x0000000a1e1e7c10 */ /* 0x000fca0008ffe4ff */
[----:B------:R-:W-:Y:S01]  /*2c570*/  IMAD.MOV.U32 R3, RZ, RZ, R30 ;  /* 0x000000ffff037224 */ /* 0x000fe200078e001e */
[----:B------:R1:W-:Y:S01]  /*2c580*/  STL [R1+0x49c], R30 ;  /* 0x00049c1e01007387 */ /* 0x0003e20000100800 */
[----:B------:R-:W-:-:S03]  /*2c590*/  IADD3.X R56, R56, UR10, RZ, P2, !PT ;  /* 0x0000000a38387c10 */ /* 0x000fc600097fe4ff */
[----:B------:R-:W-:Y:S04]  /*2c5a0*/  STL [R1+0x4e0], R31 ;  /* 0x0004e01f01007387 */ /* 0x000fe80000100800 */
[----:B------:R1:W-:Y:S04]  /*2c5b0*/  LDGSTS.E [R0+0x12400], [R2.64], P0 ;  /* 0x1240000002007fae */ /* 0x0003e8000812184c */
[----:B-1----:R-:W4:Y:S04]  /*2c5c0*/  LDL.LU R30, [R1+0x620] ;  /* 0x00062000011e7983 */ /* 0x002f280000300800 */
[----:B------:R1:W-:Y:S04]  /*2c5d0*/  STL [R1+0x4dc], R56 ;  /* 0x0004dc3801007387 */ /* 0x0003e80000100800 */
[----:B------:R-:W4:Y:S01]  /*2c5e0*/  LDL.LU R10, [R1+0x660] ;  /* 0x00066000010a7983 */ /* 0x000f220000300800 */
[----:B------:R-:W-:Y:S01]  /*2c5f0*/  IMAD.MOV.U32 R3, RZ, RZ, R56 ;  /* 0x000000ffff037224 */ /* 0x000fe200078e0038 */
[----:B------:R-:W-:-:S02]  /*2c600*/  IADD3 R57, P1, R57, UR11, RZ ;  /* 0x0000000b39397c10 */ /* 0x000fc4000ff3e0ff */
[----:B-1----:R-:W4:Y:S01]  /*2c610*/  LDL.LU R56, [R1+0x61c] ;  /* 0x00061c0001387983 */ /* 0x002f220000300800 */
[----:B------:R-:W-:Y:S01]  /*2c620*/  IMAD.MOV.U32 R2, RZ, RZ, R31 ;  /* 0x000000ffff027224 */ /* 0x000fe200078e001f */
[----:B------:R-:W-:Y:S02]  /*2c630*/  IADD3 R29, P2, R29, UR11, RZ ;  /* 0x0000000b1d1d7c10 */ /* 0x000fe4000ff5e0ff */
[----:B------:R-:W4:Y:S04]  /*2c640*/  LDL.LU R31, [R1+0x65c] ;  /* 0x00065c00011f7983 */ /* 0x000f280000300800 */
        /* <DEDUP_REMOVED lines=8> */
[----:B------:R-:W4:Y:S04]  /*2c6d0*/  LDL.LU R74, [R1+0x6a0] ;  /* 0x0006a000014a7983 */ /* 0x000f280000300800 */
[----:B------:R1:W-:Y:S04]  /*2c6e0*/  STL [R1+0x55c], R59 ;  /* 0x00055c3b01007387 */ /* 0x0003e80000100800 */
[----:B------:R-:W4:Y:S04]  /*2c6f0*/  LDL.LU R57, [R1+0x6e0] ;  /* 0x0006e00001397983 */ /* 0x000f280000300800 */
[----:B------:R-:W4:Y:S04]  /*2c700*/  LDL.LU R75, [R1+0x69c] ;  /* 0x00069c00014b7983 */ /* 0x000f280000300800 */
[----:B------:R1:W-:Y:S02]  /*2c710*/  LDGSTS.E [R0+0x14400], [R2.64], P0 ;  /* 0x1440000002007fae */ /* 0x0003e4000812184c */
[----:B-1----:R-:W-:-:S02]  /*2c720*/  IMAD.MOV.U32 R3, RZ, RZ, R59 ;  /* 0x000000ffff037224 */ /* 0x002fc400078e003b */
[----:B------:R-:W4:Y:S01]  /*2c730*/  LDL.LU R59, [R1+0x6dc] ;  /* 0x0006dc00013b7983 */ /* 0x000f220000300800 */
[----:B------:R-:W-:-:S03]  /*2c740*/  IMAD.MOV.U32 R2, RZ, RZ, R29 ;  /* 0x000000ffff027224 */ /* 0x000fc600078e001d */
[----:B------:R-:W4:Y:S04]  /*2c750*/  LDL.LU R72, [R1+0x720] ;  /* 0x0007200001487983 */ /* 0x000f280000300800 */
[----:B------:R-:W4:Y:S04]  /*2c760*/  LDL.LU R29, [R1+0x760] ;  /* 0x00076000011d7983 */ /* 0x000f280000300800 */
[----:B------:R1:W-:Y:S01]  /*2c770*/  LDGSTS.E [R0+0x15400], [R2.64], P0 ;  /* 0x1540000002007fae */ /* 0x0003e2000812184c */
[----:B--2---:R-:W-:-:S05]  /*2c780*/  IADD3 R58, P1, R58, UR11, RZ ;  /* 0x0000000b3a3a7c10 */ /* 0x004fca000ff3e0ff */
[----:B------:R-:W-:Y:S01]  /*2c790*/  STL [R1+0x5a0], R58 ;  /* 0x0005a03a01007387 */ /* 0x000fe20000100800 */
[----:B------:R-:W-:Y:S02]  /*2c7a0*/  IADD3 R11, P2, R11, UR11, RZ ;  /* 0x0000000b0b0b7c10 */ /* 0x000fe4000ff5e0ff */
[----:B---3--:R-:W-:Y:S02]  /*2c7b0*/  IADD3.X R73, R73, UR10, RZ, P1, !PT ;  /* 0x0000000a49497c10 */ /* 0x008fe40008ffe4ff */
[----:B----4-:R-:W-:-:S03]  /*2c7c0*/  IADD3.X R28, R28, UR10, RZ, P2, !PT ;  /* 0x0000000a1c1c7c10 */ /* 0x010fc600097fe4ff */
[----:B------:R2:W-:Y:S01]  /*2c7d0*/  STL [R1+0x59c], R73 ;  /* 0x00059c4901007387 */ /* 0x0005e20000100800 */
[----:B-1----:R-:W-:-:S03]  /*2c7e0*/  IMAD.MOV.U32 R3, RZ, RZ, R73 ;  /* 0x000000ffff037224 */ /* 0x002fc600078e0049 */
[----:B------:R1:W-:Y:S01]  /*2c7f0*/  STL [R1+0x5e0], R11 ;  /* 0x0005e00b01007387 */ /* 0x0003e20000100800 */
[----:B------:R-:W-:-:S03]  /*2c800*/  IMAD.MOV.U32 R2, RZ, RZ, R58 ;  /* 0x000000ffff027224 */ /* 0x000fc600078e003a */
[----:B--2---:R-:W2:Y:S04]  /*2c810*/  LDL.LU R73, [R1+0x71c] ;  /* 0x00071c0001497983 */ /* 0x004ea80000300800 */
[----:B------:R3:W-:Y:S04]  /*2c820*/  STL [R1+0x5dc], R28 ;  /* 0x0005dc1c01007387 */ /* 0x0007e80000100800 */
[----:B------:R-:W4:Y:S04]  /*2c830*/  LDL.LU R58, [R1+0x75c] ;  /* 0x00075c00013a7983 */ /* 0x000f280000300800 */
[----:B------:R1:W-:Y:S02]  /*2c840*/  LDGSTS.E [R0+0x16400], [R2.64], P0 ;  /* 0x1640000002007fae */ /* 0x0003e4000812184c */
[----:B-1----:R-:W-:-:S02]  /*2c850*/  IMAD.MOV.U32 R2, RZ, RZ, R11 ;  /* 0x000000ffff027224 */ /* 0x002fc400078e000b */
[----:B------:R-:W-:Y:S01]  /*2c860*/  IMAD.MOV.U32 R3, RZ, RZ, R28 ;  /* 0x000000ffff037224 */ /* 0x000fe200078e001c */
[----:B------:R-:W4:Y:S04]  /*2c870*/  LDL.LU R11, [R1+0x7a0] ;  /* 0x0007a000010b7983 */ /* 0x000f280000300800 */
[----:B---3--:R-:W3:Y:S01]  /*2c880*/  LDL.LU R28, [R1+0x7e0] ;  /* 0x0007e000011c7983 */ /* 0x008ee20000300800 */
[----:B------:R-:W-:-:S03]  /*2c890*/  IADD3 R30, P1, R30, UR11, RZ ;  /* 0x0000000b1e1e7c10 */ /* 0x000fc6000ff3e0ff */
[----:B------:R1:W-:Y:S01]  /*2c8a0*/  LDGSTS.E [R0+0x17400], [R2.64], P0 ;  /* 0x1740000002007fae */ /* 0x0003e2000812184c */
[----:B------:R-:W-:-:S03]  /*2c8b0*/  IADD3 R10, P2, R10, UR11, RZ ;  /* 0x0000000b0a0a7c10 */ /* 0x000fc6000ff5e0ff */
[----:B------:R1:W-:Y:S01]  /*2c8c0*/  STL [R1+0x620], R30 ;  /* 0x0006201e01007387 */ /* 0x0003e20000100800 */
[----:B------:R-:W-:Y:S01]  /*2c8d0*/  IADD3.X R56, R56, UR10, RZ, P1, !PT ;  /* 0x0000000a38387c10 */ /* 0x000fe20008ffe4ff */
[----:B-1----:R-:W-:Y:S01]  /*2c8e0*/  IMAD.MOV.U32 R2, RZ, RZ, R30 ;  /* 0x000000ffff027224 */ /* 0x002fe200078e001e */
[----:B------:R-:W-:-:S03]  /*2c8f0*/  IADD3.X R31, R31, UR10, RZ, P2, !PT ;  /* 0x0000000a1f1f7c10 */ /* 0x000fc600097fe4ff */
[----:B------:R1:W-:Y:S01]  /*2c900*/  STL [R1+0x61c], R56 ;  /* 0x00061c3801007387 */ /* 0x0003e20000100800 */
[----:B------:R-:W-:-:S03]  /*2c910*/  IMAD.MOV.U32 R3, RZ, RZ, R56 ;  /* 0x000000ffff037224 */ /* 0x000fc600078e0038 */
[----:B------:R-:W-:Y:S04]  /*2c920*/  STL [R1+0x660], R10 ;  /* 0x0006600a01007387 */ /* 0x000fe80000100800 */
[----:B------:R-:W3:Y:S04]  /*2c930*/  LDL.LU R30, [R1+0x79c] ;  /* 0x00079c00011e7983 */ /* 0x000ee80000300800 */
[----:B------:R1:W-:Y:S04]  /*2c940*/  STL [R1+0x65c], R31 ;  /* 0x00065c1f01007387 */ /* 0x0003e80000100800 */
[----:B-1----:R-:W3:Y:S04]  /*2c950*/  LDL.LU R56, [R1+0x7dc] ;  /* 0x0007dc0001387983 */ /* 0x002ee80000300800 */
[----:B------:R1:W-:Y:S02]  /*2c960*/  LDGSTS.E [R0+0x18400], [R2.64], P0 ;  /* 0x1840000002007fae */ /* 0x0003e4000812184c */
[----:B-1----:R-:W-:Y:S01]  /*2c970*/  IMAD.MOV.U32 R2, RZ, RZ, R10 ;  /* 0x000000ffff027224 */ /* 0x002fe200078e000a */
[----:B------:R-:W-:Y:S01]  /*2c980*/  IADD3 R74, P1, R74, UR11, RZ ;  /* 0x0000000b4a4a7c10 */ /* 0x000fe2000ff3e0ff */
[----:B------:R-:W-:-:S02]  /*2c990*/  IMAD.MOV.U32 R3, RZ, RZ, R31 ;  /* 0x000000ffff037224 */ /* 0x000fc400078e001f */
[----:B------:R-:W3:Y:S04]  /*2c9a0*/  LDL.LU R31, [R1+0x28] ;  /* 0x00002800011f7983 */ /* 0x000ee80000300800 */
        /* <DEDUP_REMOVED lines=11> */
[----:B------:R1:W-:Y:S02]  /*2ca60*/  STL [R1+0x6dc], R59 ;  /* 0x0006dc3b01007387 */ /* 0x0003e40000100800 */
[----:B-1----:R-:W-:Y:S02]  /*2ca70*/  IMAD.MOV.U32 R2, RZ, RZ, R57 ;  /* 0x000000ffff027224 */ /* 0x002fe400078e0039 */
[----:B------:R-:W3:Y:S01]  /*2ca80*/  LDL.LU R57, [R1+0x24] ;  /* 0x0000240001397983 */ /* 0x000ee20000300800 */
[----:B------:R-:W-:Y:S01]  /*2ca90*/  IADD3 R72, P1, R72, UR11, RZ ;  /* 0x0000000b48487c10 */ /* 0x000fe2000ff3e0ff */
[----:B------:R-:W-:Y:S01]  /*2caa0*/  IMAD.MOV.U32 R3, RZ, RZ, R59 ;  /* 0x000000ffff037224 */ /* 0x000fe200078e003b */
[----:B------:R-:W-:Y:S01]  /*2cab0*/  IADD3 R29, P2, R29, UR11, RZ ;  /* 0x0000000b1d1d7c10 */ /* 0x000fe2000ff5e0ff */
[----:B------:R-:W1:Y:S04]  /*2cac0*/  S2R R187, SR_TID.X ;  /* 0x0000000000bb7919 */ /* 0x000e680000002100 */
[----:B------:R1:W-:Y:S04]  /*2cad0*/  LDGSTS.E [R0+0x1b400], [R2.64], P0 ;  /* 0x1b40000002007fae */ /* 0x0003e8000812184c */
[----:B------:R-:W3:Y:S04]  /*2cae0*/  LDL.LU R59, [R1+0x64] ;  /* 0x00006400013b7983 */ /* 0x000ee80000300800 */
[----:B------:R1:W-:Y:S02]  /*2caf0*/  STL [R1+0x720], R72 ;  /* 0x0007204801007387 */ /* 0x0003e40000100800 */
[----:B-1----:R-:W-:Y:S01]  /*2cb00*/  IMAD.MOV.U32 R2, RZ, RZ, R72 ;  /* 0x000000ffff027224 */ /* 0x002fe200078e0048 */
[----:B------:R-:W-:-:S05]  /*2cb10*/  LOP3.LUT R187, R187, 0x7f, RZ, 0xc0, !PT ;  /* 0x0000007fbbbb7812 */ /* 0x000fca00078ec0ff */
[----:B------:R-:W-:Y:S01]  /*2cb20*/  IMAD.SHL.U32 R187, R187, 0x4, RZ ;  /* 0x00000004bbbb7824 */ /* 0x000fe200078e00ff */
[----:B--2---:R-:W-:-:S05]  /*2cb30*/  IADD3.X R73, R73, UR10, RZ, P1, !PT ;  /* 0x0000000a49497c10 */ /* 0x004fca0008ffe4ff */
[----:B------:R-:W-:Y:S01]  /*2cb40*/  IMAD.MOV.U32 R3, RZ, RZ, R73 ;  /* 0x000000ffff037224 */ /* 0x000fe200078e0049 */
[----:B----4-:R-:W-:Y:S01]  /*2cb50*/  IADD3.X R58, R58, UR10, RZ, P2, !PT ;  /* 0x0000000a3a3a7c10 */ /* 0x010fe200097fe4ff */
[----:B------:R-:W-:Y:S04]  /*2cb60*/  STL [R1+0x71c], R73 ;  /* 0x00071c4901007387 */ /* 0x000fe80000100800 */
[----:B------:R1:W-:Y:S04]  /*2cb70*/  STL [R1+0x760], R29 ;  /* 0x0007601d01007387 */ /* 0x0003e80000100800 */
[----:B------:R2:W-:Y:S04]  /*2cb80*/  LDGSTS.E [R0+0x1c400], [R2.64], P0 ;  /* 0x1c40000002007fae */ /* 0x0005e8000812184c */
[----:B------:R-:W-:Y:S04]  /*2cb90*/  STL [R1+0x75c], R58 ;  /* 0x00075c3a01007387 */ /* 0x000fe80000100800 */
[----:B------:R-:W4:Y:S01]  /*2cba0*/  LDL.LU R72, [R1+0xa4] ;  /* 0x0000a40001487983 */ /* 0x000f220000300800 */
[----:B------:R-:W-:Y:S01]  /*2cbb0*/  IADD3 R11, P1, R11, UR11, RZ ;  /* 0x0000000b0b0b7c10 */ /* 0x000fe2000ff3e0ff */
[----:B--2---:R-:W-:-:S02]  /*2cbc0*/  IMAD.MOV.U32 R2, RZ, RZ, R29 ;  /* 0x000000ffff027224 */ /* 0x004fc400078e001d */
[----:B-1----:R-:W2:Y:S01]  /*2cbd0*/  LDL.LU R29, [R1+0xa8] ;  /* 0x0000a800011d7983 */ /* 0x002ea20000300800 */
[----:B------:R-:W-:Y:S01]  /*2cbe0*/  IMAD.MOV.U32 R3, RZ, RZ, R58 ;  /* 0x000000ffff037224 */ /* 0x000fe200078e003a */
[----:B---3--:R-:W-:Y:S02]  /*2cbf0*/  IADD3 R28, P2, R28, UR11, RZ ;  /* 0x0000000b1c1c7c10 */ /* 0x008fe4000ff5e0ff */
[----:B------:R-:W3:Y:S04]  /*2cc00*/  LDL.LU R75, [R1+0xe4] ;  /* 0x0000e400014b7983 */ /* 0x000ee80000300800 */
[----:B------:R-:W3:Y:S04]  /*2cc10*/  LDL.LU R74, [R1+0xe8] ;  /* 0x0000e800014a7983 */ /* 0x000ee80000300800 */
        /* <DEDUP_REMOVED lines=12> */
[----:B------:R1:W-:Y:S01]  /*2cce0*/  LDGSTS.E [R0+0x1e400], [R2.64], P0 ;  /* 0x1e40000002007fae */ /* 0x0003e2000812184c */
[----:B------:R-:W-:-:S03]  /*2ccf0*/  IADD3 R31, P1, R31, UR11, RZ ;  /* 0x0000000b1f1f7c10 */ /* 0x000fc6000ff3e0ff */
[----:B------:R-:W3:Y:S01]  /*2cd00*/  LDL.LU R73, [R1+0x164] ;  /* 0x0001640001497983 */ /* 0x000ee20000300800 */
[----:B-1----:R-:W-:Y:S02]  /*2cd10*/  IMAD.MOV.U32 R2, RZ, RZ, R28 ;  /* 0x000000ffff027224 */ /* 0x002fe400078e001c */
[----:B------:R-:W-:Y:S01]  /*2cd20*/  IMAD.MOV.U32 R3, RZ, RZ, R56 ;  /* 0x000000ffff037224 */ /* 0x000fe200078e0038 */
[----:B------:R-:W-:Y:S02]  /*2cd30*/  IADD3 R10, P2, R10, UR11, RZ ;  /* 0x0000000b0a0a7c10 */ /* 0x000fe4000ff5e0ff */
[----:B------:R-:W-:Y:S02]  /*2cd40*/  LOP3.LUT R28, R187, 0x30, RZ, 0x3c, !PT ;  /* 0x00000030bb1c7812 */ /* 0x000fe400078e3cff */
        /* <DEDUP_REMOVED lines=10> */
[----:B------:R-:W3:Y:S01]  /*2cdf0*/  LDL.LU R31, [R1+0x1a4] ;  /* 0x0001a400011f7983 */ /* 0x000ee20000300800 */
[----:B------:R-:W-:-:S03]  /*2ce00*/  IMAD.MOV.U32 R3, RZ, RZ, R57 ;  /* 0x000000ffff037224 */ /* 0x000fc600078e0039 */
[----:B-1----:R-:W3:Y:S01]  /*2ce10*/  LDL.LU R57, [R1+0x1e4] ;  /* 0x0001e40001397983 */ /* 0x002ee20000300800 */
[----:B------:R-:W-:-:S03]  /*2ce20*/  IADD3.X R59, R59, UR10, RZ, P2, !PT ;  /* 0x0000000a3b3b7c10 */ /* 0x000fc600097fe4ff */
[----:B------:R1:W-:Y:S04]  /*2ce30*/  LDGSTS.E [R0+0x600], [R2.64], P0 ;  /* 0x0060000002007fae */ /* 0x0003e8000812184c */
[----:B------:R1:W-:Y:S02]  /*2ce40*/  STL [R1+0x64], R59 ;  /* 0x0000643b01007387 */ /* 0x0003e40000100800 */
[----:B-1----:R-:W-:Y:S02]  /*2ce50*/  IMAD.MOV.U32 R2, RZ, RZ, R10 ;  /* 0x000000ffff027224 */ /* 0x002fe400078e000a */
[----:B------:R-:W-:Y:S02]  /*2ce60*/  IMAD.MOV.U32 R3, RZ, RZ, R59 ;  /* 0x000000ffff037224 */ /* 0x000fe400078e003b */
[----:B------:R-:W3:Y:S04]  /*2ce70*/  LDL.LU R59, [R1+0x228] ;  /* 0x00022800013b7983 */ /* 0x000ee80000300800 */
[----:B------:R-:W3:Y:S04]  /*2ce80*/  LDL.LU R10, [R1+0x268] ;  /* 0x00026800010a7983 */ /* 0x000ee80000300800 */
[----:B------:R1:W-:Y:S01]  /*2ce90*/  LDGSTS.E [R0+0x1600], [R2.64], P0 ;  /* 0x0160000002007fae */ /* 0x0003e2000812184c */
[----:B--2---:R-:W-:-:S04]  /*2cea0*/  IADD3 R29, P1, R29, UR11, RZ ;  /* 0x0000000b1d1d7c10 */ /* 0x004fc8000ff3e0ff */
[----:B----4-:R-:W-:Y:S01]  /*2ceb0*/  IADD3.X R72, R72, UR10, RZ, P1, !PT ;  /* 0x0000000a48487c10 */ /* 0x010fe20008ffe4ff */
[----:B------:R-:W-:Y:S01]  /*2cec0*/  STL [R1+0xa8], R29 ;  /* 0x0000a81d01007387 */ /* 0x000fe20000100800 */
[----:B---3--:R-:W-:-:S03]  /*2ced0*/  IADD3 R74, P2, R74, UR11, RZ ;  /* 0x0000000b4a4a7c10 */ /* 0x008fc6000ff5e0ff */
[----:B------:R2:W-:Y:S01]  /*2cee0*/  STL [R1+0xa4], R72 ;  /* 0x0000a44801007387 */ /* 0x0005e20000100800 */
[----:B-1----:R-:W-:Y:S01]  /*2cef0*/  IMAD.MOV.U32 R2, RZ, RZ, R29 ;  /* 0x000000ffff027224 */ /* 0x002fe200078e001d */
[----:B------:R-:W-:Y:S01]  /*2cf00*/  IADD3.X R75, R75, UR10, RZ, P2, !PT ;  /* 0x0000000a4b4b7c10 */ /* 0x000fe200097fe4ff */
[----:B------:R-:W-:Y:S01]  /*2cf10*/  IMAD.MOV.U32 R3, RZ, RZ, R72 ;  /* 0x000000ffff037224 */ /* 0x000fe200078e0048 */
[----:B------:R-:W-:Y:S04]  /*2cf20*/  STL [R1+0xe8], R74 ;  /* 0x0000e84a01007387 */ /* 0x000fe80000100800 */
[----:B------:R1:W-:Y:S04]  /*2cf30*/  LDGSTS.E [R0+0x2600], [R2.64], P0 ;  /* 0x0260000002007fae */ /* 0x0003e8000812184c */
[----:B--2---:R-:W2:Y:S04]  /*2cf40*/  LDL.LU R72, [R1+0x224] ;  /* 0x0002240001487983 */ /* 0x004ea80000300800 */
[----:B------:R-:W-:Y:S04]  /*2cf50*/  STL [R1+0xe4], R75 ;  /* 0x0000e44b01007387 */ /* 0x000fe80000100800 */
[----:B------:R-:W3:Y:S01]  /*2cf60*/  LDL.LU R29, [R1+0x264] ;  /* 0x00026400011d7983 */ /* 0x000ee20000300800 */
[----:B-1----:R-:W-:-:S02]  /*2cf70*/  IMAD.MOV.U32 R2, RZ, RZ, R74 ;  /* 0x000000ffff027224 */ /* 0x002fc400078e004a */
[----:B------:R-:W-:-:S05]  /*2cf80*/  IMAD.MOV.U32 R3, RZ, RZ, R75 ;  /* 0x000000ffff037224 */ /* 0x000fca00078e004b */
[----:B------:R1:W-:Y:S01]  /*2cf90*/  LDGSTS.E [R0+0x3600], [R2.64], P0 ;  /* 0x0360000002007fae */ /* 0x0003e2000812184c */
[----:B------:R-:W-:Y:S02]  /*2cfa0*/  IADD3 R11, P1, R11, UR11, RZ ;  /* 0x0000000b0b0b7c10 */ /* 0x000fe4000ff3e0ff */
[----:B------:R-:W-:Y:S02]  /*2cfb0*/  IADD3 R30, P2, R30, UR11, RZ ;  /* 0x0000000b1e1e7c10 */ /* 0x000fe4000ff5e0ff */
[----:B------:R-:W-:Y:S01]  /*2cfc0*/  IADD3.X R58, R58, UR10, RZ, P1, !PT ;  /* 0x0000000a3a3a7c10 */ /* 0x000fe20008ffe4ff */
[----:B------:R-:W-:Y:S01]  /*2cfd0*/  STL [R1+0x128], R11 ;  /* 0x0001280b01007387 */ /* 0x000fe20000100800 */
[----:B-1----:R-:W-:-:S03]  /*2cfe0*/  IMAD.MOV.U32 R2, RZ, RZ, R11 ;  /* 0x000000ffff027224 */ /* 0x002fc600078e000b */
        /* <DEDUP_REMOVED lines=8> */
[----:B----4-:R-:W-:-:S03]  /*2d070*/  IMAD.MOV.U32 R3, RZ, RZ, R73 ;  /* 0x000000ffff037224 */ /* 0x010fc600078e0049 */
[----:B-1----:R-:W4:Y:S01]  /*2d080*/  LDL.LU R73, [R1+0x2a4] ;  /* 0x0002a40001497983 */ /* 0x002f220000300800 */
[----:B------:R-:W-:-:S03]  /*2d090*/  IMAD.MOV.U32 R2, RZ, RZ, R30 ;  /* 0x000000ffff027224 */ /* 0x000fc600078e001e */
[----:B------:R-:W4:Y:S04]  /*2d0a0*/  LDL.LU R30, [R1+0x2e4] ;  /* 0x0002e400011e7983 */ /* 0x000f280000300800 */
[----:B------:R1:W-:Y:S01]  /*2d0b0*/  LDGSTS.E [R0+0x5600], [R2.64], P0 ;  /* 0x0560000002007fae */ /* 0x0003e2000812184c */
[----:B------:R-:W-:Y:S02]  /*2d0c0*/  IADD3 R28, P1, R28, UR11, RZ ;  /* 0x0000000b1c1c7c10 */ /* 0x000fe4000ff3e0ff */
[----:B------:R-:W-:Y:S02]  /*2d0d0*/  IADD3 R56, P2, R56, UR11, RZ ;  /* 0x0000000b38387c10 */ /* 0x000fe4000ff5e0ff */
[----:B------:R-:W-:Y:S01]  /*2d0e0*/  IADD3.X R31, R31, UR10, RZ, P1, !PT ;  /* 0x0000000a1f1f7c10 */ /* 0x000fe20008ffe4ff */
[----:B------:R-:W-:Y:S01]  /*2d0f0*/  STL [R1+0x1a8], R28 ;  /* 0x0001a81c01007387 */ /* 0x000fe20000100800 */
[----:B-1----:R-:W-:Y:S01]  /*2d100*/  IMAD.MOV.U32 R2, RZ, RZ, R28 ;  /* 0x000000ffff027224 */ /* 0x002fe200078e001c */
[----:B------:R-:W-:-:S02]  /*2d110*/  IADD3.X R57, R57, UR10, RZ, P2, !PT ;  /* 0x0000000a39397c10 */ /* 0x000fc400097fe4ff */
[----:B------:R-:W-:Y:S01]  /*2d120*/  IMAD.MOV.U32 R3, RZ, RZ, R31 ;  /* 0x000000ffff037224 */ /* 0x000fe200078e001f */
[----:B------:R1:W-:Y:S04]  /*2d130*/  STL [R1+0x1a4], R31 ;  /* 0x0001a41f01007387 */ /* 0x0003e80000100800 */
[----:B------:R1:W-:Y:S04]  /*2d140*/  STL [R1+0x1e8], R56 ;  /* 0x0001e83801007387 */ /* 0x0003e80000100800 */
[----:B------:R1:W-:Y:S04]  /*2d150*/  LDGSTS.E [R0+0x6600], [R2.64], P0 ;  /* 0x0660000002007fae */ /* 0x0003e8000812184c */
[----:B-1----:R-:W4:Y:S04]  /*2d160*/  LDL.LU R31, [R1+0x328] ;  /* 0x00032800011f7983 */ /* 0x002f280000300800 */
[----:B------:R1:W-:Y:S04]  /*2d170*/  STL [R1+0x1e4], R57 ;  /* 0x0001e43901007387 */ /* 0x0003e80000100800 */
[----:B------:R-:W4:Y:S01]  /*2d180*/  LDL.LU R28, [R1+0x368] ;  /* 0x00036800011c7983 */ /* 0x000f220000300800 */
[----:B------:R-:W-:-:S03]  /*2d190*/  IMAD.MOV.U32 R2, RZ, RZ, R56 ;  /* 0x000000ffff027224 */ /* 0x000fc600078e0038 */
[----:B------:R-:W4:Y:S01]  /*2d1a0*/  LDL.LU R56, [R1+0x324] ;  /* 0x0003240001387983 */ /* 0x000f220000300800 */
[----:B------:R-:W-:-:S03]  /*2d1b0*/  IMAD.MOV.U32 R3, RZ, RZ, R57 ;  /* 0x000000ffff037224 */ /* 0x000fc600078e0039 */
[----:B-1----:R-:W4:Y:S01]  /*2d1c0*/  LDL.LU R57, [R1+0x364] ;  /* 0x0003640001397983 */ /* 0x002f220000300800 */
[----:B------:R-:W-:Y:S02]  /*2d1d0*/  IADD3 R59, P1, R59, UR11, RZ ;  /* 0x0000000b3b3b7c10 */ /* 0x000fe4000ff3e0ff */
[----:B------:R-:W-:Y:S01]  /*2d1e0*/  IADD3 R10, P2, R10, UR11, RZ ;  /* 0x0000000b0a0a7c10 */ /* 0x000fe2000ff5e0ff */
[----:B------:R1:W-:Y:S04]  /*2d1f0*/  LDGSTS.E [R0+0x7600], [R2.64], P0 ;  /* 0x0760000002007fae */ /* 0x0003e8000812184c */
[----:B------:R2:W-:Y:S01]  /*2d200*/  STL [R1+0x228], R59 ;  /* 0x0002283b01007387 */ /* 0x0005e20000100800 */
[----:B-1----:R-:W-:Y:S01]  /*2d210*/  IMAD.MOV.U32 R2, RZ, RZ, R59 ;  /* 0x000000ffff027224 */ /* 0x002fe200078e003b */
[----:B--2---:R-:W-:-:S05]  /*2d220*/  IADD3.X R72, R72, UR10, RZ, P1, !PT ;  /* 0x0000000a48487c10 */ /* 0x004fca0008ffe4ff */
[----:B------:R1:W-:Y:S01]  /*2d230*/  STL [R1+0x224], R72 ;  /* 0x0002244801007387 */ /* 0x0003e20000100800 */
[----:B---3--:R-:W-:-:S03]  /*2d240*/  IADD3.X R29, R29, UR10, RZ, P2, !PT ;  /* 0x0000000a1d1d7c10 */ /* 0x008fc600097fe4ff */
[----:B------:R2:W-:Y:S01]  /*2d250*/  STL [R1+0x268], R10 ;  /* 0x0002680a01007387 */ /* 0x0005e20000100800 */
[----:B------:R-:W-:-:S03]  /*2d260*/  IMAD.MOV.U32 R3, RZ, RZ, R72 ;  /* 0x000000ffff037224 */ /* 0x000fc600078e0048 */
[----:B------:R-:W3:Y:S04]  /*2d270*/  LDL.LU R59, [R1+0x3a8] ;  /* 0x0003a800013b7983 */ /* 0x000ee80000300800 */
[----:B------:R2:W-:Y:S04]  /*2d280*/  STL [R1+0x264], R29 ;  /* 0x0002641d01007387 */ /* 0x0005e80000100800 */
[----:B------:R-:W3:Y:S04]  /*2d290*/  LDL.LU R74, [R1+0x3e8] ;  /* 0x0003e800014a7983 */ /* 0x000ee80000300800 */
[----:B-1----:R-:W3:Y:S04]  /*2d2a0*/  LDL.LU R72, [R1+0x3a4] ;  /* 0x0003a40001487983 */ /* 0x002ee80000300800 */
[----:B------:R1:W-:Y:S04]  /*2d2b0*/  LDGSTS.E [R0+0x8600], [R2.64], P0 ;  /* 0x0860000002007fae */ /* 0x0003e8000812184c */
[----:B------:R-:W3:Y:S01]  /*2d2c0*/  LDL.LU R75, [R1+0x3e4] ;  /* 0x0003e400014b7983 */ /* 0x000ee20000300800 */
[----:B-1----:R-:W-:-:S02]  /*2d2d0*/  IMAD.MOV.U32 R2, RZ, RZ, R10 ;  /* 0x000000ffff027224 */ /* 0x002fc400078e000a */
[----:B------:R-:W-:Y:S01]  /*2d2e0*/  IMAD.MOV.U32 R3, RZ, RZ, R29 ;  /* 0x000000ffff037224 */ /* 0x000fe200078e001d */
[----:B--2---:R-:W2:Y:S04]  /*2d2f0*/  LDL.LU R10, [R1+0x428] ;  /* 0x00042800010a7983 */ /* 0x004ea80000300800 */
[----:B------:R-:W2:Y:S01]  /*2d300*/  LDL.LU R29, [R1+0x468] ;  /* 0x00046800011d7983 */ /* 0x000ea20000300800 */
[----:B------:R-:W-:-:S03]  /*2d310*/  IADD3 R58, P1, R58, UR11, RZ ;  /* 0x0000000b3a3a7c10 */ /* 0x000fc6000ff3e0ff */
[----:B------:R1:W-:Y:S01]  /*2d320*/  LDGSTS.E [R0+0x9600], [R2.64], P0 ;  /* 0x0960000002007fae */ /* 0x0003e2000812184c */
[----:B------:R-:W-:-:S03]  /*2d330*/  IADD3 R11, P2, R11, UR11, RZ ;  /* 0x0000000b0b0b7c10 */ /* 0x000fc6000ff5e0ff */
[----:B------:R4:W-:Y:S02]  /*2d340*/  STL [R1+0x2a8], R58 ;  /* 0x0002a83a01007387 */ /* 0x0009e40000100800 */
[----:B----4-:R-:W-:Y:S01]  /*2d350*/  IADD3.X R73, R73, UR10, RZ, P1, !PT ;  /* 0x0000000a49497c10 */ /* 0x010fe20008ffe4ff */
[----:B-1----:R-:W-:Y:S01]  /*2d360*/  IMAD.MOV.U32 R2, RZ, RZ, R58 ;  /* 0x000000ffff027224 */ /* 0x002fe200078e003a */
[----:B------:R-:W-:-:S03]  /*2d370*/  IADD3.X R30, R30, UR10, RZ, P2, !PT ;  /* 0x0000000a1e1e7c10 */ /* 0x000fc600097fe4ff */
[----:B------:R1:W-:Y:S04]  /*2d380*/  STL [R1+0x2a4], R73 ;  /* 0x0002a44901007387 */ /* 0x0003e80000100800 */
[----:B------:R4:W-:Y:S04]  /*2d390*/  STL [R1+0x2e8], R11 ;  /* 0x0002e80b01007387 */ /* 0x0009e80000100800 */
[----:B------:R-:W2:Y:S01]  /*2d3a0*/  LDL.LU R58, [R1+0x424] ;  /* 0x00042400013a7983 */ /* 0x000ea20000300800 */
[----:B------:R-:W-:-:S03]  /*2d3b0*/  IMAD.MOV.U32 R3, RZ, RZ, R73 ;  /* 0x000000ffff037224 */ /* 0x000fc600078e0049 */
[----:B------:R4:W-:Y:S04]  /*2d3c0*/  STL [R1+0x2e4], R30 ;  /* 0x0002e41e01007387 */ /* 0x0009e80000100800 */
[----:B-1----:R-:W2:Y:S04]  /*2d3d0*/  LDL.LU R73, [R1+0x464] ;  /* 0x0004640001497983 */ /* 0x002ea80000300800 */
[----:B------:R1:W-:Y:S02]  /*2d3e0*/  LDGSTS.E [R0+0xa600], [R2.64], P0 ;  /* 0x0a60000002007fae */ /* 0x0003e4000812184c */
[----:B-1----:R-:W-:-:S02]  /*2d3f0*/  IMAD.MOV.U32 R2, RZ, RZ, R11 ;  /* 0x000000ffff027224 */ /* 0x002fc400078e000b */
[----:B------:R-:W-:Y:S01]  /*2d400*/  IMAD.MOV.U32 R3, RZ, RZ, R30 ;  /* 0x000000ffff037224 */ /* 0x000fe200078e001e */
[----:B----4-:R-:W2:Y:S04]  /*2d410*/  LDL.LU R11, [R1+0x4a8] ;  /* 0x0004a800010b7983 */ /* 0x010ea80000300800 */
[----:B------:R-:W2:Y:S04]  /*2d420*/  LDL.LU R30, [R1+0x4e8] ;  /* 0x0004e800011e7983 */ /* 0x000ea80000300800 */
[----:B------:R1:W-:Y:S01]  /*2d430*/  LDGSTS.E [R0+0xb600], [R2.64], P0 ;  /* 0x0b60000002007fae */ /* 0x0003e2000812184c */
[----:B------:R-:W-:-:S05]  /*2d440*/  IADD3 R31, P1, R31, UR11, RZ ;  /* 0x0000000b1f1f7c10 */ /* 0x000fca000ff3e0ff */
[----:B------:R1:W-:Y:S01]  /*2d450*/  STL [R1+0x328], R31 ;  /* 0x0003281f01007387 */ /* 0x0003e20000100800 */
[----:B------:R-:W-:Y:S02]  /*2d460*/  IADD3 R28, P2, R28, UR11, RZ ;  /* 0x0000000b1c1c7c10 */ /* 0x000fe4000ff5e0ff */
[----:B------:R-:W-:Y:S01]  /*2d470*/  IADD3.X R56, R56, UR10, RZ, P1, !PT ;  /* 0x0000000a38387c10 */ /* 0x000fe20008ffe4ff */
[----:B-1----:R-:W-:Y:S01]  /*2d480*/  IMAD.MOV.U32 R2, RZ, RZ, R31 ;  /* 0x000000ffff027224 */ /* 0x002fe200078e001f */
[----:B------:R-:W-:-:S03]  /*2d490*/  IADD3.X R57, R57, UR10, RZ, P2, !PT ;  /* 0x0000000a39397c10 */ /* 0x000fc600097fe4ff */
[----:B------:R1:W-:Y:S04]  /*2d4a0*/  STL [R1+0x324], R56 ;  /* 0x0003243801007387 */ /* 0x0003e80000100800 */
[----:B------:R-:W-:Y:S04]  /*2d4b0*/  STL [R1+0x368], R28 ;  /* 0x0003681c01007387 */ /* 0x000fe80000100800 */
[----:B------:R-:W2:Y:S01]  /*2d4c0*/  LDL.LU R31, [R1+0x4a4] ;  /* 0x0004a400011f7983 */ /* 0x000ea20000300800 */
[----:B------:R-:W-:-:S03]  /*2d4d0*/  IMAD.MOV.U32 R3, RZ, RZ, R56 ;  /* 0x000000ffff037224 */ /* 0x000fc600078e0038 */
[----:B------:R1:W-:Y:S04]  /*2d4e0*/  STL [R1+0x364], R57 ;  /* 0x0003643901007387 */ /* 0x0003e80000100800 */
[----:B-1----:R-:W2:Y:S04]  /*2d4f0*/  LDL.LU R56, [R1+0x4e4] ;  /* 0x0004e40001387983 */ /* 0x002ea80000300800 */
[----:B------:R1:W-:Y:S02]  /*2d500*/  LDGSTS.E [R0+0xc600], [R2.64], P0 ;  /* 0x0c60000002007fae */ /* 0x0003e4000812184c */
[----:B-1----:R-:W-:-:S02]  /*2d510*/  IMAD.MOV.U32 R2, RZ, RZ, R28 ;  /* 0x000000ffff027224 */ /* 0x002fc400078e001c */
[----:B------:R-:W-:Y:S02]  /*2d520*/  IMAD.MOV.U32 R3, RZ, RZ, R57 ;  /* 0x000000ffff037224 */ /* 0x000fe400078e0039 */
[----:B------:R-:W2:Y:S04]  /*2d530*/  LDL.LU R57, [R1+0x528] ;  /* 0x0005280001397983 */ /* 0x000ea80000300800 */
[----:B------:R-:W2:Y:S04]  /*2d540*/  LDL.LU R28, [R1+0x568] ;  /* 0x00056800011c7983 */ /* 0x000ea80000300800 */
[----:B------:R1:W-:Y:S01]  /*2d550*/  LDGSTS.E [R0+0xd600], [R2.64], P0 ;  /* 0x0d60000002007fae */ /* 0x0003e2000812184c */
[----:B---3--:R-:W-:-:S05]  /*2d560*/  IADD3 R59, P1, R59, UR11, RZ ;  /* 0x0000000b3b3b7c10 */ /* 0x008fca000ff3e0ff */
[----:B------:R-:W-:Y:S01]  /*2d570*/  STL [R1+0x3a8], R59 ;  /* 0x0003a83b01007387 */ /* 0x000fe20000100800 */
[----:B------:R-:W-:Y:S02]  /*2d580*/  IADD3 R74, P2, R74, UR11, RZ ;  /* 0x0000000b4a4a7c10 */ /* 0x000fe4000ff5e0ff */
[----:B------:R-:W-:Y:S01]  /*2d590*/  IADD3.X R72, R72, UR10, RZ, P1, !PT ;  /* 0x0000000a48487c10 */ /* 0x000fe20008ffe4ff */
[----:B-1----:R-:W-:-:S04]  /*2d5a0*/  IMAD.MOV.U32 R2, RZ, RZ, R59 ;  /* 0x000000ffff027224 */ /* 0x002fc800078e003b */
[----:B------:R1:W-:Y:S01]  /*2d5b0*/  STL [R1+0x3a4], R72 ;  /* 0x0003a44801007387 */ /* 0x0003e20000100800 */
[----:B------:R-:W-:Y:S01]  /*2d5c0*/  IMAD.MOV.U32 R3, RZ, RZ, R72 ;  /* 0x000000ffff037224 */ /* 0x000fe200078e0048 */
[----:B------:R-:W-:Y:S02]  /*2d5d0*/  IADD3.X R75, R75, UR10, RZ, P2, !PT ;  /* 0x0000000a4b4b7c10 */ /* 0x000fe400097fe4ff */
[----:B------:R-:W-:Y:S04]  /*2d5e0*/  STL [R1+0x3e8], R74 ;  /* 0x0003e84a01007387 */ /* 0x000fe80000100800 */
[----:B------:R3:W-:Y:S04]  /*2d5f0*/  LDGSTS.E [R0+0xe600], [R2.64], P0 ;  /* 0x0e60000002007fae */ /* 0x0007e8000812184c */
[----:B-1----:R-:W4:Y:S01]  /*2d600*/  LDL.LU R72, [R1+0x524] ;  /* 0x0005240001487983 */ /* 0x002f220000300800 */
[----:B--2---:R-:W-:-:S03]  /*2d610*/  IADD3 R10, P1, R10, UR11, RZ ;  /* 0x0000000b0a0a7c10 */ /* 0x004fc6000ff3e0ff */
[----:B------:R-:W-:Y:S04]  /*2d620*/  STL [R1+0x3e4], R75 ;  /* 0x0003e44b01007387 */ /* 0x000fe80000100800 */
[----:B------:R-:W2:Y:S01]  /*2d630*/  LDL.LU R59, [R1+0x564] ;  /* 0x00056400013b7983 */ /* 0x000ea20000300800 */
[----:B---3--:R-:W-:Y:S02]  /*2d640*/  IMAD.MOV.U32 R2, RZ, RZ, R74 ;  /* 0x000000ffff027224 */ /* 0x008fe400078e004a */
[----:B------:R-:W-:Y:S01]  /*2d650*/  IMAD.MOV.U32 R3, RZ, RZ, R75 ;  /* 0x000000ffff037224 */ /* 0x000fe200078e004b */
[----:B------:R-:W-:Y:S01]  /*2d660*/  IADD3 R29, P2, R29, UR11, RZ ;  /* 0x0000000b1d1d7c10 */ /* 0x000fe2000ff5e0ff */
[----:B------:R-:W-:Y:S04]  /*2d670*/  STL [R1+0x428], R10 ;  /* 0x0004280a01007387 */ /* 0x000fe80000100800 */
[----:B------:R1:W-:Y:S02]  /*2d680*/  LDGSTS.E [R0+0xf600], [R2.64], P0 ;  /* 0x0f60000002007fae */ /* 0x0003e4000812184c */
[----:B-1----:R-:W-:Y:S01]  /*2d690*/  IMAD.MOV.U32 R2, RZ, RZ, R10 ;  /* 0x000000ffff027224 */ /* 0x002fe200078e000a */
[----:B------:R-:W-:-:S05]  /*2d6a0*/  IADD3.X R58, R58, UR10, RZ, P1, !PT ;  /* 0x0000000a3a3a7c10 */ /* 0x000fca0008ffe4ff */
        /* <DEDUP_REMOVED lines=49> */
[----:B------:R-:W4:Y:S01]  /*2d9c0*/  LDL.LU R28, [R1+0x768] ;  /* 0x00076800011c7983 */ /* 0x000f220000300800 */
[----:B------:R-:W-:-:S03]  /*2d9d0*/  IADD3 R58, P1, R58, UR11, RZ ;  /* 0x0000000b3a3a7c10 */ /* 0x000fc6000ff3e0ff */
[----:B------:R1:W-:Y:S01]  /*2d9e0*/  LDGSTS.E [R0+0x15600], [R2.64], P0 ;  /* 0x1560000002007fae */ /* 0x0003e2000812184c */
[----:B------:R-:W-:-:S03]  /*2d9f0*/  IADD3 R10, P2, R10, UR11, RZ ;  /* 0x0000000b0a0a7c10 */ /* 0x000fc6000ff5e0ff */
[----:B------:R-:W-:Y:S01]  /*2da00*/  STL [R1+0x5a8], R58 ;  /* 0x0005a83a01007387 */ /* 0x000fe20000100800 */
[----:B---3--:R-:W-:Y:S02]  /*2da10*/  IADD3.X R73, R73, UR10, RZ, P1, !PT ;  /* 0x0000000a49497c10 */ /* 0x008fe40008ffe4ff */
[----:B------:R-:W-:-:S03]  /*2da20*/  IADD3.X R29, R29, UR10, RZ, P2, !PT ;  /* 0x0000000a1d1d7c10 */ /* 0x000fc600097fe4ff */
[----:B------:R3:W-:Y:S01]  /*2da30*/  STL [R1+0x5a4], R73 ;  /* 0x0005a44901007387 */ /* 0x0007e20000100800 */
[----:B-1----:R-:W-:-:S03]  /*2da40*/  IMAD.MOV.U32 R3, RZ, RZ, R73 ;  /* 0x000000ffff037224 */ /* 0x002fc600078e0049 */
[----:B------:R1:W-:Y:S01]  /*2da50*/  STL [R1+0x5e8], R10 ;  /* 0x0005e80a01007387 */ /* 0x0003e20000100800 */
[----:B------:R-:W-:-:S03]  /*2da60*/  IMAD.MOV.U32 R2, RZ, RZ, R58 ;  /* 0x000000ffff027224 */ /* 0x000fc600078e003a */
[----:B---3--:R-:W3:Y:S04]  /*2da70*/  LDL.LU R73, [R1+0x724] ;  /* 0x0007240001497983 */ /* 0x008ee80000300800 */
[----:B------:R1:W-:Y:S04]  /*2da80*/  STL [R1+0x5e4], R29 ;  /* 0x0005e41d01007387 */ /* 0x0003e80000100800 */
[----:B------:R-:W3:Y:S04]  /*2da90*/  LDL.LU R58, [R1+0x764] ;  /* 0x00076400013a7983 */ /* 0x000ee80000300800 */
[----:B------:R1:W-:Y:S02]  /*2daa0*/  LDGSTS.E [R0+0x16600], [R2.64], P0 ;  /* 0x1660000002007fae */ /* 0x0003e4000812184c */
[----:B-1----:R-:W-:-:S02]  /*2dab0*/  IMAD.MOV.U32 R2, RZ, RZ, R10 ;  /* 0x000000ffff027224 */ /* 0x002fc400078e000a */
[----:B------:R-:W-:Y:S01]  /*2dac0*/  IMAD.MOV.U32 R3, RZ, RZ, R29 ;  /* 0x000000ffff037224 */ /* 0x000fe200078e001d */
[----:B------:R-:W3:Y:S04]  /*2dad0*/  LDL.LU R10, [R1+0x7a8] ;  /* 0x0007a800010a7983 */ /* 0x000ee80000300800 */
[----:B------:R-:W3:Y:S01]  /*2dae0*/  LDL.LU R29, [R1+0x7e8] ;  /* 0x0007e800011d7983 */ /* 0x000ee20000300800 */
[----:B------:R-:W-:-:S03]  /*2daf0*/  IADD3 R31, P1, R31, UR11, RZ ;  /* 0x0000000b1f1f7c10 */ /* 0x000fc6000ff3e0ff */
[----:B------:R1:W-:Y:S01]  /*2db00*/  LDGSTS.E [R0+0x17600], [R2.64], P0 ;  /* 0x1760000002007fae */ /* 0x0003e2000812184c */
[----:B------:R-:W-:-:S03]  /*2db10*/  IADD3 R11, P2, R11, UR11, RZ ;  /* 0x0000000b0b0b7c10 */ /* 0x000fc6000ff5e0ff */
[----:B------:R1:W-:Y:S01]  /*2db20*/  STL [R1+0x628], R31 ;  /* 0x0006281f01007387 */ /* 0x0003e20000100800 */
[----:B------:R-:W-:Y:S01]  /*2db30*/  IADD3.X R56, R56, UR10, RZ, P1, !PT ;  /* 0x0000000a38387c10 */ /* 0x000fe20008ffe4ff */
[----:B-1----:R-:W-:Y:S01]  /*2db40*/  IMAD.MOV.U32 R2, RZ, RZ, R31 ;  /* 0x000000ffff027224 */ /* 0x002fe200078e001f */
[----:B------:R-:W-:-:S03]  /*2db50*/  IADD3.X R30, R30, UR10, RZ, P2, !PT ;  /* 0x0000000a1e1e7c10 */ /* 0x000fc600097fe4ff */
[----:B------:R1:W-:Y:S04]  /*2db60*/  STL [R1+0x624], R56 ;  /* 0x0006243801007387 */ /* 0x0003e80000100800 */
[----:B------:R-:W-:Y:S01]  /*2db70*/  STL [R1+0x668], R11 ;  /* 0x0006680b01007387 */ /* 0x000fe20000100800 */
[----:B------:R-:W-:-:S03]  /*2db80*/  IMAD.MOV.U32 R3, RZ, RZ, R56 ;  /* 0x000000ffff037224 */ /* 0x000fc600078e0038 */
[----:B------:R-:W3:Y:S04]  /*2db90*/  LDL.LU R31, [R1+0x7a4] ;  /* 0x0007a400011f7983 */ /* 0x000ee80000300800 */
[----:B------:R1:W-:Y:S04]  /*2dba0*/  STL [R1+0x664], R30 ;  /* 0x0006641e01007387 */ /* 0x0003e80000100800 */
[----:B-1----:R-:W3:Y:S04]  /*2dbb0*/  LDL.LU R56, [R1+0x7e4] ;  /* 0x0007e40001387983 */ /* 0x002ee80000300800 */
        /* <DEDUP_REMOVED lines=25> */
[----:B-1----:R-:W-:Y:S01]  /*2dd50*/  IMAD.MOV.U32 R2, RZ, RZ, R72 ;  /* 0x000000ffff027224 */ /* 0x002fe200078e0048 */
[----:B---3--:R-:W-:-:S05]  /*2dd60*/  IADD3.X R73, R73, UR10, RZ, P1, !PT ;  /* 0x0000000a49497c10 */ /* 0x008fca0008ffe4ff */
        /* <DEDUP_REMOVED lines=73> */
[----:B------:R-:W-:-:S04]  /*2e200*/  IADD3 R31, P2, R31, UR11, RZ ;  /* 0x0000000b1f1f7c10 */ /* 0x000fc8000ff5e0ff */
[----:B------:R1:W-:Y:S01]  /*2e210*/  LDGSTS.E [R0+0x3800], [R2.64], P0 ;  /* 0x0380000002007fae */ /* 0x0003e2000812184c */
[----:B------:R-:W-:-:S03]  /*2e220*/  IADD3.X R58, R58, UR10, RZ, P1, !PT ;  /* 0x0000000a3a3a7c10 */ /* 0x000fc60008ffe4ff */
[----:B------:R-:W-:Y:S01]  /*2e230*/  STL [R1+0x130], R10 ;  /* 0x0001300a01007387 */ /* 0x000fe20000100800 */
[----:B------:R-:W-:-:S03]  /*2e240*/  IADD3.X R73, R73, UR10, RZ, P2, !PT ;  /* 0x0000000a49497c10 */ /* 0x000fc600097fe4ff */
[----:B------:R1:W-:Y:S02]  /*2e250*/  STL [R1+0x12c], R58 ;  /* 0x00012c3a01007387 */ /* 0x0003e40000100800 */
[----:B-1----:R-:W-:Y:S02]  /*2e260*/  IMAD.MOV.U32 R2, RZ, RZ, R10 ;  /* 0x000000ffff027224 */ /* 0x002fe400078e000a */
[----:B------:R-:W-:Y:S01]  /*2e270*/  IMAD.MOV.U32 R3, RZ, RZ, R58 ;  /* 0x000000ffff037224 */ /* 0x000fe200078e003a */
[----:B------:R-:W-:Y:S04]  /*2e280*/  STL [R1+0x170], R31 ;  /* 0x0001701f01007387 */ /* 0x000fe80000100800 */
        /* <DEDUP_REMOVED lines=42> */
[----:B-1----:R-:W-:-:S02]  /*2e530*/  IMAD.MOV.U32 R2, RZ, RZ, R11 ;  /* 0x000000ffff027224 */ /* 0x002fc400078e000b */
[----:B------:R-:W-:Y:S01]  /*2e540*/  IMAD.MOV.U32 R3, RZ, RZ, R28 ;  /* 0x000000ffff037224 */ /* 0x000fe200078e001c */
[----:B------:R-:W4:Y:S01]  /*2e550*/  LDL.LU R11, [R1+0x430] ;  /* 0x00043000010b7983 */ /* 0x000f220000300800 */
[----:B------:R-:W-:-:S03]  /*2e560*/  IADD3 R58, P1, R58, UR11, RZ ;  /* 0x0000000b3a3a7c10 */ /* 0x000fc6000ff3e0ff */
[----:B------:R-:W4:Y:S04]  /*2e570*/  LDL.LU R28, [R1+0x470] ;  /* 0x00047000011c7983 */ /* 0x000f280000300800 */
[----:B------:R1:W-:Y:S04]  /*2e580*/  STL [R1+0x2b0], R58 ;  /* 0x0002b03a01007387 */ /* 0x0003e80000100800 */
[----:B------:R1:W-:Y:S01]  /*2e590*/  LDGSTS.E [R0+0x9800], [R2.64], P0 ;  /* 0x0980000002007fae */ /* 0x0003e2000812184c */
[----:B------:R-:W-:Y:S02]  /*2e5a0*/  IADD3 R10, P2, R10, UR11, RZ ;  /* 0x0000000b0a0a7c10 */ /* 0x000fe4000ff5e0ff */
[----:B------:R-:W-:Y:S01]  /*2e5b0*/  IADD3.X R73, R73, UR10, RZ, P1, !PT ;  /* 0x0000000a49497c10 */ /* 0x000fe20008ffe4ff */
[----:B-1----:R-:W-:Y:S01]  /*2e5c0*/  IMAD.MOV.U32 R2, RZ, RZ, R58 ;  /* 0x000000ffff027224 */ /* 0x002fe200078e003a */
[----:B------:R-:W-:-:S03]  /*2e5d0*/  IADD3.X R31, R31, UR10, RZ, P2, !PT ;  /* 0x0000000a1f1f7c10 */ /* 0x000fc600097fe4ff */
[----:B------:R1:W-:Y:S04]  /*2e5e0*/  STL [R1+0x2ac], R73 ;  /* 0x0002ac4901007387 */ /* 0x0003e80000100800 */
[----:B------:R1:W-:Y:S04]  /*2e5f0*/  STL [R1+0x2f0], R10 ;  /* 0x0002f00a01007387 */ /* 0x0003e80000100800 */
[----:B------:R-:W4:Y:S01]  /*2e600*/  LDL.LU R58, [R1+0x42c] ;  /* 0x00042c00013a7983 */ /* 0x000f220000300800 */
[----:B------:R-:W-:-:S03]  /*2e610*/  IMAD.MOV.U32 R3, RZ, RZ, R73 ;  /* 0x000000ffff037224 */ /* 0x000fc600078e0049 */
[----:B------:R1:W-:Y:S04]  /*2e620*/  STL [R1+0x2ec], R31 ;  /* 0x0002ec1f01007387 */ /* 0x0003e80000100800 */
[----:B-1----:R-:W4:Y:S04]  /*2e630*/  LDL.LU R73, [R1+0x46c] ;  /* 0x00046c0001497983 */ /* 0x002f280000300800 */
        /* <DEDUP_REMOVED lines=19> */
[----:B-1----:R-:W-:-:S02]  /*2e770*/  IMAD.MOV.U32 R2, RZ, RZ, R29 ;  /* 0x000000ffff027224 */ /* 0x002fc400078e001d */
[----:B------:R-:W-:Y:S02]  /*2e780*/  IMAD.MOV.U32 R3, RZ, RZ, R57 ;  /* 0x000000ffff037224 */ /* 0x000fe400078e0039 */
[----:B---3--:R-:W2:Y:S01]  /*2e790*/  LDL.LU R57, [R1+0x530] ;  /* 0x0005300001397983 */ /* 0x008ea20000300800 */
[----:B------:R-:W-:-:S03]  /*2e7a0*/  IADD3 R59, P1, R59, UR11, RZ ;  /* 0x0000000b3b3b7c10 */ /* 0x000fc6000ff3e0ff */
[----:B------:R-:W2:Y:S04]  /*2e7b0*/  LDL.LU R29, [R1+0x570] ;  /* 0x00057000011d7983 */ /* 0x000ea80000300800 */
        /* <DEDUP_REMOVED lines=9> */
[----:B------:R-:W2:Y:S04]  /*2e850*/  LDL.LU R72, [R1+0x52c] ;  /* 0x00052c0001487983 */ /* 0x000ea80000300800 */
[----:B------:R-:W-:Y:S04]  /*2e860*/  STL [R1+0x3ec], R75 ;  /* 0x0003ec4b01007387 */ /* 0x000fe80000100800 */
[----:B------:R-:W2:Y:S01]  /*2e870*/  LDL.LU R59, [R1+0x56c] ;  /* 0x00056c00013b7983 */ /* 0x000ea20000300800 */
[----:B------:R-:W-:-:S03]  /*2e880*/  IADD3 R11, P1, R11, UR11, RZ ;  /* 0x0000000b0b0b7c10 */ /* 0x000fc6000ff3e0ff */
        /* <DEDUP_REMOVED lines=16> */
[----:B------:R-:W-:-:S03]  /*2e990*/  IMAD.MOV.U32 R3, RZ, RZ, R73 ;  /* 0x000000ffff037224 */ /* 0x000fc600078e0049 */
[----:B-1----:R-:W2:Y:S01]  /*2e9a0*/  LDL.LU R73, [R1+0x5ac] ;  /* 0x0005ac0001497983 */ /* 0x002ea20000300800 */
[----:B------:R-:W-:-:S03]  /*2e9b0*/  IMAD.MOV.U32 R2, RZ, RZ, R28 ;  /* 0x000000ffff027224 */ /* 0x000fc600078e001c */
[----:B------:R-:W2:Y:S01]  /*2e9c0*/  LDL.LU R28, [R1+0x5ec] ;  /* 0x0005ec00011c7983 */ /* 0x000ea20000300800 */
        /* <DEDUP_REMOVED lines=9> */
[----:B------:R2:W-:Y:S04]  /*2ea60*/  STL [R1+0x4f0], R31 ;  /* 0x0004f01f01007387 */ /* 0x0005e80000100800 */
[----:B------:R4:W-:Y:S04]  /*2ea70*/  LDGSTS.E [R0+0x12800], [R2.64], P0 ;  /* 0x1280000002007fae */ /* 0x0009e8000812184c */
[----:B-1----:R-:W3:Y:S04]  /*2ea80*/  LDL.LU R30, [R1+0x630] ;  /* 0x00063000011e7983 */ /* 0x002ee80000300800 */
[----:B------:R1:W-:Y:S04]  /*2ea90*/  STL [R1+0x4ec], R56 ;  /* 0x0004ec3801007387 */ /* 0x0003e80000100800 */
[----:B------:R-:W3:Y:S01]  /*2eaa0*/  LDL.LU R10, [R1+0x670] ;  /* 0x00067000010a7983 */ /* 0x000ee20000300800 */
[----:B----4-:R-:W-:Y:S01]  /*2eab0*/  IMAD.MOV.U32 R2, RZ, RZ, R31 ;  /* 0x000000ffff027224 */ /* 0x010fe200078e001f */
[----:B--2---:R-:W-:-:S02]  /*2eac0*/  IADD3 R57, P1, R57, UR11, RZ ;  /* 0x0000000b39397c10 */ /* 0x004fc4000ff3e0ff */
[----:B------:R-:W2:Y:S01]  /*2ead0*/  LDL.LU R31, [R1+0x62c] ;  /* 0x00062c00011f7983 */ /* 0x000ea20000300800 */
[----:B------:R-:W-:Y:S01]  /*2eae0*/  IMAD.MOV.U32 R3, RZ, RZ, R56 ;  /* 0x000000ffff037224 */ /* 0x000fe200078e0038 */
[----:B------:R-:W-:Y:S02]  /*2eaf0*/  IADD3 R29, P2, R29, UR11, RZ ;  /* 0x0000000b1d1d7c10 */ /* 0x000fe4000ff5e0ff */
[----:B-1----:R-:W4:Y:S04]  /*2eb00*/  LDL.LU R56, [R1+0x66c] ;  /* 0x00066c0001387983 */ /* 0x002f280000300800 */
        /* <DEDUP_REMOVED lines=28> */
[----:B------:R-:W4:Y:S04]  /*2ecd0*/  LDL.LU R73, [R1+0x72c] ;  /* 0x00072c0001497983 */ /* 0x000f280000300800 */
        /* <DEDUP_REMOVED lines=9> */
[----:B------:R-:W-:Y:S01]  /*2ed70*/  STL [R1+0x630], R30 ;  /* 0x0006301e01007387 */ /* 0x000fe20000100800 */
[----:B------:R-:W-:Y:S02]  /*2ed80*/  IADD3 R10, P2, R10, UR11, RZ ;  /* 0x0000000b0a0a7c10 */ /* 0x000fe4000ff5e0ff */
[----:B--2---:R-:W-:Y:S01]  /*2ed90*/  IADD3.X R31, R31, UR10, RZ, P1, !PT ;  /* 0x0000000a1f1f7c10 */ /* 0x004fe20008ffe4ff */
[----:B-1----:R-:W-:Y:S01]  /*2eda0*/  IMAD.MOV.U32 R2, RZ, RZ, R30 ;  /* 0x000000ffff027224 */ /* 0x002fe200078e001e */
[----:B----4-:R-:W-:-:S03]  /*2edb0*/  IADD3.X R56, R56, UR10, RZ, P2, !PT ;  /* 0x0000000a38387c10 */ /* 0x010fc600097fe4ff */
[----:B------:R1:W-:Y:S01]  /*2edc0*/  STL [R1+0x62c], R31 ;  /* 0x00062c1f01007387 */ /* 0x0003e20000100800 */
[----:B------:R-:W-:-:S03]  /*2edd0*/  IMAD.MOV.U32 R3, RZ, RZ, R31 ;  /* 0x000000ffff037224 */ /* 0x000fc600078e001f */
[----:B------:R-:W-:Y:S04]  /*2ede0*/  STL [R1+0x670], R10 ;  /* 0x0006700a01007387 */ /* 0x000fe80000100800 */
[----:B------:R2:W-:Y:S04]  /*2edf0*/  LDGSTS.E [R0+0x18800], [R2.64], P0 ;  /* 0x1880000002007fae */ /* 0x0005e8000812184c */
[----:B-1----:R-:W3:Y:S04]  /*2ee00*/  LDL.LU R31, [R1+0x7ac] ;  /* 0x0007ac00011f7983 */ /* 0x002ee80000300800 */
[----:B------:R1:W-:Y:S04]  /*2ee10*/  STL [R1+0x66c], R56 ;  /* 0x00066c3801007387 */ /* 0x0003e80000100800 */
[----:B------:R-:W4:Y:S01]  /*2ee20*/  LDL.LU R30, [R1+0x7ec] ;  /* 0x0007ec00011e7983 */ /* 0x000f220000300800 */
[----:B--2---:R-:W-:-:S02]  /*2ee30*/  IMAD.MOV.U32 R2, RZ, RZ, R10 ;  /* 0x000000ffff027224 */ /* 0x004fc400078e000a */
[----:B------:R-:W-:Y:S02]  /*2ee40*/  IMAD.MOV.U32 R3, RZ, RZ, R56 ;  /* 0x000000ffff037224 */ /* 0x000fe400078e0038 */
[----:B-1----:R-:W2:Y:S04]  /*2ee50*/  LDL.LU R56, [R1+0x38] ;  /* 0x0000380001387983 */ /* 0x002ea80000300800 */
[----:B------:R1:W-:Y:S04]  /*2ee60*/  LDGSTS.E [R0+0x19800], [R2.64], P0 ;  /* 0x1980000002007fae */ /* 0x0003e8000812184c */
[----:B------:R-:W2:Y:S01]  /*2ee70*/  LDL.LU R10, [R1+0x78] ;  /* 0x00007800010a7983 */ /* 0x000ea20000300800 */
[----:B------:R-:W-:-:S05]  /*2ee80*/  IADD3 R74, P1, R74, UR11, RZ ;  /* 0x0000000b4a4a7c10 */ /* 0x000fca000ff3e0ff */
[----:B-1----:R-:W-:Y:S01]  /*2ee90*/  IMAD.MOV.U32 R2, RZ, RZ, R74 ;  /* 0x000000ffff027224 */ /* 0x002fe200078e004a */
[----:B------:R-:W-:Y:S02]  /*2eea0*/  IADD3 R57, P2, R57, UR11, RZ ;  /* 0x0000000b39397c10 */ /* 0x000fe4000ff5e0ff */
[----:B------:R-:W-:Y:S01]  /*2eeb0*/  IADD3.X R75, R75, UR10, RZ, P1, !PT ;  /* 0x0000000a4b4b7c10 */ /* 0x000fe20008ffe4ff */
[----:B------:R-:W-:Y:S04]  /*2eec0*/  STL [R1+0x6b0], R74 ;  /* 0x0006b04a01007387 */ /* 0x000fe80000100800 */
[----:B------:R-:W-:Y:S01]  /*2eed0*/  IMAD.MOV.U32 R3, RZ, RZ, R75 ;  /* 0x000000ffff037224 */ /* 0x000fe200078e004b */
[----:B------:R-:W-:Y:S04]  /*2eee0*/  STL [R1+0x6ac], R75 ;  /* 0x0006ac4b01007387 */ /* 0x000fe80000100800 */
[----:B------:R1:W-:Y:S04]  /*2eef0*/  STL [R1+0x6f0], R57 ;  /* 0x0006f03901007387 */ /* 0x0003e80000100800 */
[----:B------:R1:W-:Y:S01]  /*2ef00*/  LDGSTS.E [R0+0x1a800], [R2.64], P0 ;  /* 0x1a80000002007fae */ /* 0x0003e2000812184c */
[----:B------:R-:W-:-:S05]  /*2ef10*/  IADD3.X R59, R59, UR10, RZ, P2, !PT ;  /* 0x0000000a3b3b7c10 */ /* 0x000fca00097fe4ff */
[----:B------:R1:W-:Y:S01]  /*2ef20*/  STL [R1+0x6ec], R59 ;  /* 0x0006ec3b01007387 */ /* 0x0003e20000100800 */
[----:B------:R-:W-:Y:S01]  /*2ef30*/  IADD3 R72, P1, R72, UR11, RZ ;  /* 0x0000000b48487c10 */ /* 0x000fe2000ff3e0ff */
[----:B-1----:R-:W-:Y:S02]  /*2ef40*/  IMAD.MOV.U32 R2, RZ, RZ, R57 ;  /* 0x000000ffff027224 */ /* 0x002fe400078e0039 */
[----:B------:R-:W2:Y:S01]  /*2ef50*/  LDL.LU R57, [R1+0x34] ;  /* 0x0000340001397983 */ /* 0x000ea20000300800 */
[----:B------:R-:W-:Y:S01]  /*2ef60*/  IMAD.MOV.U32 R3, RZ, RZ, R59 ;  /* 0x000000ffff037224 */ /* 0x000fe200078e003b */
[----:B------:R-:W-:Y:S02]  /*2ef70*/  IADD3 R29, P2, R29, UR11, RZ ;  /* 0x0000000b1d1d7c10 */ /* 0x000fe4000ff5e0ff */
[----:B------:R-:W2:Y:S04]  /*2ef80*/  LDL.LU R59, [R1+0x74] ;  /* 0x00007400013b7983 */ /* 0x000ea80000300800 */
        /* <DEDUP_REMOVED lines=10> */
[----:B------:R-:W2:Y:S01]  /*2f030*/  LDL.LU R72, [R1+0xb4] ;  /* 0x0000b40001487983 */ /* 0x000ea20000300800 */
[----:B-1----:R-:W-:-:S03]  /*2f040*/  IMAD.MOV.U32 R2, RZ, RZ, R29 ;  /* 0x000000ffff027224 */ /* 0x002fc600078e001d */
[----:B------:R-:W2:Y:S04]  /*2f050*/  LDL.LU R29, [R1+0xb8] ;  /* 0x0000b800011d7983 */ /* 0x000ea80000300800 */
[----:B------:R-:W2:Y:S04]  /*2f060*/  LDL.LU R75, [R1+0xf4] ;  /* 0x0000f400014b7983 */ /* 0x000ea80000300800 */
[----:B------:R-:W2:Y:S01]  /*2f070*/  LDL.LU R74, [R1+0xf8] ;  /* 0x0000f800014a7983 */ /* 0x000ea20000300800 */
[----:B------:R-:W-:Y:S01]  /*2f080*/  IADD3 R11, P1, R11, UR11, RZ ;  /* 0x0000000b0b0b7c10 */ /* 0x000fe2000ff3e0ff */
[----:B------:R-:W-:Y:S01]  /*2f090*/  IMAD.MOV.U32 R3, RZ, RZ, R58 ;  /* 0x000000ffff037224 */ /* 0x000fe200078e003a */
[----:B------:R-:W-:-:S03]  /*2f0a0*/  IADD3 R28, P2, R28, UR11, RZ ;  /* 0x0000000b1c1c7c10 */ /* 0x000fc6000ff5e0ff */
[----:B------:R1:W-:Y:S01]  /*2f0b0*/  STL [R1+0x7b0], R11 ;  /* 0x0007b00b01007387 */ /* 0x0003e20000100800 */
[----:B------:R-:W-:-:S03]  /*2f0c0*/  LOP3.LUT R193, R193, 0x7f, RZ, 0xc0, !PT ;  /* 0x0000007fc1c17812 */ /* 0x000fc600078ec0ff */
[----:B------:R1:W-:Y:S02]  /*2f0d0*/  LDGSTS.E [R0+0x1d800], [R2.64], P0 ;  /* 0x1d80000002007fae */ /* 0x0003e4000812184c */
[----:B------:R-:W-:Y:S02]  /*2f0e0*/  IMAD.SHL.U32 R193, R193, 0x4, RZ ;  /* 0x00000004c1c17824 */ /* 0x000fe400078e00ff */
[----:B-1----:R-:W-:Y:S01]  /*2f0f0*/  IMAD.MOV.U32 R2, RZ, RZ, R11 ;  /* 0x000000ffff027224 */ /* 0x002fe200078e000b */
[----:B---3--:R-:W-:-:S05]  /*2f100*/  IADD3.X R31, R31, UR10, RZ, P1, !PT ;  /* 0x0000000a1f1f7c10 */ /* 0x008fca0008ffe4ff */
[----:B------:R1:W-:Y:S01]  /*2f110*/  STL [R1+0x7ac], R31 ;  /* 0x0007ac1f01007387 */ /* 0x0003e20000100800 */
[----:B----4-:R-:W-:-:S03]  /*2f120*/  IADD3.X R30, R30, UR10, RZ, P2, !PT ;  /* 0x0000000a1e1e7c10 */ /* 0x010fc600097fe4ff */
[----:B------:R3:W-:Y:S01]  /*2f130*/  STL [R1+0x7f0], R28 ;  /* 0x0007f01c01007387 */ /* 0x0007e20000100800 */
[----:B------:R-:W-:-:S03]  /*2f140*/  IMAD.MOV.U32 R3, RZ, RZ, R31 ;  /* 0x000000ffff037224 */ /* 0x000fc600078e001f */
[----:B------:R-:W4:Y:S04]  /*2f150*/  LDL.LU R11, [R1+0x138] ;  /* 0x00013800010b7983 */ /* 0x000f280000300800 */
[----:B------:R2:W-:Y:S04]  /*2f160*/  STL [R1+0x7ec], R30 ;  /* 0x0007ec1e01007387 */ /* 0x0005e80000100800 */
[----:B-1----:R-:W4:Y:S01]  /*2f170*/  LDL.LU R31, [R1+0x178] ;  /* 0x00017800011f7983 */ /* 0x002f220000300800 */
[----:B--2---:R-:W-:-:S03]  /*2f180*/  IADD3 R56, P1, R56, UR11, RZ ;  /* 0x0000000b38387c10 */ /* 0x004fc6000ff3e0ff */
[----:B------:R-:W2:Y:S04]  /*2f190*/  LDL.LU R58, [R1+0x134] ;  /* 0x00013400013a7983 */ /* 0x000ea80000300800 */
[----:B------:R1:W-:Y:S01]  /*2f1a0*/  LDGSTS.E [R0+0x1e800], [R2.64], P0 ;  /* 0x1e80000002007fae */ /* 0x0003e2000812184c */
[----:B------:R-:W-:-:S03]  /*2f1b0*/  IADD3 R10, P2, R10, UR11, RZ ;  /* 0x0000000b0a0a7c10 */ /* 0x000fc6000ff5e0ff */
[----:B------:R-:W2:Y:S01]  /*2f1c0*/  LDL.LU R73, [R1+0x174] ;  /* 0x0001740001497983 */ /* 0x000ea20000300800 */
[----:B-1----:R-:W-:Y:S02]  /*2f1d0*/  IMAD.MOV.U32 R2, RZ, RZ, R28 ;  /* 0x000000ffff027224 */ /* 0x002fe400078e001c */
[----:B------:R-:W-:Y:S01]  /*2f1e0*/  IMAD.MOV.U32 R3, RZ, RZ, R30 ;  /* 0x000000ffff037224 */ /* 0x000fe200078e001e */
[----:B---3--:R-:W-:Y:S01]  /*2f1f0*/  LOP3.LUT R28, R193, 0x50, RZ, 0x3c, !PT ;  /* 0x00000050c11c7812 */ /* 0x008fe200078e3cff */
[----:B------:R1:W-:Y:S04]  /*2f200*/  STL [R1+0x38], R56 ;  /* 0x0000383801007387 */ /* 0x0003e80000100800 */
[----:B------:R3:W-:Y:S04]  /*2f210*/  LDGSTS.E [R0+0x1f800], [R2.64], P0 ;  /* 0x1f80000002007fae */ /* 0x0007e8000812184c */
[----:B------:R-:W-:Y:S01]  /*2f220*/  STL [R1+0x78], R10 ;  /* 0x0000780a01007387 */ /* 0x000fe20000100800 */
[----:B---3--:R-:W-:Y:S01]  /*2f230*/  IMAD.U32 R0, RZ, RZ, UR8 ;  /* 0x00000008ff007e24 */ /* 0x008fe2000f8e00ff */
[----:B------:R-:W-:-:S03]  /*2f240*/  IADD3.X R57, R57, UR10, RZ, P1, !PT ;  /* 0x0000000a39397c10 */ /* 0x000fc60008ffe4ff */
[----:B------:R-:W-:Y:S02]  /*2f250*/  IMAD R0, R0, 0x20000, R28 ;  /* 0x0002000000007824 */ /* 0x000fe400078e021c */
[----:B------:R3:W-:Y:S01]  /*2f260*/  STL [R1+0x34], R57 ;  /* 0x0000343901007387 */ /* 0x0007e20000100800 */
[----:B------:R-:W-:-:S03]  /*2f270*/  IMAD.MOV.U32 R2, RZ, RZ, R56 ;  /* 0x000000ffff027224 */ /* 0x000fc600078e0038 */
[----:B------:R-:W2:Y:S04]  /*2f280*/  LDL.LU R28, [R1+0x1b8] ;  /* 0x0001b800011c7983 */ /* 0x000ea80000300800 */
[----:B------:R-:W2:Y:S04]  /*2f290*/  LDL.LU R30, [R1+0x1f8] ;  /* 0x0001f800011e7983 */ /* 0x000ea80000300800 */
[----:B-1----:R-:W2:Y:S01]  /*2f2a0*/  LDL.LU R56, [R1+0x1b4] ;  /* 0x0001b40001387983 */ /* 0x002ea20000300800 */
[----:B------:R-:W-:Y:S01]  /*2f2b0*/  IMAD.MOV.U32 R3, RZ, RZ, R57 ;  /* 0x000000ffff037224 */ /* 0x000fe200078e0039 */
[----:B------:R-:W-:-:S02]  /*2f2c0*/  IADD3.X R59, R59, UR10, RZ, P2, !PT ;  /* 0x0000000a3b3b7c10 */ /* 0x000fc400097fe4ff */
[----:B---3--:R-:W3:Y:S04]  /*2f2d0*/  LDL.LU R57, [R1+0x1f4] ;  /* 0x0001f40001397983 */ /* 0x008ee80000300800 */
[----:B------:R1:W-:Y:S04]  /*2f2e0*/  LDGSTS.E [R0+0xa00], [R2.64], P0 ;  /* 0x00a0000002007fae */ /* 0x0003e8000812184c */
[----:B------:R1:W-:Y:S02]  /*2f2f0*/  STL [R1+0x74], R59 ;  /* 0x0000743b01007387 */ /* 0x0003e40000100800 */
[----:B-1----:R-:W-:-:S02]  /*2f300*/  IMAD.MOV.U32 R2, RZ, RZ, R10 ;  /* 0x000000ffff027224 */ /* 0x002fc400078e000a */
[----:B------:R-:W-:Y:S02]  /*2f310*/  IMAD.MOV.U32 R3, RZ, RZ, R59 ;  /* 0x000000ffff037224 */ /* 0x000fe400078e003b */
[----:B------:R-:W3:Y:S04]  /*2f320*/  LDL.LU R59, [R1+0x238] ;  /* 0x00023800013b7983 */ /* 0x000ee80000300800 */
[----:B------:R-:W3:Y:S04]  /*2f330*/  LDL.LU R10, [R1+0x278] ;  /* 0x00027800010a7983 */ /* 0x000ee80000300800 */
        /* <DEDUP_REMOVED lines=10> */
[----:B------:R-:W3:Y:S04]  /*2f3e0*/  LDL.LU R72, [R1+0x234] ;  /* 0x0002340001487983 */ /* 0x000ee80000300800 */
[----:B------:R-:W-:Y:S04]  /*2f3f0*/  STL [R1+0xf4], R75 ;  /* 0x0000f44b01007387 */ /* 0x000fe80000100800 */
[----:B------:R-:W3:Y:S04]  /*2f400*/  LDL.LU R29, [R1+0x274] ;  /* 0x00027400011d7983 */ /* 0x000ee80000300800 */
[----:B------:R1:W-:Y:S02]  /*2f410*/  LDGSTS.E [R0+0x2a00], [R2.64], P0 ;  /* 0x02a0000002007fae */ /* 0x0003e4000812184c */
[----:B-1----:R-:W-:-:S02]  /*2f420*/  IMAD.MOV.U32 R2, RZ, RZ, R74 ;  /* 0x000000ffff027224 */ /* 0x002fc400078e004a */
[----:B------:R-:W-:-:S05]  /*2f430*/  IMAD.MOV.U32 R3, RZ, RZ, R75 ;  /* 0x000000ffff037224 */ /* 0x000fca00078e004b */
[----:B------:R1:W-:Y:S01]  /*2f440*/  LDGSTS.E [R0+0x3a00], [R2.64], P0 ;  /* 0x03a0000002007fae */ /* 0x0003e2000812184c */
[----:B----4-:R-:W-:Y:S02]  /*2f450*/  IADD3 R11, P1, R11, UR11, RZ ;  /* 0x0000000b0b0b7c10 */ /* 0x010fe4000ff3e0ff */
[----:B------:R-:W-:Y:S02]  /*2f460*/  IADD3 R31, P2, R31, UR11, RZ ;  /* 0x0000000b1f1f7c10 */ /* 0x000fe4000ff5e0ff */
[----:B--2---:R-:W-:Y:S01]  /*2f470*/  IADD3.X R58, R58, UR10, RZ, P1, !PT ;  /* 0x0000000a3a3a7c10 */ /* 0x004fe20008ffe4ff */
[----:B------:R-:W-:Y:S01]  /*2f480*/  STL [R1+0x138], R11 ;  /* 0x0001380b01007387 */ /* 0x000fe20000100800 */
[----:B-1----:R-:W-:-:S03]  /*2f490*/  IMAD.MOV.U32 R2, RZ, RZ, R11 ;  /* 0x000000ffff027224 */ /* 0x002fc600078e000b */
        /* <DEDUP_REMOVED lines=8> */
[----:B--2---:R-:W-:-:S03]  /*2f520*/  IMAD.MOV.U32 R3, RZ, RZ, R73 ;  /* 0x000000ffff037224 */ /* 0x004fc600078e0049 */
[----:B-1----:R-:W2:Y:S01]  /*2f530*/  LDL.LU R73, [R1+0x2b4] ;  /* 0x0002b40001497983 */ /* 0x002ea20000300800 */
[----:B------:R-:W-:-:S03]  /*2f540*/  IMAD.MOV.U32 R2, RZ, RZ, R31 ;  /* 0x000000ffff027224 */ /* 0x000fc600078e001f */
[----:B------:R-:W2:Y:S04]  /*2f550*/  LDL.LU R31, [R1+0x2f4] ;  /* 0x0002f400011f7983 */ /* 0x000ea80000300800 */
[----:B------:R1:W-:Y:S01]  /*2f560*/  LDGSTS.E [R0+0x5a00], [R2.64], P0 ;  /* 0x05a0000002007fae */ /* 0x0003e2000812184c */
[----:B------:R-:W-:Y:S02]  /*2f570*/  IADD3 R28, P1, R28, UR11, RZ ;  /* 0x0000000b1c1c7c10 */ /* 0x000fe4000ff3e0ff */
[----:B------:R-:W-:Y:S02]  /*2f580*/  IADD3 R30, P2, R30, UR11, RZ ;  /* 0x0000000b1e1e7c10 */ /* 0x000fe4000ff5e0ff */
[----:B------:R-:W-:Y:S01]  /*2f590*/  IADD3.X R56, R56, UR10, RZ, P1, !PT ;  /* 0x0000000a38387c10 */ /* 0x000fe20008ffe4ff */
[----:B------:R-:W-:Y:S01]  /*2f5a0*/  STL [R1+0x1b8], R28 ;  /* 0x0001b81c01007387 */ /* 0x000fe20000100800 */
[----:B-1----:R-:W-:Y:S01]  /*2f5b0*/  IMAD.MOV.U32 R2, RZ, RZ, R28 ;  /* 0x000000ffff027224 */ /* 0x002fe200078e001c */
[----:B---3--:R-:W-:-:S02]  /*2f5c0*/  IADD3.X R57, R57, UR10, RZ, P2, !PT ;  /* 0x0000000a39397c10 */ /* 0x008fc400097fe4ff */
[----:B------:R-:W-:Y:S01]  /*2f5d0*/  IMAD.MOV.U32 R3, RZ, RZ, R56 ;  /* 0x000000ffff037224 */ /* 0x000fe200078e0038 */
[----:B------:R1:W-:Y:S04]  /*2f5e0*/  STL [R1+0x1b4], R56 ;  /* 0x0001b43801007387 */ /* 0x0003e80000100800 */
        /* <DEDUP_REMOVED lines=8> */
[----:B------:R-:W-:Y:S01]  /*2f670*/  IMAD.MOV.U32 R2, RZ, RZ, R30 ;  /* 0x000000ffff027224 */ /* 0x000fe200078e001e */
[----:B------:R-:W-:Y:S02]  /*2f680*/  IADD3 R10, P2, R10, UR11, RZ ;  /* 0x0000000b0a0a7c10 */ /* 0x000fe4000ff5e0ff */
[----:B------:R-:W3:Y:S04]  /*2f690*/  LDL.LU R30, [R1+0x374] ;  /* 0x00037400011e7983 */ /* 0x000ee80000300800 */
        /* <DEDUP_REMOVED lines=8> */
[----:B------:R-:W3:Y:S04]  /*2f720*/  LDL.LU R59, [R1+0x3b8] ;  /* 0x0003b800013b7983 */ /* 0x000ee80000300800 */
[----:B------:R1:W-:Y:S04]  /*2f730*/  STL [R1+0x274], R29 ;  /* 0x0002741d01007387 */ /* 0x0003e80000100800 */
[----:B------:R-:W3:Y:S04]  /*2f740*/  LDL.LU R74, [R1+0x3f8] ;  /* 0x0003f800014a7983 */ /* 0x000ee80000300800 */
[----:B-1----:R-:W3:Y:S04]  /*2f750*/  LDL.LU R72, [R1+0x3b4] ;  /* 0x0003b40001487983 */ /* 0x002ee80000300800 */
        /* <DEDUP_REMOVED lines=22> */
[----:B--2---:R-:W2:Y:S01]  /*2f8c0*/  LDL.LU R11, [R1+0x4b8] ;  /* 0x0004b800010b7983 */ /* 0x004ea20000300800 */
[----:B------:R-:W-:-:S03]  /*2f8d0*/  IADD3 R56, P1, R56, UR11, RZ ;  /* 0x0000000b38387c10 */ /* 0x000fc6000ff3e0ff */
[----:B------:R-:W2:Y:S04]  /*2f8e0*/  LDL.LU R31, [R1+0x4f8] ;  /* 0x0004f800011f7983 */ /* 0x000ea80000300800 */
[----:B------:R1:W-:Y:S01]  /*2f8f0*/  STL [R1+0x338], R56 ;  /* 0x0003383801007387 */ /* 0x0003e20000100800 */
[----:B------:R-:W-:-:S03]  /*2f900*/  IADD3 R28, P2, R28, UR11, RZ ;  /* 0x0000000b1c1c7c10 */ /* 0x000fc6000ff5e0ff */
[----:B------:R1:W-:Y:S01]  /*2f910*/  LDGSTS.E [R0+0xba00], [R2.64], P0 ;  /* 0x0ba0000002007fae */ /* 0x0003e2000812184c */
[----:B---3--:R-:W-:Y:S02]  /*2f920*/  IADD3.X R57, R57, UR10, RZ, P1, !PT ;  /* 0x0000000a39397c10 */ /* 0x008fe40008ffe4ff */
[----:B------:R-:W-:-:S03]  /*2f930*/  IADD3.X R30, R30, UR10, RZ, P2, !PT ;  /* 0x0000000a1e1e7c10 */ /* 0x000fc600097fe4ff */
[----:B------:R3:W-:Y:S01]  /*2f940*/  STL [R1+0x334], R57 ;  /* 0x0003343901007387 */ /* 0x0007e20000100800 */
[----:B-1----:R-:W-:-:S03]  /*2f950*/  IMAD.MOV.U32 R2, RZ, RZ, R56 ;  /* 0x000000ffff027224 */ /* 0x002fc600078e0038 */
[----:B------:R1:W-:Y:S04]  /*2f960*/  STL [R1+0x378], R28 ;  /* 0x0003781c01007387 */ /* 0x0003e80000100800 */
[----:B------:R-:W2:Y:S01]  /*2f970*/  LDL.LU R56, [R1+0x4b4] ;  /* 0x0004b40001387983 */ /* 0x000ea20000300800 */
[----:B------:R-:W-:-:S03]  /*2f980*/  IMAD.MOV.U32 R3, RZ, RZ, R57 ;  /* 0x000000ffff037224 */ /* 0x000fc600078e0039 */
[----:B------:R1:W-:Y:S04]  /*2f990*/  STL [R1+0x374], R30 ;  /* 0x0003741e01007387 */ /* 0x0003e80000100800 */
[----:B---3--:R-:W2:Y:S04]  /*2f9a0*/  LDL.LU R57, [R1+0x4f4] ;  /* 0x0004f40001397983 */ /* 0x008ea80000300800 */
[----:B------:R1:W-:Y:S02]  /*2f9b0*/  LDGSTS.E [R0+0xca00], [R2.64], P0 ;  /* 0x0ca0000002007fae */ /* 0x0003e4000812184c */
[----:B-1----:R-:W-:-:S02]  /*2f9c0*/  IMAD.MOV.U32 R2, RZ, RZ, R28 ;  /* 0x000000ffff027224 */ /* 0x002fc400078e001c */
[----:B------:R-:W-:Y:S01]  /*2f9d0*/  IMAD.MOV.U32 R3, RZ, RZ, R30 ;  /* 0x000000ffff037224 */ /* 0x000fe200078e001e */
[----:B------:R-:W2:Y:S04]  /*2f9e0*/  LDL.LU R28, [R1+0x538] ;  /* 0x00053800011c7983 */ /* 0x000ea80000300800 */
[----:B------:R-:W2:Y:S04]  /*2f9f0*/  LDL.LU R30, [R1+0x578] ;  /* 0x00057800011e7983 */ /* 0x000ea80000300800 */
        /* <DEDUP_REMOVED lines=30> */
[----:B----4-:R-:W-:Y:S01]  /*2fbe0*/  IMAD.MOV.U32 R3, RZ, RZ, R73 ;  /* 0x000000ffff037224 */ /* 0x010fe200078e0049 */
[----:B--2---:R-:W-:-:S02]  /*2fbf0*/  IADD3 R11, P1, R11, UR11, RZ ;  /* 0x0000000b0b0b7c10 */ /* 0x004fc4000ff3e0ff */
[----:B-1----:R-:W2:Y:S01]  /*2fc00*/  LDL.LU R73, [R1+0x5b4] ;  /* 0x0005b40001497983 */ /* 0x002ea20000300800 */
        /* <DEDUP_REMOVED lines=22> */
[----:B------:R1:W-:Y:S02]  /*2fd70*/  LDGSTS.E [R0+0x13a00], [R2.64], P0 ;  /* 0x13a0000002007fae */ /* 0x0003e4000812184c */
[----:B-1----:R-:W-:Y:S01]  /*2fd80*/  IMAD.MOV.U32 R2, RZ, RZ, R28 ;  /* 0x000000ffff027224 */ /* 0x002fe200078e001c */
[----:B------:R-:W-:-:S05]  /*2fd90*/  IADD3.X R72, R72, UR10, RZ, P1, !PT ;  /* 0x0000000a48487c10 */ /* 0x000fca0008ffe4ff */
[----:B------:R1:W-:Y:S01]  /*2fda0*/  STL [R1+0x534], R72 ;  /* 0x0005344801007387 */ /* 0x0003e20000100800 */
[----:B------:R-:W-:-:S03]  /*2fdb0*/  IADD3.X R59, R59, UR10, RZ, P2, !PT ;  /* 0x0000000a3b3b7c10 */ /* 0x000fc600097fe4ff */
[----:B------:R-:W-:Y:S04]  /*2fdc0*/  STL [R1+0x578], R30 ;  /* 0x0005781e01007387 */ /* 0x000fe80000100800 */
[----:B------:R-:W4:Y:S04]  /*2fdd0*/  LDL.LU R74, [R1+0x6b8] ;  /* 0x0006b800014a7983 */ /* 0x000f280000300800 */
[----:B------:R1:W-:Y:S04]  /*2fde0*/  STL [R1+0x574], R59 ;  /* 0x0005743b01007387 */ /* 0x0003e80000100800 */
[----:B------:R-:W4:Y:S04]  /*2fdf0*/  LDL.LU R28, [R1+0x6f8] ;  /* 0x0006f800011c7983 */ /* 0x000f280000300800 */
[----:B------:R-:W4:Y:S01]  /*2fe00*/  LDL.LU R75, [R1+0x6b4] ;  /* 0x0006b400014b7983 */ /* 0x000f220000300800 */
[----:B------:R-:W-:-:S03]  /*2fe10*/  IMAD.MOV.U32 R3, RZ, RZ, R72 ;  /* 0x000000ffff037224 */ /* 0x000fc600078e0048 */
[----:B-1----:R-:W4:Y:S04]  /*2fe20*/  LDL.LU R72, [R1+0x6f4] ;  /* 0x0006f40001487983 */ /* 0x002f280000300800 */
[----:B------:R1:W-:Y:S02]  /*2fe30*/  LDGSTS.E [R0+0x14a00], [R2.64], P0 ;  /* 0x14a0000002007fae */ /* 0x0003e4000812184c */
        /* <DEDUP_REMOVED lines=8> */
[----:B--2---:R-:W-:Y:S02]  /*2fec0*/  IADD3.X R73, R73, UR10, RZ, P1, !PT ;  /* 0x0000000a49497c10 */ /* 0x004fe40008ffe4ff */
        /* <DEDUP_REMOVED lines=9> */
[----:B-1----:R-:W-:Y:S01]  /*2ff60*/  IMAD.MOV.U32 R2, RZ, RZ, R10 ;  /* 0x000000ffff027224 */ /* 0x002fe200078e000a */
[----:B------:R-:W-:Y:S01]  /*2ff70*/  IADD3 R56, P1, R56, UR11, RZ ;  /* 0x0000000b38387c10 */ /* 0x000fe2000ff3e0ff */
[----:B------:R-:W-:Y:S01]  /*2ff80*/  IMAD.MOV.U32 R3, RZ, RZ, R29 ;  /* 0x000000ffff037224 */ /* 0x000fe200078e001d */
[----:B------:R-:W4:Y:S04]  /*2ff90*/  LDL.LU R10, [R1+0x7b8] ;  /* 0x0007b800010a7983 */ /* 0x000f280000300800 */
[----:B---3--:R-:W3:Y:S01]  /*2ffa0*/  LDL.LU R29, [R1+0x7f8] ;  /* 0x0007f800011d7983 */ /* 0x008ee20000300800 */
[----:B------:R-:W-:-:S03]  /*2ffb0*/  IADD3 R11, P2, R11, UR11, RZ ;  /* 0x0000000b0b0b7c10 */ /* 0x000fc6000ff5e0ff */
[----:B------:R1:W-:Y:S01]  /*2ffc0*/  STL [R1+0x638], R56 ;  /* 0x0006383801007387 */ /* 0x0003e20000100800 */
[----:B------:R-:W-:-:S03]  /*2ffd0*/  IADD3.X R57, R57, UR10, RZ, P1, !PT ;  /* 0x0000000a39397c10 */ /* 0x000fc60008ffe4ff */
[----:B------:R1:W-:Y:S01]  /*2ffe0*/  LDGSTS.E [R0+0x17a00], [R2.64], P0 ;  /* 0x17a0000002007fae */ /* 0x0003e2000812184c */
[----:B------:R-:W-:-:S03]  /*2fff0*/  IADD3.X R31, R31, UR10, RZ, P2, !PT ;  /* 0x0000000a1f1f7c10 */ /* 0x000fc600097fe4ff */
        /* <DEDUP_REMOVED lines=11> */
[----:B------:R1:W-:Y:S01]  /*300b0*/  LDGSTS.E [R0+0x19a00], [R2.64], P0 ;  /* 0x19a0000002007fae */ /* 0x0003e2000812184c */
[----:B------:R-:W-:-:S03]  /*300c0*/  IADD3 R74, P1, R74, UR11, RZ ;  /* 0x0000000b4a4a7c10 */ /* 0x000fc6000ff3e0ff */
[----:B------:R-:W3:Y:S01]  /*300d0*/  LDL.LU R11, [R1+0x80] ;  /* 0x00008000010b7983 */ /* 0x000ee20000300800 */
[----:B------:R-:W-:Y:S02]  /*300e0*/  IADD3 R28, P2, R28, UR11, RZ ;  /* 0x0000000b1c1c7c10 */ /* 0x000fe4000ff5e0ff */
[----:B------:R-:W-:Y:S01]  /*300f0*/  IADD3.X R75, R75, UR10, RZ, P1, !PT ;  /* 0x0000000a4b4b7c10 */ /* 0x000fe20008ffe4ff */
[----:B-1----:R-:W-:Y:S01]  /*30100*/  IMAD.MOV.U32 R2, RZ, RZ, R74 ;  /* 0x000000ffff027224 */ /* 0x002fe200078e004a */
[----:B------:R-:W-:Y:S01]  /*30110*/  STL [R1+0x6b8], R74 ;  /* 0x0006b84a01007387 */ /* 0x000fe20000100800 */
[----:B------:R-:W-:Y:S02]  /*30120*/  IADD3.X R72, R72, UR10, RZ, P2, !PT ;  /* 0x0000000a48487c10 */ /* 0x000fe400097fe4ff */
[----:B------:R-:W-:Y:S01]  /*30130*/  IMAD.MOV.U32 R3, RZ, RZ, R75 ;  /* 0x000000ffff037224 */ /* 0x000fe200078e004b */
[----:B------:R-:W-:Y:S04]  /*30140*/  STL [R1+0x6b4], R75 ;  /* 0x0006b44b01007387 */ /* 0x000fe80000100800 */
[----:B------:R-:W-:Y:S04]  /*30150*/  STL [R1+0x6f8], R28 ;  /* 0x0006f81c01007387 */ /* 0x000fe80000100800 */
[----:B------:R1:W-:Y:S04]  /*30160*/  LDGSTS.E [R0+0x1aa00], [R2.64], P0 ;  /* 0x1aa0000002007fae */ /* 0x0003e8000812184c */
[----:B------:R1:W-:Y:S02]  /*30170*/  STL [R1+0x6f4], R72 ;  /* 0x0006f44801007387 */ /* 0x0003e40000100800 */
[----:B-1----:R-:W-:-:S02]  /*30180*/  IMAD.MOV.U32 R3, RZ, RZ, R72 ;  /* 0x000000ffff037224 */ /* 0x002fc400078e0048 */
[----:B------:R-:W3:Y:S01]  /*30190*/  LDL.LU R72, [R1+0x3c] ;  /* 0x00003c0001487983 */ /* 0x000ee20000300800 */
[----:B------:R-:W-:Y:S01]  /*301a0*/  IADD3 R59, P1, R59, UR11, RZ ;  /* 0x0000000b3b3b7c10 */ /* 0x000fe2000ff3e0ff */
[----:B------:R-:W-:Y:S01]  /*301b0*/  IMAD.MOV.U32 R2, RZ, RZ, R28 ;  /* 0x000000ffff027224 */ /* 0x000fe200078e001c */
[----:B------:R-:W-:Y:S01]  /*301c0*/  IADD3 R30, P2, R30, UR11, RZ ;  /* 0x0000000b1e1e7c10 */ /* 0x000fe2000ff5e0ff */
[----:B------:R-:W3:Y:S04]  /*301d0*/  LDL.LU R28, [R1+0x7c] ;  /* 0x00007c00011c7983 */ /* 0x000ee80000300800 */
[----:B------:R1:W-:Y:S04]  /*301e0*/  LDGSTS.E [R0+0x1ba00], [R2.64], P0 ;  /* 0x1ba0000002007fae */ /* 0x0003e8000812184c */
[----:B------:R2:W-:Y:S01]  /*301f0*/  STL [R1+0x738], R59 ;  /* 0x0007383b01007387 */ /* 0x0005e20000100800 */
[----:B-1----:R-:W-:-:S02]  /*30200*/  IMAD.MOV.U32 R2, RZ, RZ, R59 ;  /* 0x000000ffff027224 */ /* 0x002fc400078e003b */
[----:B------:R-:W-:-:S05]  /*30210*/  IMAD.SHL.U32 R193, R9, 0x4, RZ ;  /* 0x0000000409c17824 */ /* 0x000fca00078e00ff */
[----:B------:R-:W-:Y:S02]  /*30220*/  LOP3.LUT R9, R193, 0x60, RZ, 0x3c, !PT ;  /* 0x00000060c1097812 */ /* 0x000fe400078e3cff */
        /* <DEDUP_REMOVED lines=8> */
[----:B--2---:R-:W-:Y:S01]  /*302b0*/  IMAD.MOV.U32 R2, RZ, RZ, R30 ;  /* 0x000000ffff027224 */ /* 0x004fe200078e001e */
[----:B------:R-:W-:-:S02]  /*302c0*/  IADD3 R10, P1, R10, UR11, RZ ;  /* 0x0000000b0a0a7c10 */ /* 0x000fc4000ff3e0ff */
[----:B-1----:R-:W2:Y:S01]  /*302d0*/  LDL.LU R30, [R1+0xc0] ;  /* 0x0000c000011e7983 */ /* 0x002ea20000300800 */
[----:B------:R-:W-:-:S03]  /*302e0*/  IMAD.MOV.U32 R3, RZ, RZ, R58 ;  /* 0x000000ffff037224 */ /* 0x000fc600078e003a */
[----:B------:R-:W4:Y:S01]  /*302f0*/  LDL.LU R74, [R1+0xfc] ;  /* 0x0000fc00014a7983 */ /* 0x000f220000300800 */
[----:B---3--:R-:W-:-:S03]  /*30300*/  IADD3 R29, P2, R29, UR11, RZ ;  /* 0x0000000b1d1d7c10 */ /* 0x008fc6000ff5e0ff */
[----:B------:R-:W3:Y:S04]  /*30310*/  LDL.LU R73, [R1+0x100] ;  /* 0x0001000001497983 */ /* 0x000ee80000300800 */
[----:B------:R1:W-:Y:S04]  /*30320*/  LDGSTS.E [R0+0x1da00], [R2.64], P0 ;  /* 0x1da0000002007fae */ /* 0x0003e8000812184c */
[----:B------:R1:W-:Y:S01]  /*30330*/  STL [R1+0x7b8], R10 ;  /* 0x0007b80a01007387 */ /* 0x0003e20000100800 */
[----:B------:R-:W-:Y:S01]  /*30340*/  IADD3.X R56, R56, UR10, RZ, P1, !PT ;  /* 0x0000000a38387c10 */ /* 0x000fe20008ffe4ff */
[----:B-1----:R-:W-:-:S04]  /*30350*/  IMAD.MOV.U32 R2, RZ, RZ, R10 ;  /* 0x000000ffff027224 */ /* 0x002fc800078e000a */
[----:B------:R-:W-:Y:S01]  /*30360*/  IMAD.MOV.U32 R3, RZ, RZ, R56 ;  /* 0x000000ffff037224 */ /* 0x000fe200078e0038 */
[----:B------:R1:W-:Y:S01]  /*30370*/  STL [R1+0x7b4], R56 ;  /* 0x0007b43801007387 */ /* 0x0003e20000100800 */
[----:B------:R-:W-:-:S03]  /*30380*/  IADD3.X R57, R57, UR10, RZ, P2, !PT ;  /* 0x0000000a39397c10 */ /* 0x000fc600097fe4ff */
[----:B------:R1:W-:Y:S04]  /*30390*/  STL [R1+0x7f8], R29 ;  /* 0x0007f81d01007387 */ /* 0x0003e80000100800 */
[----:B------:R-:W3:Y:S04]  /*303a0*/  LDL.LU R10, [R1+0x140] ;  /* 0x00014000010a7983 */ /* 0x000ee80000300800 */
[----:B------:R1:W-:Y:S04]  /*303b0*/  STL [R1+0x7f4], R57 ;  /* 0x0007f43901007387 */ /* 0x0003e80000100800 */
[----:B------:R1:W-:Y:S04]  /*303c0*/  LDGSTS.E [R0+0x1ea00], [R2.64], P0 ;  /* 0x1ea0000002007fae */ /* 0x0003e8000812184c */
[----:B-1----:R-:W3:Y:S01]  /*303d0*/  LDL.LU R56, [R1+0x180] ;  /* 0x0001800001387983 */ /* 0x002ee20000300800 */
[----:B------:R-:W-:Y:S01]  /*303e0*/  IADD3 R31, P1, R31, UR11, RZ ;  /* 0x0000000b1f1f7c10 */ /* 0x000fe2000ff3e0ff */
[----:B------:R-:W-:-:S02]  /*303f0*/  IMAD.MOV.U32 R2, RZ, RZ, R29 ;  /* 0x000000ffff027224 */ /* 0x000fc400078e001d */
[----:B------:R-:W3:Y:S01]  /*30400*/  LDL.LU R29, [R1+0x13c] ;  /* 0x00013c00011d7983 */ /* 0x000ee20000300800 */
[----:B------:R-:W-:-:S03]  /*30410*/  IMAD.MOV.U32 R3, RZ, RZ, R57 ;  /* 0x000000ffff037224 */ /* 0x000fc600078e0039 */
[----:B------:R-:W3:Y:S01]  /*30420*/  LDL.LU R58, [R1+0x17c] ;  /* 0x00017c00013a7983 */ /* 0x000ee20000300800 */
[----:B------:R-:W-:-:S03]  /*30430*/  IADD3 R11, P2, R11, UR11, RZ ;  /* 0x0000000b0b0b7c10 */ /* 0x000fc6000ff5e0ff */
[----:B------:R1:W-:Y:S04]  /*30440*/  LDGSTS.E [R0+0x1fa00], [R2.64], P0 ;  /* 0x1fa0000002007fae */ /* 0x0003e8000812184c */
[----:B------:R1:W-:Y:S04]  /*30450*/  STL [R1+0x40], R31 ;  /* 0x0000401f01007387 */ /* 0x0003e80000100800 */
[----:B------:R-:W-:Y:S01]  /*30460*/  STL [R1+0x80], R11 ;  /* 0x0000800b01007387 */ /* 0x000fe20000100800 */
[----:B-1----:R-:W-:-:S04]  /*30470*/  IMAD.U32 R0, RZ, RZ, UR8 ;  /* 0x00000008ff007e24 */ /* 0x002fc8000f8e00ff */
[----:B------:R-:W-:Y:S02]  /*30480*/  IMAD R0, R0, 0x20000, R9 ;  /* 0x0002000000007824 */ /* 0x000fe400078e0209 */
[----:B------:R-:W-:Y:S01]  /*30490*/  IMAD.MOV.U32 R2, RZ, RZ, R31 ;  /* 0x000000ffff027224 */ /* 0x000fe200078e001f */
[----:B------:R-:W-:-:S05]  /*304a0*/  IADD3.X R72, R72, UR10, RZ, P1, !PT ;  /* 0x0000000a48487c10 */ /* 0x000fca0008ffe4ff */
        /* <DEDUP_REMOVED lines=30> */
[----:B------:R-:W-:-:S05]  /*30690*/  IADD3 R10, P1, R10, UR11, RZ ;  /* 0x0000000b0a0a7c10 */ /* 0x000fca000ff3e0ff */
[----:B------:R-:W-:Y:S01]  /*306a0*/  STL [R1+0x140], R10 ;  /* 0x0001400a01007387 */ /* 0x000fe20000100800 */
[----:B------:R-:W-:Y:S01]  /*306b0*/  IADD3 R56, P2, R56, UR11, RZ ;  /* 0x0000000b38387c10 */ /* 0x000fe2000ff5e0ff */
[----:B-1----:R-:W-:Y:S01]  /*306c0*/  IMAD.MOV.U32 R2, RZ, RZ, R10 ;  /* 0x000000ffff027224 */ /* 0x002fe200078e000a */
[----:B------:R-:W-:Y:S02]  /*306d0*/  IADD3.X R29, R29, UR10, RZ, P1, !PT ;  /* 0x0000000a1d1d7c10 */ /* 0x000fe40008ffe4ff */
[----:B------:R-:W-:-:S03]  /*306e0*/  IADD3.X R58, R58, UR10, RZ, P2, !PT ;  /* 0x0000000a3a3a7c10 */ /* 0x000fc600097fe4ff */
[----:B------:R-:W-:Y:S01]  /*306f0*/  IMAD.MOV.U32 R3, RZ, RZ, R29 ;  /* 0x000000ffff037224 */ /* 0x000fe200078e001d */
[----:B------:R1:W-:Y:S04]  /*30700*/  STL [R1+0x13c], R29 ;  /* 0x00013c1d01007387 */ /* 0x0003e80000100800 */
        /* <DEDUP_REMOVED lines=18> */
[----:B------:R-:W-:Y:S04]  /*30830*/  STL [R1+0x200], R57 ;  /* 0x0002003901007387 */ /* 0x000fe80000100800 */
[----:B------:R1:W-:Y:S04]  /*30840*/  LDGSTS.E [R0+0x6c00], [R2.64], P0 ;  /* 0x06c0000002007fae */ /* 0x0003e8000812184c */
[----:B-1----:R-:W4:Y:S04]  /*30850*/  LDL.LU R31, [R1+0x340] ;  /* 0x00034000011f7983 */ /* 0x002f280000300800 */
[----:B------:R1:W-:Y:S04]  /*30860*/  STL [R1+0x1fc], R72 ;  /* 0x0001fc4801007387 */ /* 0x0003e80000100800 */
[----:B------:R-:W4:Y:S01]  /*30870*/  LDL.LU R9, [R1+0x380] ;  /* 0x0003800001097983 */ /* 0x000f220000300800 */
[----:B------:R-:W-:-:S03]  /*30880*/  IMAD.MOV.U32 R3, RZ, RZ, R72 ;  /* 0x000000ffff037224 */ /* 0x000fc600078e0048 */
[----:B-1----:R-:W4:Y:S01]  /*30890*/  LDL.LU R72, [R1+0x33c] ;  /* 0x00033c0001487983 */ /* 0x002f220000300800 */
[----:B------:R-:W-:-:S03]  /*308a0*/  IMAD.MOV.U32 R2, RZ, RZ, R57 ;  /* 0x000000ffff027224 */ /* 0x000fc600078e0039 */
[----:B------:R-:W4:Y:S01]  /*308b0*/  LDL.LU R57, [R1+0x37c] ;  /* 0x00037c0001397983 */ /* 0x000f220000300800 */
        /* <DEDUP_REMOVED lines=18> */
[----:B--2---:R-:W2:Y:S04]  /*309e0*/  LDL.LU R11, [R1+0x440] ;  /* 0x00044000010b7983 */ /* 0x004ea80000300800 */
[----:B------:R-:W2:Y:S04]  /*309f0*/  LDL.LU R30, [R1+0x480] ;  /* 0x00048000011e7983 */ /* 0x000ea80000300800 */
[----:B------:R1:W-:Y:S01]  /*30a00*/  LDGSTS.E [R0+0x9c00], [R2.64], P0 ;  /* 0x09c0000002007fae */ /* 0x0003e2000812184c */
[----:B------:R-:W-:-:S05]  /*30a10*/  IADD3 R29, P1, R29, UR11, RZ ;  /* 0x0000000b1d1d7c10 */ /* 0x000fca000ff3e0ff */
[----:B------:R1:W-:Y:S01]  /*30a20*/  STL [R1+0x2c0], R29 ;  /* 0x0002c01d01007387 */ /* 0x0003e20000100800 */
[----:B------:R-:W-:Y:S02]  /*30a30*/  IADD3 R10, P2, R10, UR11, RZ ;  /* 0x0000000b0a0a7c10 */ /* 0x000fe4000ff5e0ff */
        /* <DEDUP_REMOVED lines=10> */
[----:B-1----:R-:W-:Y:S01]  /*30ae0*/  IMAD.MOV.U32 R2, RZ, RZ, R10 ;  /* 0x000000ffff027224 */ /* 0x002fe200078e000a */
[----:B------:R-:W-:Y:S01]  /*30af0*/  IADD3 R31, P1, R31, UR11, RZ ;  /* 0x0000000b1f1f7c10 */ /* 0x000fe2000ff3e0ff */
[----:B------:R-:W-:Y:S01]  /*30b00*/  IMAD.MOV.U32 R3, RZ, RZ, R56 ;  /* 0x000000ffff037224 */ /* 0x000fe200078e0038 */
[----:B----4-:R-:W2:Y:S04]  /*30b10*/  LDL.LU R10, [R1+0x4c0] ;  /* 0x0004c000010a7983 */ /* 0x010ea80000300800 */
[----:B------:R-:W2:Y:S01]  /*30b20*/  LDL.LU R56, [R1+0x500] ;  /* 0x0005000001387983 */ /* 0x000ea20000300800 */
        /* <DEDUP_REMOVED lines=26> */
[----:B------:R-:W-:Y:S04]  /*30cd0*/  STL [R1+0x400], R73 ;  /* 0x0004004901007387 */ /* 0x000fe80000100800 */
[----:B------:R3:W-:Y:S04]  /*30ce0*/  LDGSTS.E [R0+0xec00], [R2.64], P0 ;  /* 0x0ec0000002007fae */ /* 0x0007e8000812184c */
[----:B-1----:R-:W4:Y:S04]  /*30cf0*/  LDL.LU R59, [R1+0x53c] ;  /* 0x00053c00013b7983 */ /* 0x002f280000300800 */
[----:B------:R-:W-:Y:S01]  /*30d00*/  STL [R1+0x3fc], R74 ;  /* 0x0003fc4a01007387 */ /* 0x000fe20000100800 */
[----:B--2---:R-:W-:-:S03]  /*30d10*/  IADD3 R11, P1, R11, UR11, RZ ;  /* 0x0000000b0b0b7c10 */ /* 0x004fc6000ff3e0ff */
        /* <DEDUP_REMOVED lines=16> */
[----:B---3--:R-:W-:-:S03]  /*30e20*/  IMAD.MOV.U32 R3, RZ, RZ, R58 ;  /* 0x000000ffff037224 */ /* 0x008fc600078e003a */
[----:B-1----:R-:W3:Y:S01]  /*30e30*/  LDL.LU R58, [R1+0x5bc] ;  /* 0x0005bc00013a7983 */ /* 0x002ee20000300800 */
[----:B------:R-:W-:Y:S01]  /*30e40*/  IADD3 R10, P1, R10, UR11, RZ ;  /* 0x0000000b0a0a7c10 */ /* 0x000fe2000ff3e0ff */
[----:B------:R-:W-:Y:S02]  /*30e50*/  IMAD.MOV.U32 R2, RZ, RZ, R30 ;  /* 0x000000ffff027224 */ /* 0x000fe400078e001e */
        /* <DEDUP_REMOVED lines=9> */
[----:B------:R1:W-:Y:S04]  /*30ef0*/  STL [R1+0x500], R56 ;  /* 0x0005003801007387 */ /* 0x0003e80000100800 */
[----:B------:R1:W-:Y:S04]  /*30f00*/  LDGSTS.E [R0+0x12c00], [R2.64], P0 ;  /* 0x12c0000002007fae */ /* 0x0003e8000812184c */
[----:B-1----:R-:W3:Y:S04]  /*30f10*/  LDL.LU R31, [R1+0x640] ;  /* 0x00064000011f7983 */ /* 0x002ee80000300800 */
[----:B------:R1:W-:Y:S04]  /*30f20*/  STL [R1+0x4fc], R72 ;  /* 0x0004fc4801007387 */ /* 0x0003e80000100800 */
[----:B------:R-:W3:Y:S01]  /*30f30*/  LDL.LU R10, [R1+0x680] ;  /* 0x00068000010a7983 */ /* 0x000ee20000300800 */
[----:B------:R-:W-:-:S03]  /*30f40*/  IMAD.MOV.U32 R2, RZ, RZ, R56 ;  /* 0x000000ffff027224 */ /* 0x000fc600078e0038 */
[----:B------:R-:W3:Y:S01]  /*30f50*/  LDL.LU R56, [R1+0x63c] ;  /* 0x00063c0001387983 */ /* 0x000ee20000300800 */
[----:B------:R-:W-:-:S03]  /*30f60*/  IMAD.MOV.U32 R3, RZ, RZ, R72 ;  /* 0x000000ffff037224 */ /* 0x000fc600078e0048 */
[----:B-1----:R-:W3:Y:S01]  /*30f70*/  LDL.LU R72, [R1+0x67c] ;  /* 0x00067c0001487983 */ /* 0x002ee20000300800 */
[----:B------:R-:W-:Y:S02]  /*30f80*/  IADD3 R57, P1, R57, UR11, RZ ;  /* 0x0000000b39397c10 */ /* 0x000fe4000ff3e0ff */
[----:B------:R-:W-:Y:S01]  /*30f90*/  IADD3 R9, P2, R9, UR11, RZ ;  /* 0x0000000b09097c10 */ /* 0x000fe2000ff5e0ff */
[----:B------:R1:W-:Y:S04]  /*30fa0*/  LDGSTS.E [R0+0x13c00], [R2.64], P0 ;  /* 0x13c0000002007fae */ /* 0x0003e8000812184c */
[----:B------:R2:W-:Y:S01]  /*30fb0*/  STL [R1+0x540], R57 ;  /* 0x0005403901007387 */ /* 0x0005e20000100800 */
[----:B-1----:R-:W-:Y:S01]  /*30fc0*/  IMAD.MOV.U32 R2, RZ, RZ, R57 ;  /* 0x000000ffff027224 */ /* 0x002fe200078e0039 */
[----:B----4-:R-:W-:-:S05]  /*30fd0*/  IADD3.X R59, R59, UR10, RZ, P1, !PT ;  /* 0x0000000a3b3b7c10 */ /* 0x010fca0008ffe4ff */
[----:B------:R1:W-:Y:S01]  /*30fe0*/  STL [R1+0x53c], R59 ;  /* 0x00053c3b01007387 */ /* 0x0003e20000100800 */
[----:B--2---:R-:W-:-:S03]  /*30ff0*/  IADD3.X R28, R28, UR10, RZ, P2, !PT ;  /* 0x0000000a1c1c7c10 */ /* 0x004fc600097fe4ff */
[----:B------:R2:W-:Y:S04]  /*31000*/  STL [R1+0x580], R9 ;  /* 0x0005800901007387 */ /* 0x0005e80000100800 */
[----:B------:R-:W4:Y:S04]  /*31010*/  LDL.LU R73, [R1+0x6c0] ;  /* 0x0006c00001497983 */ /* 0x000f280000300800 */
[----:B------:R1:W-:Y:S01]  /*31020*/  STL [R1+0x57c], R28 ;  /* 0x00057c1c01007387 */ /* 0x0003e20000100800 */
[----:B------:R-:W-:-:S03]  /*31030*/  IMAD.MOV.U32 R3, RZ, RZ, R59 ;  /* 0x000000ffff037224 */ /* 0x000fc600078e003b */
[----:B------:R-:W4:Y:S04]  /*31040*/  LDL.LU R57, [R1+0x700] ;  /* 0x0007000001397983 */ /* 0x000f280000300800 */
[----:B------:R-:W4:Y:S04]  /*31050*/  LDL.LU R74, [R1+0x6bc] ;  /* 0x0006bc00014a7983 */ /* 0x000f280000300800 */
[----:B-1----:R-:W4:Y:S04]  /*31060*/  LDL.LU R59, [R1+0x6fc] ;  /* 0x0006fc00013b7983 */ /* 0x002f280000300800 */
        /* <DEDUP_REMOVED lines=9> */
[----:B---3--:R-:W-:Y:S01]  /*31100*/  IADD3.X R58, R58, UR10, RZ, P1, !PT ;  /* 0x0000000a3a3a7c10 */ /* 0x008fe20008ffe4ff */
        /* <DEDUP_REMOVED lines=11> */
[----:B---3--:R-:W3:Y:S01]  /*311c0*/  LDL.LU R11, [R1+0x7c0] ;  /* 0x0007c000010b7983 */ /* 0x008ee20000300800 */
        /* <DEDUP_REMOVED lines=18> */
[----:B------:R1:W-:Y:S04]  /*312f0*/  LDGSTS.E [R0+0x19c00], [R2.64], P0 ;  /* 0x19c0000002007fae */ /* 0x0003e8000812184c */
[----:B------:R-:W3:Y:S01]  /*31300*/  LDL.LU R72, [R1+0x88] ;  /* 0x0000880001487983 */ /* 0x000ee20000300800 */
[----:B----4-:R-:W-:-:S05]  /*31310*/  IADD3 R73, P1, R73, UR11, RZ ;  /* 0x0000000b49497c10 */ /* 0x010fca000ff3e0ff */
[----:B-1----:R-:W-:Y:S01]  /*31320*/  IMAD.MOV.U32 R2, RZ, RZ, R73 ;  /* 0x000000ffff027224 */ /* 0x002fe200078e0049 */
[----:B------:R-:W-:Y:S02]  /*31330*/  IADD3 R57, P2, R57, UR11, RZ ;  /* 0x0000000b39397c10 */ /* 0x000fe4000ff5e0ff */
[----:B------:R-:W-:Y:S01]  /*31340*/  IADD3.X R74, R74, UR10, RZ, P1, !PT ;  /* 0x0000000a4a4a7c10 */ /* 0x000fe20008ffe4ff */
[----:B------:R-:W-:Y:S01]  /*31350*/  STL [R1+0x6c0], R73 ;  /* 0x0006c04901007387 */ /* 0x000fe20000100800 */
[----:B------:R-:W-:-:S03]  /*31360*/  IADD3.X R59, R59, UR10, RZ, P2, !PT ;  /* 0x0000000a3b3b7c10 */ /* 0x000fc600097fe4ff */
[----:B------:R-:W-:Y:S01]  /*31370*/  IMAD.MOV.U32 R3, RZ, RZ, R74 ;  /* 0x000000ffff037224 */ /* 0x000fe200078e004a */
[----:B------:R-:W-:Y:S04]  /*31380*/  STL [R1+0x6bc], R74 ;  /* 0x0006bc4a01007387 */ /* 0x000fe80000100800 */
[----:B------:R1:W-:Y:S04]  /*31390*/  STL [R1+0x700], R57 ;  /* 0x0007003901007387 */ /* 0x0003e80000100800 */
[----:B------:R4:W-:Y:S04]  /*313a0*/  LDGSTS.E [R0+0x1ac00], [R2.64], P0 ;  /* 0x1ac0000002007fae */ /* 0x0009e8000812184c */
[----:B------:R-:W-:Y:S01]  /*313b0*/  STL [R1+0x6fc], R59 ;  /* 0x0006fc3b01007387 */ /* 0x000fe20000100800 */
[----:B--2---:R-:W-:Y:S01]  /*313c0*/  IADD3 R9, P1, R9, UR11, RZ ;  /* 0x0000000b09097c10 */ /* 0x004fe2000ff3e0ff */
[----:B----4-:R-:W-:-:S02]  /*313d0*/  IMAD.MOV.U32 R2, RZ, RZ, R57 ;  /* 0x000000ffff027224 */ /* 0x010fc400078e0039 */
[----:B-1----:R-:W2:Y:S01]  /*313e0*/  LDL.LU R57, [R1+0x44] ;  /* 0x0000440001397983 */ /* 0x002ea20000300800 */
[----:B------:R-:W-:Y:S01]  /*313f0*/  IMAD.MOV.U32 R3, RZ, RZ, R59 ;  /* 0x000000ffff037224 */ /* 0x000fe200078e003b */
[----:B------:R-:W-:Y:S02]  /*31400*/  IADD3 R28, P2, R28, UR11, RZ ;  /* 0x0000000b1c1c7c10 */ /* 0x000fe4000ff5e0ff */
[----:B------:R-:W4:Y:S04]  /*31410*/  LDL.LU R73, [R1+0x84] ;  /* 0x0000840001497983 */ /* 0x000f280000300800 */
[----:B------:R1:W-:Y:S04]  /*31420*/  LDGSTS.E [R0+0x1bc00], [R2.64], P0 ;  /* 0x1bc0000002007fae */ /* 0x0003e8000812184c */
[----:B------:R1:W-:Y:S02]  /*31430*/  STL [R1+0x740], R9 ;  /* 0x0007400901007387 */ /* 0x0003e40000100800 */
[----:B-1----:R-:W-:Y:S01]  /*31440*/  IMAD.MOV.U32 R2, RZ, RZ, R9 ;  /* 0x000000ffff027224 */ /* 0x002fe200078e0009 */
[----:B------:R-:W-:-:S05]  /*31450*/  IADD3.X R29, R29, UR10, RZ, P1, !PT ;  /* 0x0000000a1d1d7c10 */ /* 0x000fca0008ffe4ff */
[----:B------:R-:W-:Y:S01]  /*31460*/  IMAD.MOV.U32 R3, RZ, RZ, R29 ;  /* 0x000000ffff037224 */ /* 0x000fe200078e001d */
[----:B------:R1:W-:Y:S01]  /*31470*/  STL [R1+0x73c], R29 ;  /* 0x00073c1d01007387 */ /* 0x0003e20000100800 */
[----:B------:R-:W-:-:S03]  /*31480*/  IADD3.X R58, R58, UR10, RZ, P2, !PT ;  /* 0x0000000a3a3a7c10 */ /* 0x000fc600097fe4ff */
[----:B------:R1:W-:Y:S04]  /*31490*/  STL [R1+0x780], R28 ;  /* 0x0007801c01007387 */ /* 0x0003e80000100800 */
[----:B------:R-:W4:Y:S04]  /*314a0*/  LDL.LU R9, [R1+0xc8] ;  /* 0x0000c80001097983 */ /* 0x000f280000300800 */
[----:B------:R3:W-:Y:S04]  /*314b0*/  STL [R1+0x77c], R58 ;  /* 0x00077c3a01007387 */ /* 0x0007e80000100800 */
[----:B------:R3:W-:Y:S04]  /*314c0*/  LDGSTS.E [R0+0x1cc00], [R2.64], P0 ;  /* 0x1cc0000002007fae */ /* 0x0007e8000812184c */
[----:B-1----:R-:W4:Y:S01]  /*314d0*/  LDL.LU R29, [R1+0x108] ;  /* 0x00010800011d7983 */ /* 0x002f220000300800 */
[----:B---3--:R-:W-:Y:S01]  /*314e0*/  IADD3 R11, P1, R11, UR11, RZ ;  /* 0x0000000b0b0b7c10 */ /* 0x008fe2000ff3e0ff */
[----:B------:R-:W-:-:S02]  /*314f0*/  IMAD.MOV.U32 R2, RZ, RZ, R28 ;  /* 0x000000ffff027224 */ /* 0x000fc400078e001c */
[----:B------:R-:W3:Y:S01]  /*31500*/  LDL.LU R28, [R1+0xc4] ;  /* 0x0000c400011c7983 */ /* 0x000ee20000300800 */
[----:B------:R-:W-:-:S03]  /*31510*/  IMAD.MOV.U32 R3, RZ, RZ, R58 ;  /* 0x000000ffff037224 */ /* 0x000fc600078e003a */
[----:B------:R-:W3:Y:S01]  /*31520*/  LDL.LU R58, [R1+0x104] ;  /* 0x00010400013a7983 */ /* 0x000ee20000300800 */
[----:B------:R-:W-:-:S03]  /*31530*/  IADD3 R30, P2, R30, UR11, RZ ;  /* 0x0000000b1e1e7c10 */ /* 0x000fc6000ff5e0ff */
        /* <DEDUP_REMOVED lines=12> */
[----:B------:R-:W-:-:S03]  /*31600*/  IMAD.MOV.U32 R2, RZ, RZ, R30 ;  /* 0x000000ffff027224 */ /* 0x000fc600078e001e */
[----:B------:R-:W3:Y:S04]  /*31610*/  LDL.LU R30, [R1+0x144] ;  /* 0x00014400011e7983 */ /* 0x000ee80000300800 */
[----:B------:R-:W3:Y:S01]  /*31620*/  LDL.LU R59, [R1+0x184] ;  /* 0x00018400013b7983 */ /* 0x000ee20000300800 */
[----:B------:R-:W-:Y:S01]  /*31630*/  IADD3 R10, P1, R10, UR11, RZ ;  /* 0x0000000b0a0a7c10 */ /* 0x000fe2000ff3e0ff */
[----:B------:R-:W-:Y:S01]  /*31640*/  IMAD.MOV.U32 R3, RZ, RZ, R31 ;  /* 0x000000ffff037224 */ /* 0x000fe200078e001f */
[----:B------:R-:W-:Y:S02]  /*31650*/  IADD3 R72, P2, R72, UR11, RZ ;  /* 0x0000000b48487c10 */ /* 0x000fe4000ff5e0ff */
[----:B------:R-:W-:Y:S01]  /*31660*/  LOP3.LUT R8, R8, 0x70, RZ, 0x3c, !PT ;  /* 0x0000007008087812 */ /* 0x000fe200078e3cff */
[----:B------:R-:W-:Y:S04]  /*31670*/  STL [R1+0x48], R10 ;  /* 0x0000480a01007387 */ /* 0x000fe80000100800 */
[----:B------:R1:W-:Y:S04]  /*31680*/  LDGSTS.E [R0+0x1fc00], [R2.64], P0 ;  /* 0x1fc0000002007fae */ /* 0x0003e8000812184c */
[----:B------:R-:W-:Y:S01]  /*31690*/  STL [R1+0x88], R72 ;  /* 0x0000884801007387 */ /* 0x000fe20000100800 */
[----:B-1----:R-:W-:-:S02]  /*316a0*/  IMAD.U32 R0, RZ, RZ, UR8 ;  /* 0x00000008ff007e24 */ /* 0x002fc4000f8e00ff */
[----:B------:R-:W-:Y:S02]  /*316b0*/  IMAD.MOV.U32 R2, RZ, RZ, R10 ;  /* 0x000000ffff027224 */ /* 0x000fe400078e000a */
[----:B------:R-:W-:Y:S01]  /*316c0*/  IMAD R0, R0, 0x20000, R8 ;  /* 0x0002000000007824 */ /* 0x000fe200078e0208 */
[----:B--2---:R-:W-:-:S05]  /*316d0*/  IADD3.X R57, R57, UR10, RZ, P1, !PT ;  /* 0x0000000a39397c10 */ /* 0x004fca0008ffe4ff */
[----:B------:R1:W-:Y:S01]  /*316e0*/  STL [R1+0x44], R57 ;  /* 0x0000443901007387 */ /* 0x0003e20000100800 */
[----:B------:R-:W-:-:S03]  /*316f0*/  IMAD.MOV.U32 R3, RZ, RZ, R57 ;  /* 0x000000ffff037224 */ /* 0x000fc600078e0039 */
[----:B------:R-:W2:Y:S01]  /*31700*/  LDL.LU R31, [R1+0x1c8] ;  /* 0x0001c800011f7983 */ /* 0x000ea20000300800 */
[----:B----4-:R-:W-:-:S03]  /*31710*/  IADD3.X R73, R73, UR10, RZ, P2, !PT ;  /* 0x0000000a49497c10 */ /* 0x010fc600097fe4ff */
[----:B------:R-:W4:Y:S04]  /*31720*/  LDL.LU R8, [R1+0x208] ;  /* 0x0002080001087983 */ /* 0x000f280000300800 */
[----:B-1----:R-:W4:Y:S04]  /*31730*/  LDL.LU R57, [R1+0x1c4] ;  /* 0x0001c40001397983 */ /* 0x002f280000300800 */
[----:B------:R1:W-:Y:S04]  /*31740*/  LDGSTS.E [R0+0xe00], [R2.64], P0 ;  /* 0x00e0000002007fae */ /* 0x0003e8000812184c */
[----:B------:R-:W4:Y:S01]  /*31750*/  LDL.LU R10, [R1+0x204] ;  /* 0x00020400010a7983 */ /* 0x000f220000300800 */
[----:B-1----:R-:W-:-:S02]  /*31760*/  IMAD.MOV.U32 R2, RZ, RZ, R72 ;  /* 0x000000ffff027224 */ /* 0x002fc400078e0048 */
[----:B------:R-:W-:Y:S01]  /*31770*/  IMAD.MOV.U32 R3, RZ, RZ, R73 ;  /* 0x000000ffff037224 */ /* 0x000fe200078e0049 */
[----:B------:R-:W-:Y:S04]  /*31780*/  STL [R1+0x84], R73 ;  /* 0x0000844901007387 */ /* 0x000fe80000100800 */
[----:B------:R1:W-:Y:S01]  /*31790*/  LDGSTS.E [R0+0x1e00], [R2.64], P0 ;  /* 0x01e0000002007fae */ /* 0x0003e2000812184c */
[----:B------:R-:W-:-:S05]  /*317a0*/  IADD3 R9, P1, R9, UR11, RZ ;  /* 0x0000000b09097c10 */ /* 0x000fca000ff3e0ff */
[----:B------:R-:W-:Y:S01]  /*317b0*/  STL [R1+0xc8], R9 ;  /* 0x0000c80901007387 */ /* 0x000fe20000100800 */
[----:B-1----:R-:W-:Y:S01]  /*317c0*/  IMAD.MOV.U32 R2, RZ, RZ, R9 ;  /* 0x000000ffff027224 */ /* 0x002fe200078e0009 */
[----:B------:R-:W-:Y:S02]  /*317d0*/  IADD3 R29, P2, R29, UR11, RZ ;  /* 0x0000000b1d1d7c10 */ /* 0x000fe4000ff5e0ff */
[----:B---3--:R-:W-:Y:S02]  /*317e0*/  IADD3.X R28, R28, UR10, RZ, P1, !PT ;  /* 0x0000000a1c1c7c10 */ /* 0x008fe40008ffe4ff */
[----:B------:R-:W-:-:S03]  /*317f0*/  IADD3.X R58, R58, UR10, RZ, P2, !PT ;  /* 0x0000000a3a3a7c10 */ /* 0x000fc600097fe4ff */
[----:B------:R-:W-:Y:S01]  /*31800*/  IMAD.MOV.U32 R3, RZ, RZ, R28 ;  /* 0x000000ffff037224 */ /* 0x000fe200078e001c */
[----:B------:R1:W-:Y:S04]  /*31810*/  STL [R1+0xc4], R28 ;  /* 0x0000c41c01007387 */ /* 0x0003e80000100800 */
[----:B------:R3:W-:Y:S04]  /*31820*/  STL [R1+0x108], R29 ;  /* 0x0001081d01007387 */ /* 0x0007e80000100800 */
[----:B------:R3:W-:Y:S04]  /*31830*/  LDGSTS.E [R0+0x2e00], [R2.64], P0 ;  /* 0x02e0000002007fae */ /* 0x0007e8000812184c */
[----:B-1----:R-:W4:Y:S04]  /*31840*/  LDL.LU R28, [R1+0x248] ;  /* 0x00024800011c7983 */ /* 0x002f280000300800 */
[----:B------:R1:W-:Y:S04]  /*31850*/  STL [R1+0x104], R58 ;  /* 0x0001043a01007387 */ /* 0x0003e80000100800 */
[----:B------:R-:W4:Y:S01]  /*31860*/  LDL.LU R9, [R1+0x288] ;  /* 0x0002880001097983 */ /* 0x000f220000300800 */
[----:B---3--:R-:W-:-:S03]  /*31870*/  IMAD.MOV.U32 R2, RZ, RZ, R29 ;  /* 0x000000ffff027224 */ /* 0x008fc600078e001d */
[----:B------:R-:W3:Y:S01]  /*31880*/  LDL.LU R29, [R1+0x244] ;  /* 0x00024400011d7983 */ /* 0x000ee20000300800 */
[----:B------:R-:W-:-:S03]  /*31890*/  IMAD.MOV.U32 R3, RZ, RZ, R58 ;  /* 0x000000ffff037224 */ /* 0x000fc600078e003a */
[----:B-1----:R-:W3:Y:S01]  /*318a0*/  LDL.LU R58, [R1+0x284] ;  /* 0x00028400013a7983 */ /* 0x002ee20000300800 */
[----:B------:R-:W-:-:S03]  /*318b0*/  IADD3 R11, P1, R11, UR11, RZ ;  /* 0x0000000b0b0b7c10 */ /* 0x000fc6000ff3e0ff */
[----:B------:R1:W-:Y:S04]  /*318c0*/  LDGSTS.E [R0+0x3e00], [R2.64], P0 ;  /* 0x03e0000002007fae */ /* 0x0003e8000812184c */
[----:B------:R1:W-:Y:S01]  /*318d0*/  STL [R1+0x148], R11 ;  /* 0x0001480b01007387 */ /* 0x0003e20000100800 */
[----:B------:R-:W-:Y:S01]  /*318e0*/  IADD3 R56, P2, R56, UR11, RZ ;  /* 0x0000000b38387c10 */ /* 0x000fe2000ff5e0ff */
[----:B-1----:R-:W-:Y:S01]  /*318f0*/  IMAD.MOV.U32 R2, RZ, RZ, R11 ;  /* 0x000000ffff027224 */ /* 0x002fe200078e000b */
[----:B------:R-:W-:Y:S02]  /*31900*/  IADD3.X R30, R30, UR10, RZ, P1, !PT ;  /* 0x0000000a1e1e7c10 */ /* 0x000fe40008ffe4ff */
[----:B------:R-:W-:-:S03]  /*31910*/  IADD3.X R59, R59, UR10, RZ, P2, !PT ;  /* 0x0000000a3b3b7c10 */ /* 0x000fc600097fe4ff */
[----:B------:R-:W-:Y:S01]  /*31920*/  IMAD.MOV.U32 R3, RZ, RZ, R30 ;  /* 0x000000ffff037224 */ /* 0x000fe200078e001e */
[----:B------:R1:W-:Y:S04]  /*31930*/  STL [R1+0x144], R30 ;  /* 0x0001441e01007387 */ /* 0x0003e80000100800 */
[----:B------:R-:W-:Y:S04]  /*31940*/  STL [R1+0x188], R56 ;  /* 0x0001883801007387 */ /* 0x000fe80000100800 */
[----:B------:R-:W3:Y:S04]  /*31950*/  LDL.LU R11, [R1+0x2c8] ;  /* 0x0002c800010b7983 */ /* 0x000ee80000300800 */
[----:B------:R1:W-:Y:S04]  /*31960*/  STL [R1+0x184], R59 ;  /* 0x0001843b01007387 */ /* 0x0003e80000100800 */
[----:B------:R1:W-:Y:S04]  /*31970*/  LDGSTS.E [R0+0x4e00], [R2.64], P0 ;  /* 0x04e0000002007fae */ /* 0x0003e8000812184c */
[----:B-1----:R-:W3:Y:S01]  /*31980*/  LDL.LU R30, [R1+0x308] ;  /* 0x00030800011e7983 */ /* 0x002ee20000300800 */
[----:B------:R-:W-:-:S03]  /*31990*/  IMAD.MOV.U32 R3, RZ, RZ, R59 ;  /* 0x000000ffff037224 */ /* 0x000fc600078e003b */
[----:B------:R-:W3:Y:S01]  /*319a0*/  LDL.LU R59, [R1+0x2c4] ;  /* 0x0002c400013b7983 */ /* 0x000ee20000300800 */
[----:B------:R-:W-:-:S03]  /*319b0*/  IMAD.MOV.U32 R2, RZ, RZ, R56 ;  /* 0x000000ffff027224 */ /* 0x000fc600078e0038 */
[----:B------:R-:W3:Y:S04]  /*319c0*/  LDL.LU R56, [R1+0x304] ;  /* 0x0003040001387983 */ /* 0x000ee80000300800 */
[----:B------:R1:W-:Y:S01]  /*319d0*/  LDGSTS.E [R0+0x5e00], [R2.64], P0 ;  /* 0x05e0000002007fae */ /* 0x0003e2000812184c */
[----:B--2---:R-:W-:Y:S02]  /*319e0*/  IADD3 R31, P1, R31, UR11, RZ ;  /* 0x0000000b1f1f7c10 */ /* 0x004fe4000ff3e0ff */
[----:B----4-:R-:W-:Y:S02]  /*319f0*/  IADD3 R8, P2, R8, UR11, RZ ;  /* 0x0000000b08087c10 */ /* 0x010fe4000ff5e0ff */
[----:B------:R-:W-:Y:S01]  /*31a00*/  IADD3.X R57, R57, UR10, RZ, P1, !PT ;  /* 0x0000000a39397c10 */ /* 0x000fe20008ffe4ff */
[----:B------:R2:W-:Y:S01]  /*31a10*/  STL [R1+0x1c8], R31 ;  /* 0x0001c81f01007387 */ /* 0x0005e20000100800 */
[----:B-1----:R-:W-:-:S03]  /*31a20*/  IMAD.MOV.U32 R2, RZ, RZ, R31 ;  /* 0x000000ffff027224 */ /* 0x002fc600078e001f */
[----:B------:R1:W-:Y:S01]  /*31a30*/  STL [R1+0x1c4], R57 ;  /* 0x0001c43901007387 */ /* 0x0003e20000100800 */
[----:B------:R-:W-:-:S03]  /*31a40*/  IADD3.X R10, R10, UR10, RZ, P2, !PT ;  /* 0x0000000a0a0a7c10 */ /* 0x000fc600097fe4ff */
[----:B------:R4:W-:Y:S01]  /*31a50*/  STL [R1+0x208], R8 ;  /* 0x0002080801007387 */ /* 0x0009e20000100800 */
[----:B------:R-:W-:-:S03]  /*31a60*/  IMAD.MOV.U32 R3, RZ, RZ, R57 ;  /* 0x000000ffff037224 */ /* 0x000fc600078e0039 */
[----:B--2---:R-:W2:Y:S04]  /*31a70*/  LDL.LU R31, [R1+0x348] ;  /* 0x00034800011f7983 */ /* 0x004ea80000300800 */
[----:B------:R4:W-:Y:S04]  /*31a80*/  STL [R1+0x204], R10 ;  /* 0x0002040a01007387 */ /* 0x0009e80000100800 */
[----:B------:R-:W2:Y:S04]  /*31a90*/  LDL.LU R72, [R1+0x388] ;  /* 0x0003880001487983 */ /* 0x000ea80000300800 */
[----:B-1----:R-:W2:Y:S04]  /*31aa0*/  LDL.LU R57, [R1+0x344] ;  /* 0x0003440001397983 */ /* 0x002ea80000300800 */
[----:B------:R-:W2:Y:S04]  /*31ab0*/  LDL.LU R73, [R1+0x384] ;  /* 0x0003840001497983 */ /* 0x000ea80000300800 */
[----:B------:R1:W-:Y:S02]  /*31ac0*/  LDGSTS.E [R0+0x6e00], [R2.64], P0 ;  /* 0x06e0000002007fae */ /* 0x0003e4000812184c */
[----:B-1----:R-:W-:-:S02]  /*31ad0*/  IMAD.MOV.U32 R2, RZ, RZ, R8 ;  /* 0x000000ffff027224 */ /* 0x002fc400078e0008 */
[----:B------:R-:W-:Y:S01]  /*31ae0*/  IMAD.MOV.U32 R3, RZ, RZ, R10 ;  /* 0x000000ffff037224 */ /* 0x000fe200078e000a */
[----:B----4-:R-:W4:Y:S04]  /*31af0*/  LDL.LU R8, [R1+0x3c8] ;  /* 0x0003c80001087983 */ /* 0x010f280000300800 */
[----:B------:R-:W4:Y:S04]  /*31b00*/  LDL.LU R10, [R1+0x408] ;  /* 0x00040800010a7983 */ /* 0x000f280000300800 */
        /* <DEDUP_REMOVED lines=14> */
[----:B-1----:R-:W-:Y:S01]  /*31bf0*/  IMAD.MOV.U32 R2, RZ, RZ, R9 ;  /* 0x000000ffff027224 */ /* 0x002fe200078e0009 */
[----:B------:R-:W-:Y:S01]  /*31c00*/  IADD3 R11, P1, R11, UR11, RZ ;  /* 0x0000000b0b0b7c10 */ /* 0x000fe2000ff3e0ff */
[----:B------:R-:W-:-:S02]  /*31c10*/  IMAD.MOV.U32 R3, RZ, RZ, R58 ;  /* 0x000000ffff037224 */ /* 0x000fc400078e003a */
[----:B------:R-:W3:Y:S04]  /*31c20*/  LDL.LU R58, [R1+0x448] ;  /* 0x00044800013a7983 */ /* 0x000ee80000300800 */
[----:B------:R-:W3:Y:S01]  /*31c30*/  LDL.LU R9, [R1+0x488] ;  /* 0x0004880001097983 */ /* 0x000ee20000300800 */
[----:B------:R-:W-:-:S03]  /*31c40*/  IADD3 R30, P2, R30, UR11, RZ ;  /* 0x0000000b1e1e7c10 */ /* 0x000fc6000ff5e0ff */
[----:B------:R-:W-:Y:S04]  /*31c50*/  STL [R1+0x2c8], R11 ;  /* 0x0002c80b01007387 */ /* 0x000fe80000100800 */
[----:B------:R1:W-:Y:S01]  /*31c60*/  LDGSTS.E [R0+0x9e00], [R2.64], P0 ;  /* 0x09e0000002007fae */ /* 0x0003e2000812184c */
[----:B------:R-:W-:-:S05]  /*31c70*/  IADD3.X R59, R59, UR10, RZ, P1, !PT ;  /* 0x0000000a3b3b7c10 */ /* 0x000fca0008ffe4ff */
[----:B------:R1:W-:Y:S01]  /*31c80*/  STL [R1+0x2c4], R59 ;  /* 0x0002c43b01007387 */ /* 0x0003e20000100800 */
[----:B------:R-:W-:Y:S01]  /*31c90*/  IADD3.X R56, R56, UR10, RZ, P2, !PT ;  /* 0x0000000a38387c10 */ /* 0x000fe200097fe4ff */
[----:B-1----:R-:W-:Y:S02]  /*31ca0*/  IMAD.MOV.U32 R3, RZ, RZ, R59 ;  /* 0x000000ffff037224 */ /* 0x002fe400078e003b */
[----:B------:R-:W-:Y:S01]  /*31cb0*/  STL [R1+0x308], R30 ;  /* 0x0003081e01007387 */ /* 0x000fe20000100800 */
[----:B------:R-:W-:-:S03]  /*31cc0*/  IMAD.MOV.U32 R2, RZ, RZ, R11 ;  /* 0x000000ffff027224 */ /* 0x000fc600078e000b */
[----:B------:R-:W3:Y:S04]  /*31cd0*/  LDL.LU R59, [R1+0x444] ;  /* 0x00044400013b7983 */ /* 0x000ee80000300800 */
[----:B------:R1:W-:Y:S04]  /*31ce0*/  STL [R1+0x304], R56 ;  /* 0x0003043801007387 */ /* 0x0003e80000100800 */
[----:B------:R-:W3:Y:S04]  /*31cf0*/  LDL.LU R11, [R1+0x484] ;  /* 0x00048400010b7983 */ /* 0x000ee80000300800 */
[----:B------:R1:W-:Y:S02]  /*31d00*/  LDGSTS.E [R0+0xae00], [R2.64], P0 ;  /* 0x0ae0000002007fae */ /* 0x0003e4000812184c */
[----:B-1----:R-:W-:-:S02]  /*31d10*/  IMAD.MOV.U32 R2, RZ, RZ, R30 ;  /* 0x000000ffff027224 */ /* 0x002fc400078e001e */
[----:B------:R-:W-:Y:S02]  /*31d20*/  IMAD.MOV.U32 R3, RZ, RZ, R56 ;  /* 0x000000ffff037224 */ /* 0x000fe400078e0038 */
[----:B------:R-:W3:Y:S04]  /*31d30*/  LDL.LU R56, [R1+0x4c8] ;  /* 0x0004c80001387983 */ /* 0x000ee80000300800 */
[----:B------:R-:W3:Y:S04]  /*31d40*/  LDL.LU R30, [R1+0x508] ;  /* 0x00050800011e7983 */ /* 0x000ee80000300800 */
[----:B------:R1:W-:Y:S01]  /*31d50*/  LDGSTS.E [R0+0xbe00], [R2.64], P0 ;  /* 0x0be0000002007fae */ /* 0x0003e2000812184c */
[----:B--2---:R-:W-:-:S02]  /*31d60*/  IADD3 R31, P1, R31, UR11, RZ ;  /* 0x0000000b1f1f7c10 */ /* 0x004fc4000ff3e0ff */
[----:B------:R-:W-:Y:S02]  /*31d70*/  IADD3 R72, P2, R72, UR11, RZ ;  /* 0x0000000b48487c10 */ /* 0x000fe4000ff5e0ff */
[----:B------:R-:W-:Y:S01]  /*31d80*/  IADD3.X R57, R57, UR10, RZ, P1, !PT ;  /* 0x0000000a39397c10 */ /* 0x000fe20008ffe4ff */
[----:B------:R-:W-:Y:S01]  /*31d90*/  STL [R1+0x348], R31 ;  /* 0x0003481f01007387 */ /* 0x000fe20000100800 */
[----:B------:R-:W-:-:S03]  /*31da0*/  IADD3.X R73, R73, UR10, RZ, P2, !PT ;  /* 0x0000000a49497c10 */ /* 0x000fc600097fe4ff */
[----:B------:R2:W-:Y:S01]  /*31db0*/  STL [R1+0x344], R57 ;  /* 0x0003443901007387 */ /* 0x0005e20000100800 */
[----:B-1----:R-:W-:Y:S02]  /*31dc0*/  IMAD.MOV.U32 R2, RZ, RZ, R31 ;  /* 0x000000ffff027224 */ /* 0x002fe400078e001f */
[----:B------:R-:W-:Y:S01]  /*31dd0*/  IMAD.MOV.U32 R3, RZ, RZ, R57 ;  /* 0x000000ffff037224 */ /* 0x000fe200078e0039 */
[----:B------:R-:W-:Y:S04]  /*31de0*/  STL [R1+0x388], R72 ;  /* 0x0003884801007387 */ /* 0x000fe80000100800 */
[----:B------:R1:W-:Y:S04]  /*31df0*/  LDGSTS.E [R0+0xce00], [R2.64], P0 ;  /* 0x0ce0000002007fae */ /* 0x0003e8000812184c */
[----:B--2---:R-:W2:Y:S04]  /*31e00*/  LDL.LU R57, [R1+0x4c4] ;  /* 0x0004c40001397983 */ /* 0x004ea80000300800 */
[----:B------:R-:W-:Y:S01]  /*31e10*/  STL [R1+0x384], R73 ;  /* 0x0003844901007387 */ /* 0x000fe20000100800 */
[----:B----4-:R-:W-:-:S03]  /*31e20*/  IADD3 R8, P1, R8, UR11, RZ ;  /* 0x0000000b08087c10 */ /* 0x010fc6000ff3e0ff */
[----:B------:R-:W4:Y:S01]  /*31e30*/  LDL.LU R31, [R1+0x504] ;  /* 0x00050400011f7983 */ /* 0x000f220000300800 */
[----:B-1----:R-:W-:Y:S02]  /*31e40*/  IMAD.MOV.U32 R2, RZ, RZ, R72 ;  /* 0x000000ffff027224 */ /* 0x002fe400078e0048 */
[----:B------:R-:W-:Y:S01]  /*31e50*/  IMAD.MOV.U32 R3, RZ, RZ, R73 ;  /* 0x000000ffff037224 */ /* 0x000fe200078e0049 */
[----:B------:R-:W-:Y:S01]  /*31e60*/  IADD3 R10, P2, R10, UR11, RZ ;  /* 0x0000000b0a0a7c10 */ /* 0x000fe2000ff5e0ff */
[----:B------:R-:W-:Y:S04]  /*31e70*/  STL [R1+0x3c8], R8 ;  /* 0x0003c80801007387 */ /* 0x000fe80000100800 */
[----:B------:R1:W-:Y:S02]  /*31e80*/  LDGSTS.E [R0+0xde00], [R2.64], P0 ;  /* 0x0de0000002007fae */ /* 0x0003e4000812184c */
[----:B-1----:R-:W-:Y:S01]  /*31e90*/  IMAD.MOV.U32 R2, RZ, RZ, R8 ;  /* 0x000000ffff027224 */ /* 0x002fe200078e0008 */
[----:B---3--:R-:W-:-:S05]  /*31ea0*/  IADD3.X R28, R28, UR10, RZ, P1, !PT ;  /* 0x0000000a1c1c7c10 */ /* 0x008fca0008ffe4ff */
        /* <DEDUP_REMOVED lines=19> */
[----:B------:R-:W-:Y:S01]  /*31fe0*/  IADD3.X R11, R11, UR10, RZ, P2, !PT ;  /* 0x0000000a0b0b7c10 */ /* 0x000fe200097fe4ff */
[----:B------:R-:W-:Y:S04]  /*31ff0*/  STL [R1+0x444], R59 ;  /* 0x0004443b01007387 */ /* 0x000fe80000100800 */
[----:B------:R-:W-:Y:S04]  /*32000*/  STL [R1+0x488], R9 ;  /* 0x0004880901007387 */ /* 0x000fe80000100800 */
[----:B------:R1:W-:Y:S04]  /*32010*/  LDGSTS.E [R0+0x10e00], [R2.64], P0 ;  /* 0x10e0000002007fae */ /* 0x0003e8000812184c */
[----:B------:R1:W-:Y:S02]  /*32020*/  STL [R1+0x484], R11 ;  /* 0x0004840b01007387 */ /* 0x0003e40000100800 */
[----:B-1----:R-:W-:-:S02]  /*32030*/  IMAD.MOV.U32 R3, RZ, RZ, R11 ;  /* 0x000000ffff037224 */ /* 0x002fc400078e000b */
[----:B------:R-:W-:Y:S01]  /*32040*/  IMAD.MOV.U32 R2, RZ, RZ, R9 ;  /* 0x000000ffff027224 */ /* 0x000fe200078e0009 */
[----:B------:R-:W3:Y:S04]  /*32050*/  LDL.LU R11, [R1+0x5c4] ;  /* 0x0005c400010b7983 */ /* 0x000ee80000300800 */
[----:B------:R-:W3:Y:S04]  /*32060*/  LDL.LU R9, [R1+0x5c8] ;  /* 0x0005c80001097983 */ /* 0x000ee80000300800 */
[----:B------:R-:W3:Y:S04]  /*32070*/  LDL.LU R97, [R1+0x604] ;  /* 0x0006040001617983 */ /* 0x000ee80000300800 */
[----:B------:R-:W3:Y:S01]  /*32080*/  LDL.LU R96, [R1+0x608] ;  /* 0x0006080001607983 */ /* 0x000ee20000300800 */
[----:B------:R-:W-:-:S02]  /*32090*/  IADD3 R56, P1, R56, UR11, RZ ;  /* 0x0000000b38387c10 */ /* 0x000fc4000ff3e0ff */
[----:B------:R-:W-:Y:S01]  /*320a0*/  IADD3 R30, P2, R30, UR11, RZ ;  /* 0x0000000b1e1e7c10 */ /* 0x000fe2000ff5e0ff */
[----:B------:R1:W-:Y:S04]  /*320b0*/  LDGSTS.E [R0+0x11e00], [R2.64], P0 ;  /* 0x11e0000002007fae */ /* 0x0003e8000812184c */
[----:B------:R2:W-:Y:S01]  /*320c0*/  STL [R1+0x4c8], R56 ;  /* 0x0004c83801007387 */ /* 0x0005e20000100800 */
[----:B-1----:R-:W-:Y:S01]  /*320d0*/  IMAD.MOV.U32 R2, RZ, RZ, R56 ;  /* 0x000000ffff027224 */ /* 0x002fe200078e0038 */
[----:B--2---:R-:W-:-:S05]  /*320e0*/  IADD3.X R57, R57, UR10, RZ, P1, !PT ;  /* 0x0000000a39397c10 */ /* 0x004fca0008ffe4ff */
[----:B------:R1:W-:Y:S01]  /*320f0*/  STL [R1+0x4c4], R57 ;  /* 0x0004c43901007387 */ /* 0x0003e20000100800 */
[----:B----4-:R-:W-:-:S03]  /*32100*/  IADD3.X R31, R31, UR10, RZ, P2, !PT ;  /* 0x0000000a1f1f7c10 */ /* 0x010fc600097fe4ff */
[----:B------:R-:W-:Y:S04]  /*32110*/  STL [R1+0x508], R30 ;  /* 0x0005081e01007387 */ /* 0x000fe80000100800 */
[----:B------:R2:W-:Y:S04]  /*32120*/  STL [R1+0x504], R31 ;  /* 0x0005041f01007387 */ /* 0x0005e80000100800 */
[----:B------:R-:W4:Y:S04]  /*32130*/  LDL.LU R75, [R1+0x644] ;  /* 0x00064400014b7983 */ /* 0x000f280000300800 */
[----:B------:R-:W4:Y:S04]  /*32140*/  LDL.LU R74, [R1+0x648] ;  /* 0x00064800014a7983 */ /* 0x000f280000300800 */
[----:B------:R-:W4:Y:S04]  /*32150*/  LDL.LU R73, [R1+0x684] ;  /* 0x0006840001497983 */ /* 0x000f280000300800 */
[----:B------:R-:W4:Y:S04]  /*32160*/  LDL.LU R72, [R1+0x688] ;  /* 0x0006880001487983 */ /* 0x000f280000300800 */
[----:B------:R-:W4:Y:S01]  /*32170*/  LDL.LU R58, [R1+0x6c8] ;  /* 0x0006c800013a7983 */ /* 0x000f220000300800 */
[----:B------:R-:W-:-:S03]  /*32180*/  IMAD.MOV.U32 R3, RZ, RZ, R57 ;  /* 0x000000ffff037224 */ /* 0x000fc600078e0039 */
[----:B------:R-:W4:Y:S04]  /*32190*/  LDL.LU R56, [R1+0x708] ;  /* 0x0007080001387983 */ /* 0x000f280000300800 */
[----:B------:R1:W-:Y:S02]  /*321a0*/  LDGSTS.E [R0+0x12e00], [R2.64], P0 ;  /* 0x12e0000002007fae */ /* 0x0003e4000812184c */
[----:B-1----:R-:W-:Y:S02]  /*321b0*/  IMAD.MOV.U32 R2, RZ, RZ, R30 ;  /* 0x000000ffff027224 */ /* 0x002fe400078e001e */
[----:B------:R-:W-:-:S05]  /*321c0*/  IMAD.MOV.U32 R3, RZ, RZ, R31 ;  /* 0x000000ffff037224 */ /* 0x000fca00078e001f */
[----:B------:R1:W-:Y:S01]  /*321d0*/  LDGSTS.E [R0+0x13e00], [R2.64], P0 ;  /* 0x13e0000002007fae */ /* 0x0003e2000812184c */
[----:B------:R-:W-:-:S05]  /*321e0*/  IADD3 R28, P1, R28, UR11, RZ ;  /* 0x0000000b1c1c7c10 */ /* 0x000fca000ff3e0ff */
[----:B------:R-:W-:Y:S01]  /*321f0*/  STL [R1+0x548], R28 ;  /* 0x0005481c01007387 */ /* 0x000fe20000100800 */
[----:B------:R-:W-:Y:S02]  /*32200*/  IADD3 R8, P2, R8, UR11, RZ ;  /* 0x0000000b08087c10 */ /* 0x000fe4000ff5e0ff */
[----:B---3--:R-:W-:-:S05]  /*32210*/  IADD3.X R29, R29, UR10, RZ, P1, !PT ;  /* 0x0000000a1d1d7c10 */ /* 0x008fca0008ffe4ff */
[----:B------:R3:W-:Y:S01]  /*32220*/  STL [R1+0x544], R29 ;  /* 0x0005441d01007387 */ /* 0x0007e20000100800 */
[----:B------:R-:W-:-:S03]  /*32230*/  IADD3.X R10, R10, UR10, RZ, P2, !PT ;  /* 0x0000000a0a0a7c10 */ /* 0x000fc600097fe4ff */
[----:B------:R-:W-:Y:S04]  /*32240*/  STL [R1+0x588], R8 ;  /* 0x0005880801007387 */ /* 0x000fe80000100800 */
[----:B------:R-:W4:Y:S04]  /*32250*/  LDL.LU R59, [R1+0x6c4] ;  /* 0x0006c400013b7983 */ /* 0x000f280000300800 */
[----:B------:R3:W-:Y:S04]  /*32260*/  STL [R1+0x584], R10 ;  /* 0x0005840a01007387 */ /* 0x0007e80000100800 */
[----:B------:R-:W4:Y:S04]  /*32270*/  LDL.LU R57, [R1+0x704] ;  /* 0x0007040001397983 */ /* 0x000f280000300800 */
[----:B--2---:R-:W2:Y:S01]  /*32280*/  LDL.LU R31, [R1+0x744] ;  /* 0x00074400011f7983 */ /* 0x004ea20000300800 */
[----:B-1----:R-:W-:-:S03]  /*32290*/  IMAD.MOV.U32 R2, RZ, RZ, R28 ;  /* 0x000000ffff027224 */ /* 0x002fc600078e001c */
[----:B------:R-:W2:Y:S01]  /*322a0*/  LDL.LU R30, [R1+0x748] ;  /* 0x00074800011e7983 */ /* 0x000ea20000300800 */
[----:B------:R-:W-:-:S03]  /*322b0*/  IMAD.MOV.U32 R3, RZ, RZ, R29 ;  /* 0x000000ffff037224 */ /* 0x000fc600078e001d */
[----:B---3--:R-:W3:Y:S04]  /*322c0*/  LDL.LU R29, [R1+0x784] ;  /* 0x00078400011d7983 */ /* 0x008ee80000300800 */
[----:B------:R-:W3:Y:S04]  /*322d0*/  LDL.LU R28, [R1+0x788] ;  /* 0x00078800011c7983 */ /* 0x000ee80000300800 */
[----:B------:R1:W-:Y:S02]  /*322e0*/  LDGSTS.E [R0+0x14e00], [R2.64], P0 ;  /* 0x14e0000002007fae */ /* 0x0003e4000812184c */
        /* <DEDUP_REMOVED lines=10> */
[----:B-1----:R-:W-:Y:S02]  /*32390*/  IMAD.MOV.U32 R3, RZ, RZ, R11 ;  /* 0x000000ffff037224 */ /* 0x002fe400078e000b */
[----:B------:R-:W-:Y:S04]  /*323a0*/  STL [R1+0x608], R96 ;  /* 0x0006086001007387 */ /* 0x000fe80000100800 */
[----:B------:R-:W3:Y:S01]  /*323b0*/  LDL.LU R11, [R1+0x7c4] ;  /* 0x0007c400010b7983 */ /* 0x000ee20000300800 */
[----:B------:R-:W-:Y:S01]  /*323c0*/  IADD3.X R97, R97, UR10, RZ, P2, !PT ;  /* 0x0000000a61617c10 */ /* 0x000fe200097fe4ff */
[----:B------:R-:W-:-:S04]  /*323d0*/  IMAD.MOV.U32 R2, RZ, RZ, R9 ;  /* 0x000000ffff027224 */ /* 0x000fc800078e0009 */
[----:B------:R-:W-:Y:S04]  /*323e0*/  STL [R1+0x604], R97 ;  /* 0x0006046101007387 */ /* 0x000fe80000100800 */
[----:B------:R-:W3:Y:S04]  /*323f0*/  LDL.LU R9, [R1+0x804] ;  /* 0x0008040001097983 */ /* 0x000ee80000300800 */
[----:B------:R1:W-:Y:S02]  /*32400*/  LDGSTS.E [R0+0x16e00], [R2.64], P0 ;  /* 0x16e0000002007fae */ /* 0x0003e4000812184c */
[----:B-1----:R-:W-:-:S02]  /*32410*/  IMAD.MOV.U32 R2, RZ, RZ, R96 ;  /* 0x000000ffff027224 */ /* 0x002fc400078e0060 */
[----:B------:R-:W-:-:S05]  /*32420*/  IMAD.MOV.U32 R3, RZ, RZ, R97 ;  /* 0x000000ffff037224 */ /* 0x000fca00078e0061 */
[----:B------:R1:W-:Y:S01]  /*32430*/  LDGSTS.E [R0+0x17e00], [R2.64], P0 ;  /* 0x17e0000002007fae */ /* 0x0003e2000812184c */
[----:B------:R-:W-:-:S05]  /*32440*/  IMAD.MOV.U32 R193, RZ, RZ, 0x7f ;  /* 0x0000007fffc17424 */ /* 0x000fca00078e00ff */
[----:B------:R-:W-:Y:S01]  /*32450*/  IADD3 R193, R193, c[0x0][0x180], RZ ;  /* 0x00006000c1c17a10 */ /* 0x000fe20007ffe0ff */
[----:B------:R-:W-:Y:S01]  /*32460*/  UIADD3 UR4, UR4, 0x1, URZ ;  /* 0x0000000104047890 */ /* 0x000fe2000fffe03f */
[-C--:B------:R-:W-:Y:S08]  /*32470*/  HMMA.1688.F32.TF32 R68, R160, R78.reuse, R68 ;  /* 0x0000004ea044723c */ /* 0x080ff00000081044 */
[----:B------:R-:W-:Y:S08]  /*32480*/  HMMA.1688.F32.TF32 R172, R148, R78, R172 ;  /* 0x0000004e94ac723c */ /* 0x000ff000000810ac */
[C---:B------:R-:W-:Y:S08]  /*32490*/  HMMA.1688.F32.TF32 R12, R160.reuse, R98, R12 ;  /* 0x00000062a00c723c */ /* 0x040ff0000008100c */
[----:B------:R-:W-:Y:S01]  /*324a0*/  HMMA.1688.F32.TF32 R20, R160, R118, R20 ;  /* 0x00000076a014723c */ /* 0x000fe20000081014 */
[----:B----4-:R-:W-:-:S04]  /*324b0*/  IADD3 R74, P1, R74, UR11, RZ ;  /* 0x0000000b4a4a7c10 */ /* 0x010fc8000ff3e0ff */
[----:B------:R-:W-:Y:S01]  /*324c0*/  IADD3.X R75, R75, UR10, RZ, P1, !PT ;  /* 0x0000000a4b4b7c10 */ /* 0x000fe20008ffe4ff */
[----:B-1----:R-:W-:Y:S01]  /*324d0*/  IMAD.MOV.U32 R2, RZ, RZ, R74 ;  /* 0x000000ffff027224 */ /* 0x002fe200078e004a */
[----:B------:R-:W-:-:S03]  /*324e0*/  IADD3 R72, P2, R72, UR11, RZ ;  /* 0x0000000b48487c10 */ /* 0x000fc6000ff5e0ff */
[----:B------:R-:W-:Y:S01]  /*324f0*/  IMAD.MOV.U32 R3, RZ, RZ, R75 ;  /* 0x000000ffff037224 */ /* 0x000fe200078e004b */
[----:B------:R-:W-:Y:S02]  /*32500*/  IADD3.X R73, R73, UR10, RZ, P2, !PT ;  /* 0x0000000a49497c10 */ /* 0x000fe400097fe4ff */
[----:B------:R-:W-:Y:S02]  /*32510*/  IADD3 R58, P1, R58, UR11, RZ ;  /* 0x0000000b3a3a7c10 */ /* 0x000fe4000ff3e0ff */
[----:B------:R1:W-:Y:S01]  /*32520*/  LDGSTS.E [R0+0x18e00], [R2.64], P0 ;  /* 0x18e0000002007fae */ /* 0x0003e2000812184c */
[----:B------:R-:W-:Y:S01]  /*32530*/  IADD3 R56, P2, R56, UR11, RZ ;  /* 0x0000000b38387c10 */ /* 0x000fe2000ff5e0ff */
[----:B-1----:R-:W-:Y:S02]  /*32540*/  IMAD.MOV.U32 R2, RZ, RZ, R72 ;  /* 0x000000ffff027224 */ /* 0x002fe400078e0048 */
[----:B------:R-:W-:-:S05]  /*32550*/  IMAD.MOV.U32 R3, RZ, RZ, R73 ;  /* 0x000000ffff037224 */ /* 0x000fca00078e0049 */
[----:B------:R1:W-:Y:S02]  /*32560*/  LDGSTS.E [R0+0x19e00], [R2.64], P0 ;  /* 0x19e0000002007fae */ /* 0x0003e4000812184c */
[----:B-1----:R-:W-:Y:S02]  /*32570*/  IMAD.MOV.U32 R2, RZ, RZ, R58 ;  /* 0x000000ffff027224 */ /* 0x002fe400078e003a */
[----:B------:R-:W-:Y:S04]  /*32580*/  STL [R1+0x648], R74 ;  /* 0x0006484a01007387 */ /* 0x000fe80000100800 */
[----:B------:R-:W-:Y:S04]  /*32590*/  STL [R1+0x644], R75 ;  /* 0x0006444b01007387 */ /* 0x000fe80000100800 */
[----:B------:R-:W-:Y:S01]  /*325a0*/  STL [R1+0x688], R72 ;  /* 0x0006884801007387 */ /* 0x000fe20000100800 */
[----:B------:R-:W-:-:S05]  /*325b0*/  IADD3.X R59, R59, UR10, RZ, P1, !PT ;  /* 0x0000000a3b3b7c10 */ /* 0x000fca0008ffe4ff */
[----:B------:R-:W-:Y:S01]  /*325c0*/  IMAD.MOV.U32 R3, RZ, RZ, R59 ;  /* 0x000000ffff037224 */ /* 0x000fe200078e003b */
[----:B------:R-:W-:-:S04]  /*325d0*/  IADD3.X R57, R57, UR10, RZ, P2, !PT ;  /* 0x0000000a39397c10 */ /* 0x000fc800097fe4ff */
[----:B------:R1:W-:Y:S01]  /*325e0*/  LDGSTS.E [R0+0x1ae00], [R2.64], P0 ;  /* 0x1ae0000002007fae */ /* 0x0003e2000812184c */
[----:B--2---:R-:W-:-:S04]  /*325f0*/  IADD3 R30, P1, R30, UR11, RZ ;  /* 0x0000000b1e1e7c10 */ /* 0x004fc8000ff3e0ff */
[----:B------:R-:W-:Y:S01]  /*32600*/  IADD3.X R31, R31, UR10, RZ, P1, !PT ;  /* 0x0000000a1f1f7c10 */ /* 0x000fe20008ffe4ff */
[----:B-1----:R-:W-:Y:S02]  /*32610*/  IMAD.MOV.U32 R2, RZ, RZ, R56 ;  /* 0x000000ffff027224 */ /* 0x002fe400078e0038 */
[----:B------:R-:W-:Y:S01]  /*32620*/  IMAD.MOV.U32 R3, RZ, RZ, R57 ;  /* 0x000000ffff037224 */ /* 0x000fe200078e0039 */
[----:B---3--:R-:W-:-:S04]  /*32630*/  IADD3 R28, P2, R28, UR11, RZ ;  /* 0x0000000b1c1c7c10 */ /* 0x008fc8000ff5e0ff */
[----:B------:R1:W-:Y:S01]  /*32640*/  LDGSTS.E [R0+0x1be00], [R2.64], P0 ;  /* 0x1be0000002007fae */ /* 0x0003e2000812184c */
[----:B------:R-:W-:-:S03]  /*32650*/  IADD3.X R29, R29, UR10, RZ, P2, !PT ;  /* 0x0000000a1d1d7c10 */ /* 0x000fc600097fe4ff */
[----:B------:R-:W-:Y:S01]  /*32660*/  STL [R1+0x684], R73 ;  /* 0x0006844901007387 */ /* 0x000fe20000100800 */
[----:B-1----:R-:W-:Y:S02]  /*32670*/  IMAD.MOV.U32 R2, RZ, RZ, R30 ;  /* 0x000000ffff027224 */ /* 0x002fe400078e001e */
[----:B------:R-:W-:Y:S01]  /*32680*/  IMAD.MOV.U32 R3, RZ, RZ, R31 ;  /* 0x000000ffff037224 */ /* 0x000fe200078e001f */
[----:B------:R-:W-:Y:S01]  /*32690*/  IADD3 R10, P1, R10, UR11, RZ ;  /* 0x0000000b0a0a7c10 */ /* 0x000fe2000ff3e0ff */
[----:B------:R-:W-:Y:S04]  /*326a0*/  STL [R1+0x6c8], R58 ;  /* 0x0006c83a01007387 */ /* 0x000fe80000100800 */
[----:B------:R1:W-:Y:S04]  /*326b0*/  LDGSTS.E [R0+0x1ce00], [R2.64], P0 ;  /* 0x1ce0000002007fae */ /* 0x0003e8000812184c */
[----:B------:R-:W-:Y:S01]  /*326c0*/  STL [R1+0x6c4], R59 ;  /* 0x0006c43b01007387 */ /* 0x000fe20000100800 */
[----:B------:R-:W-:-:S03]  /*326d0*/  IADD3 R8, P2, R8, UR11, RZ ;  /* 0x0000000b08087c10 */ /* 0x000fc6000ff5e0ff */
[----:B------:R-:W-:Y:S01]  /*326e0*/  STL [R1+0x708], R56 ;  /* 0x0007083801007387 */ /* 0x000fe20000100800 */
[----:B-1----:R-:W-:Y:S02]  /*326f0*/  IMAD.MOV.U32 R2, RZ, RZ, R28 ;  /* 0x000000ffff027224 */ /* 0x002fe400078e001c */
[----:B------:R-:W-:Y:S01]  /*32700*/  IMAD.MOV.U32 R3, RZ, RZ, R29 ;  /* 0x000000ffff037224 */ /* 0x000fe200078e001d */
[----:B------:R-:W-:Y:S04]  /*32710*/  STL [R1+0x704], R57 ;  /* 0x0007043901007387 */ /* 0x000fe80000100800 */
[----:B------:R1:W-:Y:S01]  /*32720*/  LDGSTS.E [R0+0x1de00], [R2.64], P0 ;  /* 0x1de0000002007fae */ /* 0x0003e2000812184c */
[----:B------:R-:W-:-:S03]  /*32730*/  IADD3.X R11, R11, UR10, RZ, P1, !PT ;  /* 0x0000000a0b0b7c10 */ /* 0x000fc60008ffe4ff */
[----:B------:R-:W-:Y:S01]  /*32740*/  STL [R1+0x748], R30 ;  /* 0x0007481e01007387 */ /* 0x000fe20000100800 */
[----:B-1----:R-:W-:-:S03]  /*32750*/  IMAD.MOV.U32 R2, RZ, RZ, R10 ;  /* 0x000000ffff027224 */ /* 0x002fc600078e000a */
[----:B------:R-:W-:Y:S01]  /*32760*/  STL [R1+0x744], R31 ;  /* 0x0007441f01007387 */ /* 0x000fe20000100800 */
[----:B------:R-:W-:-:S03]  /*32770*/  IMAD.MOV.U32 R3, RZ, RZ, R11 ;  /* 0x000000ffff037224 */ /* 0x000fc600078e000b */
[----:B------:R-:W-:Y:S04]  /*32780*/  STL [R1+0x788], R28 ;  /* 0x0007881c01007387 */ /* 0x000fe80000100800 */
[----:B------:R-:W-:Y:S04]  /*32790*/  STL [R1+0x784], R29 ;  /* 0x0007841d01007387 */ /* 0x000fe80000100800 */
[----:B------:R-:W-:Y:S01]  /*327a0*/  STL [R1+0x7c8], R10 ;  /* 0x0007c80a01007387 */ /* 0x000fe20000100800 */
[----:B------:R-:W-:-:S03]  /*327b0*/  IADD3.X R9, R9, UR10, RZ, P2, !PT ;  /* 0x0000000a09097c10 */ /* 0x000fc600097fe4ff */
[----:B------:R-:W-:Y:S04]  /*327c0*/  STL [R1+0x7c4], R11 ;  /* 0x0007c40b01007387 */ /* 0x000fe80000100800 */
[----:B------:R1:W-:Y:S04]  /*327d0*/  LDGSTS.E [R0+0x1ee00], [R2.64], P0 ;  /* 0x1ee0000002007fae */ /* 0x0003e8000812184c */
[----:B------:R2:W-:Y:S01]  /*327e0*/  STL [R1+0x808], R8 ;  /* 0x0008080801007387 */ /* 0x0005e20000100800 */
[----:B-1----:R-:W-:Y:S01]  /*327f0*/  IMAD.MOV.U32 R2, RZ, RZ, R8 ;  /* 0x000000ffff027224 */ /* 0x002fe200078e0008 */
[----:B--2---:R-:W-:Y:S01]  /*32800*/  SHF.R.S32.HI R8, RZ, 0x1f, R193 ;  /* 0x0000001fff087819 */ /* 0x004fe200000114c1 */
[----:B------:R-:W-:-:S03]  /*32810*/  IMAD.MOV.U32 R3, RZ, RZ, R9 ;  /* 0x000000ffff037224 */ /* 0x000fc600078e0009 */
[----:B------:R-:W-:Y:S01]  /*32820*/  LEA.HI R8, R8, R193, RZ, 0x7 ;  /* 0x000000c108087211 */ /* 0x000fe200078f38ff */
[----:B------:R1:W-:Y:S03]  /*32830*/  STL [R1+0x804], R9 ;  /* 0x0008040901007387 */ /* 0x0003e60000100800 */
[----:B------:R-:W-:Y:S01]  /*32840*/  SHF.R.S32.HI R8, RZ, 0x7, R8 ;  /* 0x00000007ff087819 */ /* 0x000fe20000011408 */
[----:B------:R1:W-:Y:S03]  /*32850*/  LDGSTS.E [R0+0x1fe00], [R2.64], P0 ;  /* 0x1fe0000002007fae */ /* 0x0003e6000812184c */
[----:B------:R-:W-:Y:S01]  /*32860*/  ISETP.NE.U32.AND P0, PT, R8, UR4, PT ;  /* 0x0000000408007c0c */ /* 0x000fe2000bf05070 */
[----:B------:R-:W-:Y:S01]  /*32870*/  HMMA.1688.F32.TF32 R4, R160, R110, R4 ;  /* 0x0000006ea004723c */ /* 0x000fe20000081004 */
[----:B------:R-:W0:Y:S07]  /*32880*/  LDGDEPBAR ;  /* 0x00000000000079af */ /* 0x000e2e0000000000 */
[C---:B------:R-:W-:Y:S08]  /*32890*/  HMMA.1688.F32.TF32 R36, R148.reuse, R98, R36 ;  /* 0x000000629424723c */ /* 0x040ff00000081024 */
[C---:B------:R-:W-:Y:S08]  /*328a0*/  HMMA.1688.F32.TF32 R84, R148.reuse, R118, R84 ;  /* 0x000000769454723c */ /* 0x040ff00000081054 */
[----:B------:R-:W-:Y:S08]  /*328b0*/  HMMA.1688.F32.TF32 R164, R148, R110, R164 ;  /* 0x0000006e94a4723c */ /* 0x000ff000000810a4 */
[C---:B------:R-:W-:Y:S08]  /*328c0*/  HMMA.1688.F32.TF32 R76, R124.reuse, R78, R180 ;  /* 0x0000004e7c4c723c */ /* 0x040ff000000810b4 */
[C---:B------:R-:W-:Y:S08]  /*328d0*/  HMMA.1688.F32.TF32 R144, R124.reuse, R98, R144 ;  /* 0x000000627c90723c */ /* 0x040ff00000081090 */
[C---:B------:R-:W-:Y:S08]  /*328e0*/  HMMA.1688.F32.TF32 R112, R124.reuse, R118, R112 ;  /* 0x000000767c70723c */ /* 0x040ff00000081070 */
[----:B------:R-:W-:Y:S01]  /*328f0*/  HMMA.1688.F32.TF32 R100, R124, R110, R100 ;  /* 0x0000006e7c64723c */ /* 0x000fe20000081064 */
[----:B-1----:R-:W-:Y:S01]  /*32900*/  @!P0 CALL.REL.NOINC `(.L_x_0) ;  /* 0x0000001000008944 */ /* 0x002fe20003c00000 */
[----:B------:R-:W-:Y:S06]  /*32910*/  BRA `(.L_x_1) ;  /* 0xffff03f000007947 */ /* 0x000fec000383ffff */
.L_x_0:
[----:B------:R-:W-:-:S05]  /*32920*/  NOP ;  /* 0x0000000000007918 */ /* 0x000fca0000000000 */
[C-C-:B----45:R-:W-:Y:S01]  /*32930*/  LOP3.LUT R125, R195.reuse, 0xd0, R196.reuse, 0xfe, !PT ;  /* 0x000000d0c37d7812 */ /* 0x170fe200078efec4 */
[----:B------:R-:W1:Y:S01]  /*32940*/  S2R R10, SR_TID.X ;  /* 0x00000000000a7919 */ /* 0x000e620000002100 */
[----:B------:R-:W-:Y:S01]  /*32950*/  LOP3.LUT R124, R195, 0xd2, R196, 0xfe, !PT ;  /* 0x000000d2c37c7812 */ /* 0x000fe200078efec4 */
[----:B------:R-:W-:-:S04]  /*32960*/  DEPBAR.LE SB0, 0x0 ;  /* 0x000080000000791a */ /* 0x000fc80000000000 */
[C-C-:B------:R-:W-:Y:S01]  /*32970*/  LOP3.LUT R126, R195.reuse, 0xd4, R196.reuse, 0xfe, !PT ;  /* 0x000000d4c37e7812 */ /* 0x140fe200078efec4 */
[----:B------:R2:W-:Y:S01]  /*32980*/  STL [R1], R125 ;  /* 0x0000007d01007387 */ /* 0x0005e20000100800 */
[C---:B------:R-:W-:Y:S02]  /*32990*/  LOP3.LUT R185, R195.reuse, R196, RZ, 0xfc, !PT ;  /* 0x000000c4c3b97212 */ /* 0x040fe400078efcff */
[C-C-:B------:R-:W-:Y:S01]  /*329a0*/  LOP3.LUT R72, R195.reuse, 0x2, R196.reuse, 0xfe, !PT ;  /* 0x00000002c3487812 */ /* 0x140fe200078efec4 */
[----:B------:R3:W-:Y:S01]  /*329b0*/  STL [R1+0x4], R124 ;  /* 0x0000047c01007387 */ /* 0x0007e20000100800 */
[C-C-:B------:R-:W-:Y:S02]  /*329c0*/  LOP3.LUT R117, R195.reuse, 0x6, R196.reuse, 0xfe, !PT ;  /* 0x00000006c3757812 */ /* 0x140fe400078efec4 */
[C-C-:B------:R-:W-:Y:S01]  /*329d0*/  LOP3.LUT R116, R195.reuse, 0x8, R196.reuse, 0xfe, !PT ;  /* 0x00000008c3747812 */ /* 0x140fe200078efec4 */
[----:B------:R4:W-:Y:S01]  /*329e0*/  STL [R1+0x8], R126 ;  /* 0x0000087e01007387 */ /* 0x0009e20000100800 */
[----:B------:R-:W-:-:S02]  /*329f0*/  LOP3.LUT R110, R195, 0xa, R196, 0xfe, !PT ;  /* 0x0000000ac36e7812 */ /* 0x000fc400078efec4 */
[C-C-:B--2---:R-:W-:Y:S02]  /*32a00*/  LOP3.LUT R125, R195.reuse, 0xd6, R196.reuse, 0xfe, !PT ;  /* 0x000000d6c37d7812 */ /* 0x144fe400078efec4 */
[C-C-:B------:R-:W-:Y:S02]  /*32a10*/  LOP3.LUT R111, R195.reuse, 0xc, R196.reuse, 0xfe, !PT ;  /* 0x0000000cc36f7812 */ /* 0x140fe400078efec4 */
[C-C-:B---3--:R-:W-:Y:S01]  /*32a20*/  LOP3.LUT R124, R195.reuse, 0xd8, R196.reuse, 0xfe, !PT ;  /* 0x000000d8c37c7812 */ /* 0x148fe200078efec4 */
[----:B------:R2:W-:Y:S01]  /*32a30*/  STL [R1+0xc], R125 ;  /* 0x00000c7d01007387 */ /* 0x0005e20000100800 */
[C---:B-1----:R-:W-:Y:S01]  /*32a40*/  IMAD.SHL.U32 R0, R10.reuse, 0x20, RZ ;  /* 0x000000200a007824 */ /* 0x042fe200078e00ff */
[C-C-:B----4-:R-:W-:Y:S01]  /*32a50*/  LOP3.LUT R126, R195.reuse, 0xda, R196.reuse, 0xfe, !PT ;  /* 0x000000dac37e7812 */ /* 0x150fe200078efec4 */
[C---:B------:R-:W-:Y:S01]  /*32a60*/  IMAD.SHL.U32 R8, R10.reuse, 0x4, RZ ;  /* 0x000000040a087824 */ /* 0x040fe200078e00ff */
[----:B------:R1:W-:Y:S01]  /*32a70*/  STL [R1+0x10], R124 ;  /* 0x0000107c01007387 */ /* 0x0003e20000100800 */
[----:B------:R-:W-:Y:S01]  /*32a80*/  IMAD.SHL.U32 R9, R10, 0x1000, RZ ;  /* 0x000010000a097824 */ /* 0x000fe200078e00ff */
[----:B------:R-:W-:Y:S01]  /*32a90*/  LOP3.LUT R3, R0, 0x60, RZ, 0xc0, !PT ;  /* 0x0000006000037812 */ /* 0x000fe200078ec0ff */
[C---:B------:R-:W-:Y:S01]  /*32aa0*/  IMAD.SHL.U32 R0, R10.reuse, 0x400, RZ ;  /* 0x000004000a007824 */ /* 0x040fe200078e00ff */
[----:B------:R3:W-:Y:S01]  /*32ab0*/  STL [R1+0x14], R126 ;  /* 0x0000147e01007387 */ /* 0x0007e20000100800 */
[----:B------:R-:W-:Y:S01]  /*32ac0*/  IMAD.SHL.U32 R2, R10, 0x40, RZ ;  /* 0x000000400a027824 */ /* 0x000fe200078e00ff */
[----:B--2---:R-:W-:-:S02]  /*32ad0*/  LOP3.LUT R125, R195, 0xdc, R196, 0xfe, !PT ;  /* 0x000000dcc37d7812 */ /* 0x004fc400078efec4 */
[----:B------:R-:W-:Y:S02]  /*32ae0*/  LOP3.LUT R8, R3, 0x70, R8, 0x78, !PT ;  /* 0x0000007003087812 */ /* 0x000fe400078e7808 */
[C-C-:B-1----:R-:W-:Y:S01]  /*32af0*/  LOP3.LUT R124, R195.reuse, 0xde, R196.reuse, 0xfe, !PT ;  /* 0x000000dec37c7812 */ /* 0x142fe200078efec4 */
[----:B------:R1:W-:Y:S01]  /*32b00*/  STL [R1+0x18], R125 ;  /* 0x0000187d01007387 */ /* 0x0003e20000100800 */
[----:B------:R-:W-:Y:S02]  /*32b10*/  LOP3.LUT R10, R10, 0x7f, RZ, 0xc0, !PT ;  /* 0x0000007f0a0a7812 */ /* 0x000fe400078ec0ff */
[--C-:B---3--:R-:W-:Y:S01]  /*32b20*/  LOP3.LUT R126, R195, 0xe0, R196.reuse, 0xfe, !PT ;  /* 0x000000e0c37e7812 */ /* 0x108fe200078efec4 */
[----:B------:R2:W-:Y:S01]  /*32b30*/  STL [R1+0x1c], R124 ;  /* 0x00001c7c01007387 */ /* 0x0005e20000100800 */
[----:B------:R-:W-:Y:S02]  /*32b40*/  LOP3.LUT R9, R9, 0x6000, RZ, 0xc0, !PT ;  /* 0x0000600009097812 */ /* 0x000fe400078ec0ff */
[----:B------:R-:W-:Y:S01]  /*32b50*/  LOP3.LUT R0, R0, 0x6000, RZ, 0xc0, !PT ;  /* 0x0000600000007812 */ /* 0x000fe200078ec0ff */
[----:B------:R3:W-:Y:S01]  /*32b60*/  STL [R1+0x20], R126 ;  /* 0x0000207e01007387 */ /* 0x0007e20000100800 */
[----:B------:R-:W-:Y:S01]  /*32b70*/  LOP3.LUT R3, R2, 0x1800, RZ, 0xc0, !PT ;  /* 0x0000180002037812 */ /* 0x000fe200078ec0ff */
[----:B------:R-:W-:Y:S01]  /*32b80*/  IMAD R2, R10, 0x10, R9 ;  /* 0x000000100a027824 */ /* 0x000fe200078e0209 */
[----:B-1----:R-:W-:-:S02]  /*32b90*/  LOP3.LUT R125, R195, 0xe2, R196, 0xfe, !PT ;  /* 0x000000e2c37d7812 */ /* 0x002fc400078efec4 */
[----:B------:R-:W-:Y:S02]  /*32ba0*/  IADD3 R3, R8, R0, R3 ;  /* 0x0000000008037210 */ /* 0x000fe40007ffe003 */
[C-C-:B--2---:R-:W-:Y:S01]  /*32bb0*/  LOP3.LUT R124, R195.reuse, 0xe4, R196.reuse, 0xfe, !PT ;  /* 0x000000e4c37c7812 */ /* 0x144fe200078efec4 */
[----:B------:R1:W-:Y:S01]  /*32bc0*/  STL [R1+0x24], R125 ;  /* 0x0000247d01007387 */ /* 0x0003e20000100800 */
[C-C-:B------:R-:W-:Y:S02]  /*32bd0*/  LOP3.LUT R0, R195.reuse, 0x4, R196.reuse, 0xfe, !PT ;  /* 0x00000004c3007812 */ /* 0x140fe400078efec4 */
[C-C-:B---3--:R-:W-:Y:S01]  /*32be0*/  LOP3.LUT R126, R195.reuse, 0xe6, R196.reuse, 0xfe, !PT ;  /* 0x000000e6c37e7812 */ /* 0x148fe200078efec4 */
[----:B------:R2:W-:Y:S01]  /*32bf0*/  STL [R1+0x28], R124 ;  /* 0x0000287c01007387 */ /* 0x0005e20000100800 */
[C-C-:B------:R-:W-:Y:S02]  /*32c00*/  LOP3.LUT R108, R195.reuse, 0xe, R196.reuse, 0xfe, !PT ;  /* 0x0000000ec36c7812 */ /* 0x140fe400078efec4 */
[C-C-:B------:R-:W-:Y:S01]  /*32c10*/  LOP3.LUT R109, R195.reuse, 0x10, R196.reuse, 0xfe, !PT ;  /* 0x00000010c36d7812 */ /* 0x140fe200078efec4 */
[----:B------:R3:W-:Y:S01]  /*32c20*/  STL [R1+0x2c], R126 ;  /* 0x00002c7e01007387 */ /* 0x0007e20000100800 */
[----:B------:R-:W-:-:S02]  /*32c30*/  LOP3.LUT R99, R195, 0x12, R196, 0xfe, !PT ;  /* 0x00000012c3637812 */ /* 0x000fc400078efec4 */
[C-C-:B-1----:R-:W-:Y:S02]  /*32c40*/  LOP3.LUT R125, R195.reuse, 0xe8, R196.reuse, 0xfe, !PT ;  /* 0x000000e8c37d7812 */ /* 0x142fe400078efec4 */
[C-C-:B------:R-:W-:Y:S02]  /*32c50*/  LOP3.LUT R58, R195.reuse, 0x14, R196.reuse, 0xfe, !PT ;  /* 0x00000014c33a7812 */ /* 0x140fe400078efec4 */
[C-C-:B--2---:R-:W-:Y:S01]  /*32c60*/  LOP3.LUT R124, R195.reuse, 0xea, R196.reuse, 0xfe, !PT ;  /* 0x000000eac37c7812 */ /* 0x144fe200078efec4 */
[----:B------:R1:W-:Y:S01]  /*32c70*/  STL [R1+0x30], R125 ;  /* 0x0000307d01007387 */ /* 0x0003e20000100800 */
[C-C-:B------:R-:W-:Y:S02]  /*32c80*/  LOP3.LUT R98, R195.reuse, 0x16, R196.reuse, 0xfe, !PT ;  /* 0x00000016c3627812 */ /* 0x140fe400078efec4 */
[C-C-:B---3--:R-:W-:Y:S01]  /*32c90*/  LOP3.LUT R126, R195.reuse, 0xec, R196.reuse, 0xfe, !PT ;  /* 0x000000ecc37e7812 */ /* 0x148fe200078efec4 */
[----:B------:R2:W-:Y:S01]  /*32ca0*/  STL [R1+0x34], R124 ;  /* 0x0000347c01007387 */ /* 0x0005e20000100800 */
[----:B------:R-:W-:-:S02]  /*32cb0*/  LOP3.LUT R97, R195, 0x18, R196, 0xfe, !PT ;  /* 0x00000018c3617812 */ /* 0x000fc400078efec4 */
[C-C-:B------:R-:W-:Y:S01]  /*32cc0*/  LOP3.LUT R96, R195.reuse, 0x1a, R196.reuse, 0xfe, !PT ;  /* 0x0000001ac3607812 */ /* 0x140fe200078efec4 */
[----:B------:R3:W-:Y:S01]  /*32cd0*/  STL [R1+0x38], R126 ;  /* 0x0000387e01007387 */ /* 0x0007e20000100800 */
[C-C-:B------:R-:W-:Y:S02]  /*32ce0*/  LOP3.LUT R74, R195.reuse, 0x1c, R196.reuse, 0xfe, !PT ;  /* 0x0000001cc34a7812 */ /* 0x140fe400078efec4 */
[C-C-:B-1----:R-:W-:Y:S02]  /*32cf0*/  LOP3.LUT R125, R195.reuse, 0xee, R196.reuse, 0xfe, !PT ;  /* 0x000000eec37d7812 */ /* 0x142fe400078efec4 */
[C-C-:B------:R-:W-:Y:S02]  /*32d00*/  LOP3.LUT R75, R195.reuse, 0x1e, R196.reuse, 0xfe, !PT ;  /* 0x0000001ec34b7812 */ /* 0x140fe400078efec4 */
[C-C-:B--2---:R-:W-:Y:S01]  /*32d10*/  LOP3.LUT R124, R195.reuse, 0xf0, R196.reuse, 0xfe, !PT ;  /* 0x000000f0c37c7812 */ /* 0x144fe200078efec4 */
[----:B------:R1:W-:Y:S01]  /*32d20*/  STL [R1+0x3c], R125 ;  /* 0x00003c7d01007387 */ /* 0x0003e20000100800 */
[----:B------:R-:W-:-:S02]  /*32d30*/  LOP3.LUT R59, R195, 0x20, R196, 0xfe, !PT ;  /* 0x00000020c33b7812 */ /* 0x000fc400078efec4 */
[C-C-:B---3--:R-:W-:Y:S01]  /*32d40*/  LOP3.LUT R126, R195.reuse, 0xf2, R196.reuse, 0xfe, !PT ;  /* 0x000000f2c37e7812 */ /* 0x148fe200078efec4 */
[----:B------:R2:W-:Y:S01]  /*32d50*/  STL [R1+0x40], R124 ;  /* 0x0000407c01007387 */ /* 0x0005e20000100800 */
[C-C-:B------:R-:W-:Y:S02]  /*32d60*/  LOP3.LUT R73, R195.reuse, 0x22, R196.reuse, 0xfe, !PT ;  /* 0x00000022c3497812 */ /* 0x140fe400078efec4 */
[C-C-:B------:R-:W-:Y:S01]  /*32d70*/  LOP3.LUT R57, R195.reuse, 0x24, R196.reuse, 0xfe, !PT ;  /* 0x00000024c3397812 */ /* 0x140fe200078efec4 */
[----:B------:R3:W-:Y:S01]  /*32d80*/  STL [R1+0x44], R126 ;  /* 0x0000447e01007387 */ /* 0x0007e20000100800 */
[C-C-:B------:R-:W-:Y:S02]  /*32d90*/  LOP3.LUT R9, R195.reuse, 0x26, R196.reuse, 0xfe, !PT ;  /* 0x00000026c3097812 */ /* 0x140fe400078efec4 */
[C-C-:B-1----:R-:W-:Y:S02]  /*32da0*/  LOP3.LUT R125, R195.reuse, 0xf4, R196.reuse, 0xfe, !PT ;  /* 0x000000f4c37d7812 */ /* 0x142fe400078efec4 */
[----:B------:R-:W-:-:S02]  /*32db0*/  LOP3.LUT R56, R195, 0x28, R196, 0xfe, !PT ;  /* 0x00000028c3387812 */ /* 0x000fc400078efec4 */
[C-C-:B--2---:R-:W-:Y:S01]  /*32dc0*/  LOP3.LUT R124, R195.reuse, 0xf6, R196.reuse, 0xfe, !PT ;  /* 0x000000f6c37c7812 */ /* 0x144fe200078efec4 */
[----:B------:R1:W-:Y:S01]  /*32dd0*/  STL [R1+0x48], R125 ;  /* 0x0000487d01007387 */ /* 0x0003e20000100800 */
[C-C-:B------:R-:W-:Y:S02]  /*32de0*/  LOP3.LUT R31, R195.reuse, 0x2a, R196.reuse, 0xfe, !PT ;  /* 0x0000002ac31f7812 */ /* 0x140fe400078efec4 */
[C-C-:B---3--:R-:W-:Y:S01]  /*32df0*/  LOP3.LUT R126, R195.reuse, 0xf8, R196.reuse, 0xfe, !PT ;  /* 0x000000f8c37e7812 */ /* 0x148fe200078efec4 */
[----:B------:R2:W-:Y:S01]  /*32e00*/  STL [R1+0x4c], R124 ;  /* 0x00004c7c01007387 */ /* 0x0005e20000100800 */
[C-C-:B------:R-:W-:Y:S02]  /*32e10*/  LOP3.LUT R30, R195.reuse, 0x2c, R196.reuse, 0xfe, !PT ;  /* 0x0000002cc31e7812 */ /* 0x140fe400078efec4 */
[C-C-:B------:R-:W-:Y:S01]  /*32e20*/  LOP3.LUT R28, R195.reuse, 0x2e, R196.reuse, 0xfe, !PT ;  /* 0x0000002ec31c7812 */ /* 0x140fe200078efec4 */
[----:B------:R-:W-:Y:S01]  /*32e30*/  STL [R1+0x50], R126 ;  /* 0x0000507e01007387 */ /* 0x000fe20000100800 */
[----:B------:R-:W-:-:S02]  /*32e40*/  LOP3.LUT R29, R195, 0x30, R196, 0xfe, !PT ;  /* 0x00000030c31d7812 */ /* 0x000fc400078efec4 */
[C-C-:B-1----:R-:W-:Y:S02]  /*32e50*/  LOP3.LUT R125, R195.reuse, 0xfa, R196.reuse, 0xfe, !PT ;  /* 0x000000fac37d7812 */ /* 0x142fe400078efec4 */
[C-C-:B------:R-:W-:Y:S02]  /*32e60*/  LOP3.LUT R10, R195.reuse, 0x32, R196.reuse, 0xfe, !PT ;  /* 0x00000032c30a7812 */ /* 0x140fe400078efec4 */
[C-C-:B------:R-:W-:Y:S01]  /*32e70*/  LOP3.LUT R11, R195.reuse, 0x34, R196.reuse, 0xfe, !PT ;  /* 0x00000034c30b7812 */ /* 0x140fe200078efec4 */
[----:B------:R1:W-:Y:S01]  /*32e80*/  STL [R1+0x54], R125 ;  /* 0x0000547d01007387 */ /* 0x0003e20000100800 */
[C-C-:B------:R-:W-:Y:S02]  /*32e90*/  LOP3.LUT R8, R195.reuse, 0x36, R196.reuse, 0xfe, !PT ;  /* 0x00000036c3087812 */ /* 0x140fe400078efec4 */
[C-C-:B------:R-:W-:Y:S02]  /*32ea0*/  LOP3.LUT R118, R195.reuse, 0x38, R196.reuse, 0xfe, !PT ;  /* 0x00000038c3767812 */ /* 0x140fe400078efec4 */
[----:B------:R-:W-:-:S02]  /*32eb0*/  LOP3.LUT R119, R195, 0x3a, R196, 0xfe, !PT ;  /* 0x0000003ac3777812 */ /* 0x000fc400078efec4 */
[C-C-:B------:R-:W-:Y:S02]  /*32ec0*/  LOP3.LUT R176, R195.reuse, 0x3c, R196.reuse, 0xfe, !PT ;  /* 0x0000003cc3b07812 */ /* 0x140fe400078efec4 */
[C-C-:B------:R-:W-:Y:S02]  /*32ed0*/  LOP3.LUT R177, R195.reuse, 0x3e, R196.reuse, 0xfe, !PT ;  /* 0x0000003ec3b17812 */ /* 0x140fe400078efec4 */
[C-C-:B------:R-:W-:Y:S02]  /*32ee0*/  LOP3.LUT R178, R195.reuse, 0x40, R196.reuse, 0xfe, !PT ;  /* 0x00000040c3b27812 */ /* 0x140fe400078efec4 */
        /* <DEDUP_REMOVED lines=71> */
[C-C-:B--2---:R-:W-:Y:S02]  /*33360*/  LOP3.LUT R124, R195.reuse, 0xfc, R196.reuse, 0xfe, !PT ;  /* 0x000000fcc37c7812 */ /* 0x144fe400078efec4 */
[----:B------:R-:W-:Y:S02]  /*33370*/  LOP3.LUT R195, R195, 0xfe, R196, 0xfe, !PT ;  /* 0x000000fec3c37812 */ /* 0x000fe400078efec4 */
[----:B------:R-:W2:Y:S01]  /*33380*/  LDL.LU R196, [R1+0xbb8] ;  /* 0x000bb80001c47983 */ /* 0x000ea20000300800 */
[----:B------:R-:W-:Y:S02]  /*33390*/  IMAD.MOV.U32 R127, RZ, RZ, R141 ;  /* 0x000000ffff7f7224 */ /* 0x000fe400078e008d */
[----:B------:R-:W-:Y:S01]  /*333a0*/  IMAD.MOV.U32 R151, RZ, RZ, R142 ;  /* 0x000000ffff977224 */ /* 0x000fe200078e008e */
[----:B------:R3:W-:Y:S01]  /*333b0*/  STL [R1+0x58], R124 ;  /* 0x0000587c01007387 */ /* 0x0007e20000100800 */
[----:B------:R-:W-:-:S02]  /*333c0*/  IMAD.MOV.U32 R157, RZ, RZ, R88 ;  /* 0x000000ffff9d7224 */ /* 0x000fc400078e0058 */
[----:B------:R-:W-:Y:S02]  /*333d0*/  IMAD.MOV.U32 R159, RZ, RZ, R140 ;  /* 0x000000ffff9f7224 */ /* 0x000fe400078e008c */
[----:B-1----:R-:W-:Y:S02]  /*333e0*/  IMAD.MOV.U32 R125, RZ, RZ, R89 ;  /* 0x000000ffff7d7224 */ /* 0x002fe400078e0059 */
[----:B------:R-:W-:Y:S02]  /*333f0*/  IMAD.MOV.U32 R149, RZ, RZ, R90 ;  /* 0x000000ffff957224 */ /* 0x000fe400078e005a */
[----:B------:R-:W-:Y:S02]  /*33400*/  IMAD.MOV.U32 R141, RZ, RZ, R91 ;  /* 0x000000ffff8d7224 */ /* 0x000fe400078e005b */
[----:B------:R-:W-:Y:S02]  /*33410*/  IMAD.MOV.U32 R142, RZ, RZ, R155 ;  /* 0x000000ffff8e7224 */ /* 0x000fe400078e009b */
[----:B------:R-:W-:-:S02]  /*33420*/  IMAD.MOV.U32 R148, RZ, RZ, R94 ;  /* 0x000000ffff947224 */ /* 0x000fc400078e005e */
[----:B------:R-:W-:Y:S01]  /*33430*/  IMAD.MOV.U32 R150, RZ, RZ, R154 ;  /* 0x000000ffff967224 */ /* 0x000fe200078e009a */
[----:B------:R-:W-:Y:S01]  /*33440*/  BAR.SYNC.DEFER_BLOCKING 0x0 ;  /* 0x0000000000007b1d */ /* 0x000fe20000010000 */
        /* <DEDUP_REMOVED lines=11> */
[----:B------:R-:W-:Y:S01]  /*33500*/  IMAD.MOV.U32 R17, RZ, RZ, R135 ;  /* 0x000000ffff117224 */ /* 0x000fe200078e0087 */
[----:B------:R1:W-:Y:S01]  /*33510*/  STS.128 [R3+0x100], R88 ;  /* 0x0001005803007388 */ /* 0x0003e20000000c00 */
[----:B------:R-:W-:Y:S01]  /*33520*/  IMAD.MOV.U32 R12, RZ, RZ, R172 ;  /* 0x000000ffff0c7224 */ /* 0x000fe200078e00ac */
[----:B------:R-:W-:Y:S01]  /*33530*/  LOP3.LUT R172, R2, 0x20, RZ, 0x3c, !PT ;  /* 0x0000002002ac7812 */ /* 0x000fe200078e3cff */
[----:B------:R-:W-:Y:S01]  /*33540*/  IMAD.MOV.U32 R13, RZ, RZ, R104 ;  /* 0x000000ffff0d7224 */ /* 0x000fe200078e0068 */
[----:B------:R-:W-:Y:S01]  /*33550*/  STS.128 [R3+0x580], R16 ;  /* 0x0005801003007388 */ /* 0x000fe20000000c00 */
[----:B------:R-:W-:Y:S02]  /*33560*/  IMAD.MOV.U32 R14, RZ, RZ, R36 ;  /* 0x000000ffff0e7224 */ /* 0x000fe400078e0024 */
[----:B------:R-:W-:Y:S01]  /*33570*/  IMAD.MOV.U32 R15, RZ, RZ, R32 ;  /* 0x000000ffff0f7224 */ /* 0x000fe200078e0020 */
[----:B------:R-:W-:Y:S01]  /*33580*/  STS.128 [R3+0x80], R148 ;  /* 0x0000809403007388 */ /* 0x000fe20000000c00 */
[----:B------:R-:W-:-:S02]  /*33590*/  IMAD.MOV.U32 R158, RZ, RZ, R152 ;  /* 0x000000ffff9e7224 */ /* 0x000fc400078e0098 */
[----:B------:R-:W-:Y:S01]  /*335a0*/  IMAD.MOV.U32 R156, RZ, RZ, R92 ;  /* 0x000000ffff9c7224 */ /* 0x000fe200078e005c */
[----:B------:R4:W-:Y:S01]  /*335b0*/  STS.128 [R3+0x200], R12 ;  /* 0x0002000c03007388 */ /* 0x0009e20000000c00 */
[----:B------:R-:W-:Y:S02]  /*335c0*/  IMAD.MOV.U32 R152, RZ, RZ, R70 ;  /* 0x000000ffff987224 */ /* 0x000fe400078e0046 */
[----:B---3--:R-:W-:Y:S01]  /*335d0*/  IMAD.MOV.U32 R124, RZ, RZ, R93 ;  /* 0x000000ffff7c7224 */ /* 0x008fe200078e005d */
[----:B------:R3:W-:Y:S01]  /*335e0*/  STS.128 [R3], R156 ;  /* 0x0000009c03007388 */ /* 0x0007e20000000c00 */
[----:B-1----:R-:W-:Y:S02]  /*335f0*/  IMAD.MOV.U32 R91, RZ, RZ, R34 ;  /* 0x000000ffff5b7224 */ /* 0x002fe400078e0022 */
[----:B------:R-:W-:Y:S01]  /*33600*/  IMAD.MOV.U32 R34, RZ, RZ, R39 ;  /* 0x000000ffff227224 */ /* 0x000fe200078e0027 */
[----:B------:R-:W-:Y:S01]  /*33610*/  STS.128 [R3+0x480], R140 ;  /* 0x0004808c03007388 */ /* 0x000fe20000000c00 */
[----:B------:R-:W-:-:S02]  /*33620*/  IMAD.MOV.U32 R126, RZ, RZ, R153 ;  /* 0x000000ffff7e7224 */ /* 0x000fc400078e0099 */
[----:B------:R-:W-:Y:S02]  /*33630*/  IMAD.MOV.U32 R92, RZ, RZ, R69 ;  /* 0x000000ffff5c7224 */ /* 0x000fe400078e0045 */
[----:B------:R-:W-:Y:S01]  /*33640*/  IMAD.MOV.U32 R70, RZ, RZ, R37 ;  /* 0x000000ffff467224 */ /* 0x000fe200078e0025 */
[----:B------:R-:W-:Y:S01]  /*33650*/  STS.128 [R3+0x400], R124 ;  /* 0x0004007c03007388 */ /* 0x000fe20000000c00 */
[----:B------:R-:W-:Y:S02]  /*33660*/  IMAD.MOV.U32 R71, RZ, RZ, R33 ;  /* 0x000000ffff477224 */ /* 0x000fe400078e0021 */
[----:B------:R-:W-:Y:S02]  /*33670*/  IMAD.MOV.U32 R90, RZ, RZ, R38 ;  /* 0x000000ffff5a7224 */ /* 0x000fe400078e0026 */
[----:B------:R-:W-:Y:S02]  /*33680*/  IMAD.MOV.U32 R39, RZ, RZ, R136 ;  /* 0x000000ffff277224 */ /* 0x000fe400078e0088 */
[----:B----4-:R-:W-:-:S02]  /*33690*/  IMAD.MOV.U32 R15, RZ, RZ, R137 ;  /* 0x000000ffff0f7224 */ /* 0x010fc400078e0089 */
[----:B------:R-:W-:Y:S02]  /*336a0*/  IMAD.MOV.U32 R19, RZ, RZ, R138 ;  /* 0x000000ffff137224 */ /* 0x000fe400078e008a */
[----:B------:R-:W-:Y:S02]  /*336b0*/  IMAD.MOV.U32 R93, RZ, RZ, R133 ;  /* 0x000000ffff5d7224 */ /* 0x000fe400078e0085 */
[----:B------:R-:W-:Y:S02]  /*336c0*/  IMAD.MOV.U32 R153, RZ, RZ, R134 ;  /* 0x000000ffff997224 */ /* 0x000fe400078e0086 */
[----:B------:R-:W-:Y:S01]  /*336d0*/  IMAD.MOV.U32 R68, RZ, RZ, R173 ;  /* 0x000000ffff447224 */ /* 0x000fe200078e00ad */
[----:B------:R-:W-:Y:S01]  /*336e0*/  STS.128 [R3+0x500], R92 ;  /* 0x0005005c03007388 */ /* 0x000fe20000000c00 */
[----:B------:R-:W-:Y:S01]  /*336f0*/  IMAD.MOV.U32 R69, RZ, RZ, R105 ;  /* 0x000000ffff457224 */ /* 0x000fe200078e0069 */
[C---:B------:R-:W-:Y:S01]  /*33700*/  LOP3.LUT R173, R2.reuse, 0x40, RZ, 0x3c, !PT ;  /* 0x0000004002ad7812 */ /* 0x040fe200078e3cff */
[----:B------:R-:W-:Y:S01]  /*33710*/  IMAD.MOV.U32 R88, RZ, RZ, R174 ;  /* 0x000000ffff587224 */ /* 0x000fe200078e00ae */
[----:B------:R-:W-:Y:S01]  /*33720*/  STS.128 [R3+0x180], R152 ;  /* 0x0001809803007388 */ /* 0x000fe20000000c00 */
[----:B------:R-:W-:Y:S01]  /*33730*/  IMAD.MOV.U32 R89, RZ, RZ, R106 ;  /* 0x000000ffff597224 */ /* 0x000fe200078e006a */
[----:B------:R-:W-:Y:S01]  /*33740*/  LOP3.LUT R174, R2, 0x60, RZ, 0x3c, !PT ;  /* 0x0000006002ae7812 */ /* 0x000fe200078e3cff */
[----:B------:R-:W-:Y:S01]  /*33750*/  IMAD.MOV.U32 R32, RZ, RZ, R175 ;  /* 0x000000ffff207224 */ /* 0x000fe200078e00af */
[----:B------:R-:W-:Y:S01]  /*33760*/  STS.128 [R3+0x600], R68 ;  /* 0x0006004403007388 */ /* 0x000fe20000000c00 */
[----:B------:R-:W-:-:S02]  /*33770*/  IMAD.MOV.U32 R33, RZ, RZ, R107 ;  /* 0x000000ffff217224 */ /* 0x000fc400078e006b */
[----:B------:R-:W-:Y:S01]  /*33780*/  IMAD.MOV.U32 R36, RZ, RZ, R76 ;  /* 0x000000ffff247224 */ /* 0x000fe200078e004c */
[----:B------:R-:W-:Y:S01]  /*33790*/  STS.128 [R3+0x280], R88 ;  /* 0x0002805803007388 */ /* 0x000fe20000000c00 */
[----:B------:R-:W-:Y:S02]  /*337a0*/  IMAD.MOV.U32 R37, RZ, RZ, R168 ;  /* 0x000000ffff257224 */ /* 0x000fe400078e00a8 */
[----:B------:R-:W-:Y:S01]  /*337b0*/  IMAD.MOV.U32 R38, RZ, RZ, R144 ;  /* 0x000000ffff267224 */ /* 0x000fe200078e0090 */
[----:B------:R-:W-:Y:S01]  /*337c0*/  STS.128 [R3+0x680], R32 ;  /* 0x0006802003007388 */ /* 0x000fe20000000c00 */
[----:B------:R-:W-:Y:S02]  /*337d0*/  IMAD.MOV.U32 R12, RZ, RZ, R77 ;  /* 0x000000ffff0c7224 */ /* 0x000fe400078e004d */
        /* <DEDUP_REMOVED lines=8> */
[----:B------:R-:W-:Y:S01]  /*33860*/  IMAD.MOV.U32 R137, RZ, RZ, R171 ;  /* 0x000000ffff897224 */ /* 0x000fe200078e00ab */
[----:B------:R-:W-:Y:S01]  /*33870*/  STS.128 [R3+0x380], R16 ;  /* 0x0003801003007388 */ /* 0x000fe20000000c00 */
[----:B------:R-:W-:-:S02]  /*33880*/  IMAD.MOV.U32 R138, RZ, RZ, R147 ;  /* 0x000000ffff8a7224 */ /* 0x000fc400078e0093 */
[----:B------:R-:W-:Y:S02]  /*33890*/  IMAD.MOV.U32 R171, RZ, RZ, R44 ;  /* 0x000000ffffab7224 */ /* 0x000fe400078e002c */
[----:B---3--:R-:W-:Y:S01]  /*338a0*/  IMAD.MOV.U32 R159, RZ, RZ, R45 ;  /* 0x000000ffff9f7224 */ /* 0x008fe200078e002d */
[----:B------:R-:W-:Y:S01]  /*338b0*/  STS.128 [R3+0x780], R136 ;  /* 0x0007808803007388 */ /* 0x000fe20000000c00 */
[----:B------:R-:W-:Y:S02]  /*338c0*/  IMAD.MOV.U32 R163, RZ, RZ, R46 ;  /* 0x000000ffffa37224 */ /* 0x000fe400078e002e */
[----:B------:R-:W-:Y:S01]  /*338d0*/  IMAD.MOV.U32 R44, RZ, RZ, R63 ;  /* 0x000000ffff2c7224 */ /* 0x000fe200078e003f */
[----:B------:R-:W-:Y:S01]  /*338e0*/  BAR.SYNC.DEFER_BLOCKING 0x0 ;  /* 0x0000000000007b1d */ /* 0x000fe20000010000 */
        /* <DEDUP_REMOVED lines=11> */
[----:B------:R-:W-:Y:S01]  /*339a0*/  IMAD.MOV.U32 R55, RZ, RZ, R5 ;  /* 0x000000ffff377224 */ /* 0x000fe200078e0005 */
[----:B------:R-:W1:Y:S01]  /*339b0*/  LDS.128 R12, [R2] ;  /* 0x00000000020c7984 */ /* 0x000e620000000c00 */
[----:B------:R-:W-:Y:S02]  /*339c0*/  IMAD.MOV.U32 R62, RZ, RZ, R22 ;  /* 0x000000ffff3e7224 */ /* 0x000fe400078e0016 */
[----:B------:R-:W-:Y:S01]  /*339d0*/  IMAD.MOV.U32 R6, RZ, RZ, R23 ;  /* 0x000000ffff067224 */ /* 0x000fe200078e0017 */
[----:B------:R-:W-:Y:S01]  /*339e0*/  LDS.128 R16, [R2+0x800] ;  /* 0x0008000002107984 */ /* 0x000fe20000000c00 */
[----:B------:R-:W-:-:S02]  /*339f0*/  IMAD.MOV.U32 R40, RZ, RZ, R48 ;  /* 0x000000ffff287224 */ /* 0x000fc400078e0030 */
[----:B------:R-:W-:Y:S01]  /*33a00*/  IMAD.MOV.U32 R41, RZ, RZ, R64 ;  /* 0x000000ffff297224 */ /* 0x000fe200078e0040 */
[----:B------:R-:W-:Y:S01]  /*33a10*/  LDS.128 R32, [R2+0x1000] ;  /* 0x0010000002207984 */ /* 0x000fe20000000c00 */
[----:B------:R-:W-:Y:S02]  /*33a20*/  IMAD.MOV.U32 R4, RZ, RZ, R51 ;  /* 0x000000ffff047224 */ /* 0x000fe400078e0033 */
[----:B------:R-:W-:Y:S01]  /*33a30*/  IMAD.MOV.U32 R5, RZ, RZ, R67 ;  /* 0x000000ffff057224 */ /* 0x000fe200078e0043 */
[----:B------:R-:W-:Y:S01]  /*33a40*/  LDS.128 R36, [R2+0x1800] ;  /* 0x0018000002247984 */ /* 0x000fe20000000c00 */
[----:B------:R-:W-:Y:S02]  /*33a50*/  IMAD.MOV.U32 R20, RZ, RZ, R24 ;  /* 0x000000ffff147224 */ /* 0x000fe400078e0018 */
[----:B------:R-:W-:Y:S01]  /*33a60*/  IMAD.MOV.U32 R21, RZ, RZ, R80 ;  /* 0x000000ffff157224 */ /* 0x000fe200078e0050 */
[----:B------:R-:W3:Y:S01]  /*33a70*/  LDS.128 R68, [R172] ;  /* 0x00000000ac447984 */ /* 0x000ee20000000c00 */
        /* <DEDUP_REMOVED lines=8> */
[----:B------:R-:W-:Y:S04]  /*33b00*/  LDS.128 R92, [R172+0x1800] ;  /* 0x00180000ac5c7984 */ /* 0x000fe80000000c00 */
[----:B------:R-:W4:Y:S04]  /*33b10*/  LDS.128 R104, [R173] ;  /* 0x00000000ad687984 */ /* 0x000f280000000c00 */
[----:B------:R-:W-:Y:S04]  /*33b20*/  LDS.128 R124, [R173+0x800] ;  /* 0x00080000ad7c7984 */ /* 0x000fe80000000c00 */
[----:B------:R-:W-:Y:S04]  /*33b30*/  LDS.128 R132, [R173+0x1000] ;  /* 0x00100000ad847984 */ /* 0x000fe80000000c00 */
[----:B------:R-:W-:Y:S04]  /*33b40*/  LDS.128 R136, [R173+0x1800] ;  /* 0x00180000ad887984 */ /* 0x000fe80000000c00 */
[----:B------:R-:W1:Y:S04]  /*33b50*/  LDS.128 R140, [R174] ;  /* 0x00000000ae8c7984 */ /* 0x000e680000000c00 */
[----:B------:R-:W1:Y:S04]  /*33b60*/  LDS.128 R144, [R174+0x800] ;  /* 0x00080000ae907984 */ /* 0x000e680000000c00 */
[----:B------:R-:W1:Y:S04]  /*33b70*/  LDS.128 R148, [R174+0x1000] ;  /* 0x00100000ae947984 */ /* 0x000e680000000c00 */
[----:B------:R-:W1:Y:S01]  /*33b80*/  LDS.128 R152, [R174+0x1800] ;  /* 0x00180000ae987984 */ /* 0x000e620000000c00 */
        /* <DEDUP_REMOVED lines=8> */
[----:B------:R-:W-:Y:S01]  /*33c10*/  IMAD.MOV.U32 R100, RZ, RZ, R131 ;  /* 0x000000ffff647224 */ /* 0x000fe200078e0083 */
[----:B------:R1:W-:Y:S04]  /*33c20*/  STS.128 [R3+0x480], R44 ;  /* 0x0004802c03007388 */ /* 0x0003e80000000c00 */
[----:B------:R3:W-:Y:S04]  /*33c30*/  STS.128 [R3+0x100], R40 ;  /* 0x0001002803007388 */ /* 0x0007e80000000c00 */
[----:B------:R4:W-:Y:S04]  /*33c40*/  STS.128 [R3+0x580], R4 ;  /* 0x0005800403007388 */ /* 0x0009e80000000c00 */
[----:B------:R4:W-:Y:S01]  /*33c50*/  STS.128 [R3+0x200], R20 ;  /* 0x0002001403007388 */ /* 0x0009e20000000c00 */
[----:B-1----:R-:W-:-:S03]  /*33c60*/  IMAD.MOV.U32 R44, RZ, RZ, R26 ;  /* 0x000000ffff2c7224 */ /* 0x002fc600078e001a */
[----:B------:R1:W-:Y:S01]  /*33c70*/  STS.128 [R3], R168 ;  /* 0x000000a803007388 */ /* 0x0003e20000000c00 */
[----:B------:R-:W-:Y:S02]  /*33c80*/  IMAD.MOV.U32 R47, RZ, RZ, R166 ;  /* 0x000000ffff2f7224 */ /* 0x000fe400078e00a6 */
[----:B---3--:R-:W-:Y:S01]  /*33c90*/  IMAD.MOV.U32 R40, RZ, RZ, R25 ;  /* 0x000000ffff287224 */ /* 0x008fe200078e0019 */
[----:B------:R-:W-:Y:S01]  /*33ca0*/  STS.128 [R3+0x400], R156 ;  /* 0x0004009c03007388 */ /* 0x000fe20000000c00 */
[----:B------:R-:W-:Y:S02]  /*33cb0*/  IMAD.MOV.U32 R43, RZ, RZ, R165 ;  /* 0x000000ffff2b7224 */ /* 0x000fe400078e00a5 */
[----:B----4-:R-:W-:Y:S01]  /*33cc0*/  IMAD.MOV.U32 R7, RZ, RZ, R101 ;  /* 0x000000ffff077224 */ /* 0x010fe200078e0065 */
[----:B------:R-:W-:Y:S01]  /*33cd0*/  STS.128 [R3+0x80], R160 ;  /* 0x000080a003007388 */ /* 0x000fe20000000c00 */
[----:B------:R-:W-:Y:S02]  /*33ce0*/  IMAD.MOV.U32 R41, RZ, RZ, R81 ;  /* 0x000000ffff297224 */ /* 0x000fe400078e0051 */
[----:B------:R-:W-:Y:S01]  /*33cf0*/  IMAD.MOV.U32 R23, RZ, RZ, R102 ;  /* 0x000000ffff177224 */ /* 0x000fe200078e0066 */
[----:B------:R-:W-:Y:S01]  /*33d00*/  STS.128 [R3+0x500], R52 ;  /* 0x0005003403007388 */ /* 0x000fe20000000c00 */
[----:B------:R-:W-:-:S02]  /*33d10*/  IMAD.MOV.U32 R42, RZ, RZ, R85 ;  /* 0x000000ffff2a7224 */ /* 0x000fc400078e0055 */
[----:B------:R-:W-:Y:S01]  /*33d20*/  IMAD.MOV.U32 R45, RZ, RZ, R82 ;  /* 0x000000ffff2d7224 */ /* 0x000fe200078e0052 */
[----:B------:R-:W-:Y:S01]  /*33d30*/  STS.128 [R3+0x180], R60 ;  /* 0x0001803c03007388 */ /* 0x000fe20000000c00 */
[----:B------:R-:W-:Y:S02]  /*33d40*/  IMAD.MOV.U32 R46, RZ, RZ, R86 ;  /* 0x000000ffff2e7224 */ /* 0x000fe400078e0056 */
[----:B------:R-:W-:Y:S01]  /*33d50*/  IMAD.MOV.U32 R165, RZ, RZ, R83 ;  /* 0x000000ffffa57224 */ /* 0x000fe200078e0053 */
[----:B------:R3:W-:Y:S01]  /*33d60*/  STS.128 [R3+0x600], R40 ;  /* 0x0006002803007388 */ /* 0x0007e20000000c00 */
[----:B------:R-:W-:Y:S02]  /*33d70*/  IMAD.MOV.U32 R166, RZ, RZ, R87 ;  /* 0x000000ffffa67224 */ /* 0x000fe400078e0057 */
[----:B------:R-:W-:Y:S01]  /*33d80*/  IMAD.MOV.U32 R25, RZ, RZ, R120 ;  /* 0x000000ffff197224 */ /* 0x000fe200078e0078 */
[----:B------:R-:W-:Y:S01]  /*33d90*/  STS.128 [R3+0x280], R44 ;  /* 0x0002802c03007388 */ /* 0x000fe20000000c00 */
[----:B------:R-:W-:-:S02]  /*33da0*/  IMAD.MOV.U32 R26, RZ, RZ, R112 ;  /* 0x000000ffff1a7224 */ /* 0x000fc400078e0070 */
[----:B------:R-:W-:Y:S01]  /*33db0*/  IMAD.MOV.U32 R4, RZ, RZ, R129 ;  /* 0x000000ffff047224 */ /* 0x000fe200078e0081 */
[----:B-1----:R-:W4:Y:S01]  /*33dc0*/  LDL.LU R168, [R1] ;  /* 0x0000000001a87983 */ /* 0x002f220000300800 */
[----:B------:R-:W-:Y:S02]  /*33dd0*/  IMAD.MOV.U32 R5, RZ, RZ, R121 ;  /* 0x000000ffff057224 */ /* 0x000fe400078e0079 */
[----:B------:R-:W-:Y:S02]  /*33de0*/  IMAD.MOV.U32 R6, RZ, RZ, R113 ;  /* 0x000000ffff067224 */ /* 0x000fe400078e0071 */
[----:B------:R-:W-:Y:S02]  /*33df0*/  IMAD.MOV.U32 R20, RZ, RZ, R130 ;  /* 0x000000ffff147224 */ /* 0x000fe400078e0082 */
[----:B------:R-:W-:Y:S02]  /*33e00*/  IMAD.MOV.U32 R21, RZ, RZ, R122 ;  /* 0x000000ffff157224 */ /* 0x000fe400078e007a */
[----:B------:R-:W-:-:S02]  /*33e10*/  IMAD.MOV.U32 R22, RZ, RZ, R114 ;  /* 0x000000ffff167224 */ /* 0x000fc400078e0072 */
[----:B------:R-:W-:Y:S02]  /*33e20*/  IMAD.MOV.U32 R101, RZ, RZ, R123 ;  /* 0x000000ffff657224 */ /* 0x000fe400078e007b */
[----:B------:R-:W-:Y:S01]  /*33e30*/  IMAD.MOV.U32 R102, RZ, RZ, R115 ;  /* 0x000000ffff667224 */ /* 0x000fe200078e0073 */
[----:B------:R-:W-:Y:S01]  /*33e40*/  STS.128 [R3+0x680], R164 ;  /* 0x000680a403007388 */ /* 0x000fe20000000c00 */
[C---:B--2---:R-:W-:Y:S01]  /*33e50*/  ISETP.GE.AND P0, PT, R196.reuse, c[0x0][0x178], PT ;  /* 0x00005e00c4007a0c */ /* 0x044fe20003f06270 */
[----:B------:R-:W-:Y:S02]  /*33e60*/  IMAD R48, R196, c[0x0][0x194], RZ ;  /* 0x00006500c4307a24 */ /* 0x000fe400078e02ff */
[----:B------:R1:W-:Y:S04]  /*33e70*/  STS.128 [R3+0x300], R24 ;  /* 0x0003001803007388 */ /* 0x0003e80000000c00 */
[----:B------:R-:W-:Y:S04]  /*33e80*/  STS.128 [R3+0x700], R4 ;  /* 0x0007000403007388 */ /* 0x000fe80000000c00 */
[----:B------:R-:W-:Y:S04]  /*33e90*/  STS.128 [R3+0x380], R20 ;  /* 0x0003801403007388 */ /* 0x000fe80000000c00 */
[----:B------:R2:W-:Y:S04]  /*33ea0*/  STS.128 [R3+0x780], R100 ;  /* 0x0007806403007388 */ /* 0x0005e80000000c00 */
[----:B------:R-:W-:Y:S01]  /*33eb0*/  BAR.SYNC.DEFER_BLOCKING 0x0 ;  /* 0x0000000000007b1d */ /* 0x000fe20000010000 */
[C---:B------:R-:W-:Y:S01]  /*33ec0*/  ISETP.LT.AND P2, PT, R185.reuse, c[0x0][0x17c], !P0 ;  /* 0x00005f00b9007a0c */ /* 0x040fe20004741270 */
[----:B------:R-:W-:Y:S01]  /*33ed0*/  IMAD R185, R185, c[0x0][0x198], RZ ;  /* 0x00006600b9b97a24 */ /* 0x000fe200078e02ff */
[----:B---3--:R-:W-:Y:S01]  /*33ee0*/  LEA R40, P3, R48, c[0x0][0x170], 0x2 ;  /* 0x00005c0030287a11 */ /* 0x008fe200078610ff */
[C---:B-1----:R-:W-:Y:S01]  /*33ef0*/  IMAD R27, R72.reuse, c[0x0][0x198], RZ ;  /* 0x00006600481b7a24 */ /* 0x042fe200078e02ff */
[----:B------:R-:W-:Y:S01]  /*33f00*/  ISETP.LT.AND P1, PT, R72, c[0x0][0x17c], !P0 ;  /* 0x00005f0048007a0c */ /* 0x000fe20004721270 */
[----:B------:R-:W3:Y:S01]  /*33f10*/  LDL.LU R169, [R1+0x4] ;  /* 0x0000040001a97983 */ /* 0x000ee20000300800 */
[----:B------:R-:W-:-:S02]  /*33f20*/  LEA.HI.X.SX32 R26, R48, c[0x0][0x174], 0x2, P3 ;  /* 0x00005d00301a7a11 */ /* 0x000fc400018f16ff */
[C---:B------:R-:W-:Y:S02]  /*33f30*/  LEA R24, P3, R185.reuse, R40, 0x2 ;  /* 0x00000028b9187211 */ /* 0x040fe400078610ff */
[----:B------:R-:W-:Y:S01]  /*33f40*/  ISETP.LT.AND P4, PT, R0, c[0x0][0x17c], !P0 ;  /* 0x00005f0000007a0c */ /* 0x000fe20004781270 */
[----:B--2---:R-:W-:Y:S01]  /*33f50*/  IMAD R3, R116, c[0x0][0x198], RZ ;  /* 0x0000660074037a24 */ /* 0x004fe200078e02ff */
[----:B------:R-:W-:Y:S01]  /*33f60*/  LEA.HI.X.SX32 R25, R185, R26, 0x2, P3 ;  /* 0x0000001ab9197211 */ /* 0x000fe200018f16ff */
[----:B------:R-:W-:Y:S01]  /*33f70*/  IMAD R23, R110, c[0x0][0x198], RZ ;  /* 0x000066006e177a24 */ /* 0x000fe200078e02ff */
[C---:B------:R-:W-:Y:S01]  /*33f80*/  LEA R4, P3, R27.reuse, R40, 0x2 ;  /* 0x000000281b047211 */ /* 0x040fe200078610ff */
[----:B------:R-:W2:Y:S03]  /*33f90*/  LDL.LU R170, [R1+0x8] ;  /* 0x0000080001aa7983 */ /* 0x000ea60000300800 */
[----:B------:R-:W-:Y:S01]  /*33fa0*/  LEA.HI.X.SX32 R5, R27, R26, 0x2, P3 ;  /* 0x0000001a1b057211 */ /* 0x000fe200018f16ff */
[----:B------:R-:W-:Y:S01]  /*33fb0*/  IMAD R27, R0, c[0x0][0x198], RZ ;  /* 0x00006600001b7a24 */ /* 0x000fe200078e02ff */
[C---:B------:R-:W-:Y:S01]  /*33fc0*/  ISETP.LT.AND P3, PT, R117.reuse, c[0x0][0x17c], !P0 ;  /* 0x00005f0075007a0c */ /* 0x040fe20004761270 */
[----:B------:R-:W-:Y:S01]  /*33fd0*/  @P2 STG.E [R24.64], R12 ;  /* 0x0000000c18002986 */ /* 0x000fe2000c10190c */
[----:B------:R-:W-:-:S03]  /*33fe0*/  IMAD R117, R117, c[0x0][0x198], RZ ;  /* 0x0000660075757a24 */ /* 0x000fc600078e02ff */
[----:B------:R1:W-:Y:S01]  /*33ff0*/  @P1 STG.E [R4.64], R68 ;  /* 0x0000004404001986 */ /* 0x0003e2000c10190c */
[----:B------:R-:W-:Y:S02]  /*34000*/  ISETP.LT.AND P1, PT, R116, c[0x0][0x17c], !P0 ;  /* 0x00005f0074007a0c */ /* 0x000fe40004721270 */
[-C--:B------:R-:W-:Y:S01]  /*34010*/  LEA R6, P5, R117, R40.reuse, 0x2 ;  /* 0x0000002875067211 */ /* 0x080fe200078a10ff */
[----:B------:R-:W2:Y:S04]  /*34020*/  LDL.LU R171, [R1+0xc] ;  /* 0x00000c0001ab7983 */ /* 0x000ea80000300800 */
[----:B------:R-:W-:Y:S01]  /*34030*/  LDS.128 R48, [R2+0x1000] ;  /* 0x0010000002307984 */ /* 0x000fe20000000c00 */
[----:B-1----:R-:W-:-:S03]  /*34040*/  LEA R4, P2, R27, R40, 0x2 ;  /* 0x000000281b047211 */ /* 0x002fc600078410ff */
[----:B------:R-:W2:Y:S01]  /*34050*/  LDL.LU R196, [R1+0x10] ;  /* 0x0000100001c47983 */ /* 0x000ea20000300800 */
[----:B------:R-:W-:-:S03]  /*34060*/  LEA.HI.X.SX32 R5, R27, R26, 0x2, P2 ;  /* 0x0000001a1b057211 */ /* 0x000fc600010f16ff */
[----:B------:R-:W-:Y:S01]  /*34070*/  LDS.128 R44, [R172+0x1000] ;  /* 0x00100000ac2c7984 */ /* 0x000fe20000000c00 */
[----:B------:R-:W-:Y:S02]  /*34080*/  ISETP.LT.AND P2, PT, R110, c[0x0][0x17c], !P0 ;  /* 0x00005f006e007a0c */ /* 0x000fe40004741270 */
[----:B------:R-:W-:Y:S01]  /*34090*/  LEA R20, P6, R3, R40, 0x2 ;  /* 0x0000002803147211 */ /* 0x000fe200078c10ff */
[----:B------:R1:W-:Y:S01]  /*340a0*/  @P4 STG.E [R4.64], R104 ;  /* 0x0000006804004986 */ /* 0x0003e2000c10190c */
[-C--:B------:R-:W-:Y:S02]  /*340b0*/  LEA.HI.X.SX32 R7, R117, R26.reuse, 0x2, P5 ;  /* 0x0000001a75077211 */ /* 0x080fe400028f16ff */
[----:B------:R-:W-:Y:S01]  /*340c0*/  LEA.HI.X.SX32 R21, R3, R26, 0x2, P6 ;  /* 0x0000001a03157211 */ /* 0x000fe200030f16ff */
[----:B------:R-:W-:Y:S01]  /*340d0*/  IMAD.MOV.U32 R0, RZ, RZ, c[0x0][0x198] ;  /* 0x00006600ff007624 */ /* 0x000fe200078e00ff */
[C---:B------:R-:W-:Y:S01]  /*340e0*/  ISETP.LT.AND P5, PT, R111.reuse, c[0x0][0x17c], !P0 ;  /* 0x00005f006f007a0c */ /* 0x040fe200047a1270 */
[----:B------:R-:W-:Y:S01]  /*340f0*/  IMAD R111, R111, c[0x0][0x198], RZ ;  /* 0x000066006f6f7a24 */ /* 0x000fe200078e02ff */
[----:B------:R-:W-:Y:S04]  /*34100*/  LDS.128 R60, [R2+0x1800] ;  /* 0x00180000023c7984 */ /* 0x000fe80000000c00 */
[----:B------:R-:W-:Y:S01]  /*34110*/  LDS.128 R64, [R172+0x1800] ;  /* 0x00180000ac407984 */ /* 0x000fe20000000c00 */
[----:B-1----:R-:W-:Y:S01]  /*34120*/  LEA R4, P4, R23, R40, 0x2 ;  /* 0x0000002817047211 */ /* 0x002fe200078810ff */
[----:B------:R-:W-:-:S02]  /*34130*/  IMAD R3, R108, c[0x0][0x198], RZ ;  /* 0x000066006c037a24 */ /* 0x000fc400078e02ff */
[----:B------:R-:W2:Y:S01]  /*34140*/  LDL.LU R159, [R1+0x14] ;  /* 0x00001400019f7983 */ /* 0x000ea20000300800 */
[----:B------:R-:W-:-:S03]  /*34150*/  LEA.HI.X.SX32 R5, R23, R26, 0x2, P4 ;  /* 0x0000001a17057211 */ /* 0x000fc600020f16ff */
[----:B------:R1:W-:Y:S04]  /*34160*/  @P3 STG.E [R6.64], R140 ;  /* 0x0000008c06003986 */ /* 0x0003e8000c10190c */
[----:B------:R-:W-:Y:S01]  /*34170*/  @P1 STG.E [R20.64], R16 ;  /* 0x0000001014001986 */ /* 0x000fe2000c10190c */
[----:B------:R-:W-:-:S03]  /*34180*/  ISETP.LT.AND P1, PT, R108, c[0x0][0x17c], !P0 ;  /* 0x00005f006c007a0c */ /* 0x000fc60004721270 */
[----:B------:R1:W-:Y:S01]  /*34190*/  @P2 STG.E [R4.64], R76 ;  /* 0x0000004c04002986 */ /* 0x0003e2000c10190c */
[----:B------:R-:W-:Y:S02]  /*341a0*/  ISETP.LT.AND P2, PT, R109, c[0x0][0x17c], !P0 ;  /* 0x00005f006d007a0c */ /* 0x000fe40004741270 */
[-C--:B-1----:R-:W-:Y:S01]  /*341b0*/  LEA R6, P4, R3, R40.reuse, 0x2 ;  /* 0x0000002803067211 */ /* 0x082fe200078810ff */
[----:B------:R-:W-:Y:S01]  /*341c0*/  IMAD R109, R109, c[0x0][0x198], RZ ;  /* 0x000066006d6d7a24 */ /* 0x000fe200078e02ff */
[----:B------:R-:W-:Y:S02]  /*341d0*/  LEA R4, P3, R111, R40, 0x2 ;  /* 0x000000286f047211 */ /* 0x000fe400078610ff */
[-C--:B------:R-:W-:Y:S02]  /*341e0*/  LEA.HI.X.SX32 R7, R3, R26.reuse, 0x2, P4 ;  /* 0x0000001a03077211 */ /* 0x080fe400020f16ff */
[----:B------:R-:W-:Y:S02]  /*341f0*/  LEA.HI.X.SX32 R5, R111, R26, 0x2, P3 ;  /* 0x0000001a6f057211 */ /* 0x000fe400018f16ff */
[C---:B------:R-:W-:Y:S01]  /*34200*/  ISETP.LT.AND P3, PT, R99.reuse, c[0x0][0x17c], !P0 ;  /* 0x00005f0063007a0c */ /* 0x040fe20004761270 */
[----:B------:R-:W-:-:S02]  /*34210*/  IMAD R99, R99, c[0x0][0x198], RZ ;  /* 0x0000660063637a24 */ /* 0x000fc400078e02ff */
[C---:B------:R-:W-:Y:S01]  /*34220*/  IMAD R3, R58.reuse, c[0x0][0x198], RZ ;  /* 0x000066003a037a24 */ /* 0x040fe200078e02ff */
[----:B------:R1:W-:Y:S02]  /*34230*/  @P5 STG.E [R4.64], R124 ;  /* 0x0000007c04005986 */ /* 0x0003e4000c10190c */
[C---:B------:R-:W-:Y:S02]  /*34240*/  LEA R20, P5, R99.reuse, R40, 0x2 ;  /* 0x0000002863147211 */ /* 0x040fe400078a10ff */
[----:B------:R1:W-:Y:S01]  /*34250*/  @P1 STG.E [R6.64], R144 ;  /* 0x0000009006001986 */ /* 0x0003e2000c10190c */
[----:B------:R-:W-:Y:S02]  /*34260*/  ISETP.LT.AND P4, PT, R58, c[0x0][0x17c], !P0 ;  /* 0x00005f003a007a0c */ /* 0x000fe40004781270 */
[----:B------:R-:W-:Y:S02]  /*34270*/  LEA.HI.X.SX32 R21, R99, R26, 0x2, P5 ;  /* 0x0000001a63157211 */ /* 0x000fe400028f16ff */
[----:B-1----:R-:W-:-:S02]  /*34280*/  LEA R4, P6, R109, R40, 0x2 ;  /* 0x000000286d047211 */ /* 0x002fc400078c10ff */
[----:B------:R-:W-:Y:S02]  /*34290*/  LEA R6, P1, R3, R40, 0x2 ;  /* 0x0000002803067211 */ /* 0x000fe400078210ff */
[-C--:B------:R-:W-:Y:S02]  /*342a0*/  LEA.HI.X.SX32 R5, R109, R26.reuse, 0x2, P6 ;  /* 0x0000001a6d057211 */ /* 0x080fe400030f16ff */
[----:B------:R-:W-:Y:S01]  /*342b0*/  LEA.HI.X.SX32 R7, R3, R26, 0x2, P1 ;  /* 0x0000001a03077211 */ /* 0x000fe200008f16ff */
[C---:B------:R-:W-:Y:S01]  /*342c0*/  IMAD R3, R98.reuse, c[0x0][0x198], RZ ;  /* 0x0000660062037a24 */ /* 0x040fe200078e02ff */
[----:B------:R-:W-:Y:S01]  /*342d0*/  ISETP.LT.AND P5, PT, R98, c[0x0][0x17c], !P0 ;  /* 0x00005f0062007a0c */ /* 0x000fe200047a1270 */
[----:B------:R1:W-:Y:S04]  /*342e0*/  @P2 STG.E [R4.64], R32 ;  /* 0x0000002004002986 */ /* 0x0003e8000c10190c */
[----:B------:R-:W-:Y:S01]  /*342f0*/  @P3 STG.E [R20.64], R88 ;  /* 0x0000005814003986 */ /* 0x000fe2000c10190c */
[C---:B------:R-:W-:Y:S01]  /*34300*/  ISETP.LT.AND P3, PT, R97.reuse, c[0x0][0x17c], !P0 ;  /* 0x00005f0061007a0c */ /* 0x040fe20004761270 */
[----:B------:R-:W-:Y:S01]  /*34310*/  IMAD R97, R97, c[0x0][0x198], RZ ;  /* 0x0000660061617a24 */ /* 0x000fe200078e02ff */
[C---:B------:R-:W-:Y:S01]  /*34320*/  ISETP.LT.AND P1, PT, R96.reuse, c[0x0][0x17c], !P0 ;  /* 0x00005f0060007a0c */ /* 0x040fe20004721270 */
[----:B------:R1:W-:Y:S02]  /*34330*/  @P4 STG.E [R6.64], R132 ;  /* 0x0000008406004986 */ /* 0x0003e4000c10190c */
[----:B-1----:R-:W-:Y:S01]  /*34340*/  LEA R4, P2, R3, R40, 0x2 ;  /* 0x0000002803047211 */ /* 0x002fe200078410ff */
[----:B------:R-:W-:-:S03]  /*34350*/  IMAD R23, R96, c[0x0][0x198], RZ ;  /* 0x0000660060177a24 */ /* 0x000fc600078e02ff */
[----:B------:R-:W-:Y:S01]  /*34360*/  LEA.HI.X.SX32 R5, R3, R26, 0x2, P2 ;  /* 0x0000001a03057211 */ /* 0x000fe200010f16ff */
[C---:B------:R-:W-:Y:S01]  /*34370*/  IMAD R3, R74.reuse, c[0x0][0x198], RZ ;  /* 0x000066004a037a24 */ /* 0x040fe200078e02ff */
[----:B------:R-:W-:Y:S02]  /*34380*/  ISETP.LT.AND P2, PT, R74, c[0x0][0x17c], !P0 ;  /* 0x00005f004a007a0c */ /* 0x000fe40004741270 */
[-C--:B------:R-:W-:Y:S01]  /*34390*/  LEA R6, P4, R97, R40.reuse, 0x2 ;  /* 0x0000002861067211 */ /* 0x080fe200078810ff */
[----:B------:R1:W-:Y:S01]  /*343a0*/  @P5 STG.E [R4.64], R148 ;  /* 0x0000009404005986 */ /* 0x0003e2000c10190c */
[----:B------:R-:W-:Y:S02]  /*343b0*/  LEA R20, P6, R23, R40, 0x2 ;  /* 0x0000002817147211 */ /* 0x000fe400078c10ff */
[-C--:B------:R-:W-:Y:S02]  /*343c0*/  LEA.HI.X.SX32 R7, R97, R26.reuse, 0x2, P4 ;  /* 0x0000001a61077211 */ /* 0x080fe400020f16ff */
[----:B------:R-:W-:-:S02]  /*343d0*/  LEA.HI.X.SX32 R21, R23, R26, 0x2, P6 ;  /* 0x0000001a17157211 */ /* 0x000fc400030f16ff */
[----:B------:R-:W-:Y:S02]  /*343e0*/  ISETP.LT.AND P5, PT, R75, c[0x0][0x17c], !P0 ;  /* 0x00005f004b007a0c */ /* 0x000fe400047a1270 */
[----:B-1----:R-:W-:Y:S01]  /*343f0*/  LEA R4, P4, R3, R40, 0x2 ;  /* 0x0000002803047211 */ /* 0x002fe200078810ff */
[----:B------:R-:W-:-:S03]  /*34400*/  IMAD R75, R75, c[0x0][0x198], RZ ;  /* 0x000066004b4b7a24 */ /* 0x000fc600078e02ff */
[----:B------:R-:W-:Y:S01]  /*34410*/  LEA.HI.X.SX32 R5, R3, R26, 0x2, P4 ;  /* 0x0000001a03057211 */ /* 0x000fe200020f16ff */
[----:B------:R1:W-:Y:S04]  /*34420*/  @P3 STG.E [R6.64], R36 ;  /* 0x0000002406003986 */ /* 0x0003e8000c10190c */
[----:B------:R-:W-:Y:S01]  /*34430*/  @P1 STG.E [R20.64], R92 ;  /* 0x0000005c14001986 */ /* 0x000fe2000c10190c */
[C---:B------:R-:W-:Y:S01]  /*34440*/  ISETP.LT.AND P1, PT, R59.reuse, c[0x0][0x17c], !P0 ;  /* 0x00005f003b007a0c */ /* 0x040fe20004721270 */
[----:B------:R-:W-:Y:S02]  /*34450*/  IMAD R59, R59, c[0x0][0x198], RZ ;  /* 0x000066003b3b7a24 */ /* 0x000fe400078e02ff */
[----:B------:R1:W-:Y:S01]  /*34460*/  @P2 STG.E [R4.64], R136 ;  /* 0x0000008804002986 */ /* 0x0003e2000c10190c */
[C---:B------:R-:W-:Y:S01]  /*34470*/  ISETP.LT.AND P2, PT, R73.reuse, c[0x0][0x17c], !P0 ;  /* 0x00005f0049007a0c */ /* 0x040fe20004741270 */
[----:B------:R-:W-:Y:S01]  /*34480*/  IMAD R73, R73, c[0x0][0x198], RZ ;  /* 0x0000660049497a24 */ /* 0x000fe200078e02ff */
[----:B-1----:R-:W-:-:S02]  /*34490*/  LEA R6, P4, R59, R40, 0x2 ;  /* 0x000000283b067211 */ /* 0x002fc400078810ff */
[----:B------:R-:W-:-:S04]  /*344a0*/  LEA R4, P3, R75, R40, 0x2 ;  /* 0x000000284b047211 */ /* 0x000fc800078610ff */
[-C--:B------:R-:W-:Y:S02]  /*344b0*/  LEA.HI.X.SX32 R5, R75, R26.reuse, 0x2, P3 ;  /* 0x0000001a4b057211 */ /* 0x080fe400018f16ff */
[C---:B------:R-:W-:Y:S01]  /*344c0*/  ISETP.LT.AND P3, PT, R57.reuse, c[0x0][0x17c], !P0 ;  /* 0x00005f0039007a0c */ /* 0x040fe20004761270 */
[----:B------:R-:W-:Y:S01]  /*344d0*/  IMAD R57, R57, c[0x0][0x198], RZ ;  /* 0x0000660039397a24 */ /* 0x000fe200078e02ff */
[----:B------:R-:W-:Y:S01]  /*344e0*/  LEA.HI.X.SX32 R7, R59, R26, 0x2, P4 ;  /* 0x0000001a3b077211 */ /* 0x000fe200020f16ff */
[----:B------:R1:W-:Y:S01]  /*344f0*/  @P5 STG.E [R4.64], R152 ;  /* 0x0000009804005986 */ /* 0x0003e2000c10190c */
[C---:B------:R-:W-:Y:S01]  /*34500*/  ISETP.LT.AND P4, PT, R9.reuse, c[0x0][0x17c], !P0 ;  /* 0x00005f0009007a0c */ /* 0x040fe20004781270 */
[----:B------:R-:W-:Y:S01]  /*34510*/  IMAD R9, R9, c[0x0][0x198], RZ ;  /* 0x0000660009097a24 */ /* 0x000fe200078e02ff */
[----:B------:R-:W-:Y:S01]  /*34520*/  LEA R20, P5, R57, R40, 0x2 ;  /* 0x0000002839147211 */ /* 0x000fe200078a10ff */
[----:B------:R1:W-:Y:S01]  /*34530*/  @P1 STG.E [R6.64], R13 ;  /* 0x0000000d06001986 */ /* 0x0003e2000c10190c */
[----:B------:R-:W-:-:S02]  /*34540*/  IMAD R3, R56, c[0x0][0x198], RZ ;  /* 0x0000660038037a24 */ /* 0x000fc400078e02ff */
[----:B------:R-:W-:Y:S02]  /*34550*/  LEA.HI.X.SX32 R21, R57, R26, 0x2, P5 ;  /* 0x0000001a39157211 */ /* 0x000fe400028f16ff */
[----:B-1----:R-:W-:-:S04]  /*34560*/  LEA R4, P6, R73, R40, 0x2 ;  /* 0x0000002849047211 */ /* 0x002fc800078c10ff */
[----:B------:R-:W-:Y:S02]  /*34570*/  LEA.HI.X.SX32 R5, R73, R26, 0x2, P6 ;  /* 0x0000001a49057211 */ /* 0x000fe400030f16ff */
[C---:B------:R-:W-:Y:S02]  /*34580*/  LEA R6, P1, R9.reuse, R40, 0x2 ;  /* 0x0000002809067211 */ /* 0x040fe400078210ff */
[----:B------:R-:W-:Y:S01]  /*34590*/  ISETP.LT.AND P5, PT, R56, c[0x0][0x17c], !P0 ;  /* 0x00005f0038007a0c */ /* 0x000fe200047a1270 */
[----:B------:R1:W-:Y:S01]  /*345a0*/  @P2 STG.E [R4.64], R69 ;  /* 0x0000004504002986 */ /* 0x0003e2000c10190c */
[----:B------:R-:W-:-:S03]  /*345b0*/  LEA.HI.X.SX32 R7, R9, R26, 0x2, P1 ;  /* 0x0000001a09077211 */ /* 0x000fc600008f16ff */
        /* <DEDUP_REMOVED lines=19> */
[----:B------:R1:W-:Y:S01]  /*346f0*/  @P3 STG.E [R6.64], R77 ;  /* 0x0000004d06003986 */ /* 0x0003e2000c10190c */
[----:B------:R-:W-:-:S03]  /*34700*/  IMAD R3, R10, c[0x0][0x198], RZ ;  /* 0x000066000a037a24 */ /* 0x000fc600078e02ff */
[----:B------:R-:W-:Y:S01]  /*34710*/  @P1 STG.E [R12.64], R125 ;  /* 0x0000007d0c001986 */ /* 0x000fe2000c10190c */
[----:B------:R-:W-:-:S03]  /*34720*/  ISETP.LT.AND P1, PT, R10, c[0x0][0x17c], !P0 ;  /* 0x00005f000a007a0c */ /* 0x000fc60004721270 */
[----:B------:R4:W-:Y:S01]  /*34730*/  @P2 STG.E [R4.64], R145 ;  /* 0x0000009104002986 */ /* 0x0009e2000c10190c */
[----:B------:R-:W-:Y:S01]  /*34740*/  ISETP.LT.AND P2, PT, R11, c[0x0][0x17c], !P0 ;  /* 0x00005f000b007a0c */ /* 0x000fe20004741270 */
[----:B------:R-:W-:Y:S01]  /*34750*/  IMAD R9, R8, c[0x0][0x198], RZ ;  /* 0x0000660008097a24 */ /* 0x000fe200078e02ff */
[-C--:B-1----:R-:W-:Y:S01]  /*34760*/  LEA R6, P4, R3, R40.reuse, 0x2 ;  /* 0x0000002803067211 */ /* 0x082fe200078810ff */
[----:B------:R-:W-:Y:S01]  /*34770*/  IMAD R11, R11, c[0x0][0x198], RZ ;  /* 0x000066000b0b7a24 */ /* 0x000fe200078e02ff */
[----:B----4-:R-:W-:-:S04]  /*34780*/  LEA R4, P3, R29, R40, 0x2 ;  /* 0x000000281d047211 */ /* 0x010fc800078610ff */
[-C--:B------:R-:W-:Y:S02]  /*34790*/  LEA.HI.X.SX32 R5, R29, R26.reuse, 0x2, P3 ;  /* 0x0000001a1d057211 */ /* 0x080fe400018f16ff */
[----:B------:R-:W-:Y:S02]  /*347a0*/  ISETP.LT.AND P3, PT, R8, c[0x0][0x17c], !P0 ;  /* 0x00005f0008007a0c */ /* 0x000fe40004761270 */
[----:B------:R-:W-:Y:S01]  /*347b0*/  LEA.HI.X.SX32 R7, R3, R26, 0x2, P4 ;  /* 0x0000001a03077211 */ /* 0x000fe200020f16ff */
[----:B------:R1:W-:Y:S01]  /*347c0*/  @P5 STG.E [R4.64], R33 ;  /* 0x0000002104005986 */ /* 0x0003e2000c10190c */
[C---:B------:R-:W-:Y:S01]  /*347d0*/  LEA R8, P5, R9.reuse, R40, 0x2 ;  /* 0x0000002809087211 */ /* 0x040fe200078a10ff */
[C---:B------:R-:W-:Y:S01]  /*347e0*/  IMAD R3, R118.reuse, c[0x0][0x198], RZ ;  /* 0x0000660076037a24 */ /* 0x040fe200078e02ff */
[----:B------:R-:W-:Y:S01]  /*347f0*/  ISETP.LT.AND P4, PT, R118, c[0x0][0x17c], !P0 ;  /* 0x00005f0076007a0c */ /* 0x000fe20004781270 */
[----:B------:R4:W-:Y:S01]  /*34800*/  @P1 STG.E [R6.64], R89 ;  /* 0x0000005906001986 */ /* 0x0009e2000c10190c */
[----:B------:R-:W-:-:S02]  /*34810*/  LEA.HI.X.SX32 R9, R9, R26, 0x2, P5 ;  /* 0x0000001a09097211 */ /* 0x000fc400028f16ff */
[----:B------:R-:W-:Y:S02]  /*34820*/  ISETP.LT.AND P5, PT, R119, c[0x0][0x17c], !P0 ;  /* 0x00005f0077007a0c */ /* 0x000fe400047a1270 */
[----:B-1----:R-:W-:Y:S01]  /*34830*/  LEA R4, P6, R11, R40, 0x2 ;  /* 0x000000280b047211 */ /* 0x002fe200078c10ff */
[----:B------:R-:W-:-:S03]  /*34840*/  IMAD R119, R119, c[0x0][0x198], RZ ;  /* 0x0000660077777a24 */ /* 0x000fc600078e02ff */
[----:B------:R-:W-:Y:S02]  /*34850*/  LEA.HI.X.SX32 R5, R11, R26, 0x2, P6 ;  /* 0x0000001a0b057211 */ /* 0x000fe400030f16ff */
[----:B----4-:R-:W-:-:S03]  /*34860*/  LEA R6, P1, R3, R40, 0x2 ;  /* 0x0000002803067211 */ /* 0x010fc600078210ff */
[----:B------:R1:W-:Y:S01]  /*34870*/  @P2 STG.E [R4.64], R133 ;  /* 0x0000008504002986 */ /* 0x0003e2000c10190c */
[----:B------:R-:W-:Y:S01]  /*34880*/  LEA.HI.X.SX32 R7, R3, R26, 0x2, P1 ;  /* 0x0000001a03077211 */ /* 0x000fe200008f16ff */
[C---:B------:R-:W-:Y:S01]  /*34890*/  IMAD R3, R176.reuse, c[0x0][0x198], RZ ;  /* 0x00006600b0037a24 */ /* 0x040fe200078e02ff */
[----:B------:R-:W-:Y:S01]  /*348a0*/  LEA R10, P2, R119, R40, 0x2 ;  /* 0x00000028770a7211 */ /* 0x000fe200078410ff */
[----:B------:R4:W-:Y:S01]  /*348b0*/  @P3 STG.E [R8.64], R149 ;  /* 0x0000009508003986 */ /* 0x0009e2000c10190c */
[C---:B------:R-:W-:Y:S01]  /*348c0*/  ISETP.LT.AND P1, PT, R177.reuse, c[0x0][0x17c], !P0 ;  /* 0x00005f00b1007a0c */ /* 0x040fe20004721270 */
[----:B------:R-:W-:Y:S01]  /*348d0*/  IMAD R177, R177, c[0x0][0x198], RZ ;  /* 0x00006600b1b17a24 */ /* 0x000fe200078e02ff */
[----:B------:R-:W-:Y:S01]  /*348e0*/  ISETP.LT.AND P3, PT, R176, c[0x0][0x17c], !P0 ;  /* 0x00005f00b0007a0c */ /* 0x000fe20004761270 */
[----:B------:R3:W-:Y:S01]  /*348f0*/  @P4 STG.E [R6.64], R37 ;  /* 0x0000002506004986 */ /* 0x0007e2000c10190c */
[----:B------:R-:W-:Y:S01]  /*34900*/  LEA.HI.X.SX32 R11, R119, R26, 0x2, P2 ;  /* 0x0000001a770b7211 */ /* 0x000fe200010f16ff */
[C---:B------:R-:W-:Y:S01]  /*34910*/  IMAD R13, R178.reuse, c[0x0][0x198], RZ ;  /* 0x00006600b20d7a24 */ /* 0x040fe200078e02ff */
[----:B------:R-:W-:-:S02]  /*34920*/  ISETP.LT.AND P2, PT, R178, c[0x0][0x17c], !P0 ;  /* 0x00005f00b2007a0c */ /* 0x000fc40004741270 */
[-C--:B-1----:R-:W-:Y:S02]  /*34930*/  LEA R4, P4, R3, R40.reuse, 0x2 ;  /* 0x0000002803047211 */ /* 0x082fe400078810ff */
[----:B----4-:R-:W-:Y:S02]  /*34940*/  LEA R8, P6, R177, R40, 0x2 ;  /* 0x00000028b1087211 */ /* 0x010fe400078c10ff */
[----:B------:R-:W-:Y:S01]  /*34950*/  LEA.HI.X.SX32 R5, R3, R26, 0x2, P4 ;  /* 0x0000001a03057211 */ /* 0x000fe200020f16ff */
[----:B------:R-:W-:Y:S01]  /*34960*/  @P5 STG.E [R10.64], R93 ;  /* 0x0000005d0a005986 */ /* 0x000fe2000c10190c */
[----:B---3--:R-:W-:Y:S02]  /*34970*/  LEA R6, P4, R13, R40, 0x2 ;  /* 0x000000280d067211 */ /* 0x008fe400078810ff */
[-C--:B------:R-:W-:Y:S02]  /*34980*/  LEA.HI.X.SX32 R9, R177, R26.reuse, 0x2, P6 ;  /* 0x0000001ab1097211 */ /* 0x080fe400030f16ff */
[C---:B------:R-:W-:Y:S01]  /*34990*/  ISETP.LT.AND P5, PT, R179.reuse, c[0x0][0x17c], !P0 ;  /* 0x00005f00b3007a0c */ /* 0x040fe200047a1270 */
[----:B------:R-:W-:Y:S01]  /*349a0*/  IMAD R179, R179, c[0x0][0x198], RZ ;  /* 0x00006600b3b37a24 */ /* 0x000fe200078e02ff */
[----:B------:R-:W-:Y:S01]  /*349b0*/  LEA.HI.X.SX32 R7, R13, R26, 0x2, P4 ;  /* 0x0000001a0d077211 */ /* 0x000fe200020f16ff */
[----:B------:R1:W-:Y:S01]  /*349c0*/  @P3 STG.E [R4.64], R137 ;  /* 0x0000008904003986 */ /* 0x0003e2000c10190c */
[----:B------:R-:W-:-:S03]  /*349d0*/  IMAD R3, R180, c[0x0][0x198], RZ ;  /* 0x00006600b4037a24 */ /* 0x000fc600078e02ff */
[----:B------:R-:W-:Y:S01]  /*349e0*/  @P1 STG.E [R8.64], R153 ;  /* 0x0000009908001986 */ /* 0x000fe2000c10190c */
[----:B------:R-:W-:Y:S02]  /*349f0*/  ISETP.LT.AND P1, PT, R180, c[0x0][0x17c], !P0 ;  /* 0x00005f00b4007a0c */ /* 0x000fe40004721270 */
[-C--:B------:R-:W-:Y:S01]  /*34a00*/  LEA R12, P3, R179, R40.reuse, 0x2 ;  /* 0x00000028b30c7211 */ /* 0x080fe200078610ff */
[----:B------:R3:W-:Y:S01]  /*34a10*/  @P2 STG.E [R6.64], R14 ;  /* 0x0000000e06002986 */ /* 0x0007e2000c10190c */
[C---:B------:R-:W-:Y:S01]  /*34a20*/  ISETP.LT.AND P2, PT, R181.reuse, c[0x0][0x17c], !P0 ;  /* 0x00005f00b5007a0c */ /* 0x040fe20004741270 */
[----:B------:R-:W-:Y:S01]  /*34a30*/  IMAD R181, R181, c[0x0][0x198], RZ ;  /* 0x00006600b5b57a24 */ /* 0x000fe200078e02ff */
[----:B-1----:R-:W-:Y:S01]  /*34a40*/  LEA R4, P4, R3, R40, 0x2 ;  /* 0x0000002803047211 */ /* 0x002fe200078810ff */
[----:B------:R-:W-:Y:S01]  /*34a50*/  IMAD R11, R182, c[0x0][0x198], RZ ;  /* 0x00006600b60b7a24 */ /* 0x000fe200078e02ff */
[-C--:B------:R-:W-:Y:S02]  /*34a60*/  LEA.HI.X.SX32 R13, R179, R26.reuse, 0x2, P3 ;  /* 0x0000001ab30d7211 */ /* 0x080fe400018f16ff */
[----:B------:R-:W-:-:S02]  /*34a70*/  LEA.HI.X.SX32 R5, R3, R26, 0x2, P4 ;  /* 0x0000001a03057211 */ /* 0x000fc400020f16ff */
[----:B------:R-:W-:Y:S02]  /*34a80*/  ISETP.LT.AND P3, PT, R182, c[0x0][0x17c], !P0 ;  /* 0x00005f00b6007a0c */ /* 0x000fe40004761270 */
[C---:B------:R-:W-:Y:S01]  /*34a90*/  ISETP.LT.AND P4, PT, R183.reuse, c[0x0][0x17c], !P0 ;  /* 0x00005f00b7007a0c */ /* 0x040fe20004781270 */
[----:B------:R-:W-:Y:S01]  /*34aa0*/  IMAD R183, R183, c[0x0][0x198], RZ ;  /* 0x00006600b7b77a24 */ /* 0x000fe200078e02ff */
[-C--:B---3--:R-:W-:Y:S01]  /*34ab0*/  LEA R6, P6, R181, R40.reuse, 0x2 ;  /* 0x00000028b5067211 */ /* 0x088fe200078c10ff */
[----:B------:R1:W-:Y:S01]  /*34ac0*/  @P5 STG.E [R12.64], R70 ;  /* 0x000000460c005986 */ /* 0x0003e2000c10190c */
[----:B------:R-:W-:Y:S01]  /*34ad0*/  LEA R8, P5, R11, R40, 0x2 ;  /* 0x000000280b087211 */ /* 0x000fe200078a10ff */
[----:B------:R-:W-:Y:S01]  /*34ae0*/  IMAD R3, R184, c[0x0][0x198], RZ ;  /* 0x00006600b8037a24 */ /* 0x000fe200078e02ff */
[----:B------:R-:W-:Y:S01]  /*34af0*/  LEA.HI.X.SX32 R7, R181, R26, 0x2, P6 ;  /* 0x0000001ab5077211 */ /* 0x000fe200030f16ff */
[----:B------:R3:W-:Y:S01]  /*34b00*/  @P1 STG.E [R4.64], R106 ;  /* 0x0000006a04001986 */ /* 0x0007e2000c10190c */
[----:B------:R-:W-:-:S02]  /*34b10*/  LEA R10, P1, R183, R40, 0x2 ;  /* 0x00000028b70a7211 */ /* 0x000fc400078210ff */
[-C--:B------:R-:W-:Y:S02]  /*34b20*/  LEA.HI.X.SX32 R9, R11, R26.reuse, 0x2, P5 ;  /* 0x0000001a0b097211 */ /* 0x080fe400028f16ff */
[----:B------:R-:W-:Y:S01]  /*34b30*/  ISETP.LT.AND P5, PT, R184, c[0x0][0x17c], !P0 ;  /* 0x00005f00b8007a0c */ /* 0x000fe200047a1270 */
[----:B------:R4:W-:Y:S01]  /*34b40*/  @P2 STG.E [R6.64], R142 ;  /* 0x0000008e06002986 */ /* 0x0009e2000c10190c */
[----:B------:R-:W-:Y:S01]  /*34b50*/  LEA.HI.X.SX32 R11, R183, R26, 0x2, P1 ;  /* 0x0000001ab70b7211 */ /* 0x000fe200008f16ff */
[C---:B------:R-:W-:Y:S01]  /*34b60*/  IMAD R17, R186.reuse, c[0x0][0x198], RZ ;  /* 0x00006600ba117a24 */ /* 0x040fe200078e02ff */
[----:B-1----:R-:W-:Y:S01]  /*34b70*/  LEA R12, P2, R3, R40, 0x2 ;  /* 0x00000028030c7211 */ /* 0x002fe200078410ff */
[----:B------:R1:W-:Y:S01]  /*34b80*/  @P3 STG.E [R8.64], R18 ;  /* 0x0000001208003986 */ /* 0x0003e2000c10190c */
[----:B------:R-:W-:Y:S02]  /*34b90*/  ISETP.LT.AND P3, PT, R186, c[0x0][0x17c], !P0 ;  /* 0x00005f00ba007a0c */ /* 0x000fe40004761270 */
[C---:B------:R-:W-:Y:S01]  /*34ba0*/  ISETP.LT.AND P1, PT, R187.reuse, c[0x0][0x17c], !P0 ;  /* 0x00005f00bb007a0c */ /* 0x040fe20004721270 */
[----:B------:R1:W-:Y:S01]  /*34bb0*/  @P4 STG.E [R10.64], R78 ;  /* 0x0000004e0a004986 */ /* 0x0003e2000c10190c */
[----:B------:R-:W-:Y:S01]  /*34bc0*/  IMAD R187, R187, c[0x0][0x198], RZ ;  /* 0x00006600bbbb7a24 */ /* 0x000fe200078e02ff */
[----:B------:R-:W-:Y:S01]  /*34bd0*/  LEA.HI.X.SX32 R13, R3, R26, 0x2, P2 ;  /* 0x0000001a030d7211 */ /* 0x000fe200010f16ff */
[----:B------:R-:W-:Y:S01]  /*34be0*/  IMAD R3, R188, c[0x0][0x198], RZ ;  /* 0x00006600bc037a24 */ /* 0x000fe200078e02ff */
[----:B---3--:R-:W-:-:S02]  /*34bf0*/  LEA R4, P4, R17, R40, 0x2 ;  /* 0x0000002811047211 */ /* 0x008fc400078810ff */
[----:B------:R-:W-:Y:S01]  /*34c00*/  ISETP.LT.AND P2, PT, R188, c[0x0][0x17c], !P0 ;  /* 0x00005f00bc007a0c */ /* 0x000fe20004741270 */
[----:B------:R3:W-:Y:S01]  /*34c10*/  @P5 STG.E [R12.64], R126 ;  /* 0x0000007e0c005986 */ /* 0x0007e2000c10190c */
[----:B----4-:R-:W-:Y:S02]  /*34c20*/  LEA R6, P6, R187, R40, 0x2 ;  /* 0x00000028bb067211 */ /* 0x010fe400078c10ff */
[----:B------:R-:W-:Y:S02]  /*34c30*/  LEA.HI.X.SX32 R5, R17, R26, 0x2, P4 ;  /* 0x0000001a11057211 */ /* 0x000fe400020f16ff */
[----:B-1----:R-:W-:Y:S02]  /*34c40*/  LEA R8, P4, R3, R40, 0x2 ;  /* 0x0000002803087211 */ /* 0x002fe400078810ff */
[C---:B------:R-:W-:Y:S01]  /*34c50*/  ISETP.LT.AND P5, PT, R189.reuse, c[0x0][0x17c], !P0 ;  /* 0x00005f00bd007a0c */ /* 0x040fe200047a1270 */
[----:B------:R-:W-:Y:S01]  /*34c60*/  IMAD R189, R189, c[0x0][0x198], RZ ;  /* 0x00006600bdbd7a24 */ /* 0x000fe200078e02ff */
[----:B------:R-:W-:-:S02]  /*34c70*/  LEA.HI.X.SX32 R7, R187, R26, 0x2, P6 ;  /* 0x0000001abb077211 */ /* 0x000fc400030f16ff */
[----:B------:R-:W-:Y:S01]  /*34c80*/  LEA.HI.X.SX32 R9, R3, R26, 0x2, P4 ;  /* 0x0000001a03097211 */ /* 0x000fe200020f16ff */
[----:B------:R1:W-:Y:S01]  /*34c90*/  @P3 STG.E [R4.64], R146 ;  /* 0x0000009204003986 */ /* 0x0003e2000c10190c */
[----:B------:R-:W-:Y:S01]  /*34ca0*/  LEA R10, P3, R189, R40, 0x2 ;  /* 0x00000028bd0a7211 */ /* 0x000fe200078610ff */
[C---:B------:R-:W-:Y:S02]  /*34cb0*/  IMAD R3, R190.reuse, c[0x0][0x198], RZ ;  /* 0x00006600be037a24 */ /* 0x040fe400078e02ff */
[----:B------:R4:W-:Y:S01]  /*34cc0*/  @P1 STG.E [R6.64], R34 ;  /* 0x0000002206001986 */ /* 0x0009e2000c10190c */
[----:B------:R-:W-:-:S03]  /*34cd0*/  ISETP.LT.AND P1, PT, R190, c[0x0][0x17c], !P0 ;  /* 0x00005f00be007a0c */ /* 0x000fc60004721270 */
[----:B------:R2:W-:Y:S01]  /*34ce0*/  @P2 STG.E [R8.64], R90 ;  /* 0x0000005a08002986 */ /* 0x0005e2000c10190c */
[C---:B------:R-:W-:Y:S01]  /*34cf0*/  ISETP.LT.AND P2, PT, R191.reuse, c[0x0][0x17c], !P0 ;  /* 0x00005f00bf007a0c */ /* 0x040fe20004741270 */
[----:B------:R-:W-:Y:S01]  /*34d00*/  IMAD R191, R191, c[0x0][0x198], RZ ;  /* 0x00006600bfbf7a24 */ /* 0x000fe200078e02ff */
[----:B------:R-:W-:Y:S01]  /*34d10*/  LEA.HI.X.SX32 R11, R189, R26, 0x2, P3 ;  /* 0x0000001abd0b7211 */ /* 0x000fe200018f16ff */
[C---:B---3--:R-:W-:Y:S01]  /*34d20*/  IMAD R13, R192.reuse, c[0x0][0x198], RZ ;  /* 0x00006600c00d7a24 */ /* 0x048fe200078e02ff */
[-C--:B-1----:R-:W-:Y:S02]  /*34d30*/  LEA R4, P4, R3, R40.reuse, 0x2 ;  /* 0x0000002803047211 */ /* 0x082fe400078810ff */
[----:B------:R-:W-:Y:S01]  /*34d40*/  ISETP.LT.AND P3, PT, R192, c[0x0][0x17c], !P0 ;  /* 0x00005f00c0007a0c */ /* 0x000fe20004761270 */
[----:B------:R1:W-:Y:S01]  /*34d50*/  @P5 STG.E [R10.64], R134 ;  /* 0x000000860a005986 */ /* 0x0003e2000c10190c */
[----:B----4-:R-:W-:Y:S02]  /*34d60*/  LEA R6, P6, R191, R40, 0x2 ;  /* 0x00000028bf067211 */ /* 0x010fe400078c10ff */
[----:B------:R-:W-:-:S02]  /*34d70*/  LEA.HI.X.SX32 R5, R3, R26, 0x2, P4 ;  /* 0x0000001a03057211 */ /* 0x000fc400020f16ff */
[----:B--2---:R-:W-:Y:S02]  /*34d80*/  LEA R8, P5, R13, R40, 0x2 ;  /* 0x000000280d087211 */ /* 0x004fe400078a10ff */
[C---:B------:R-:W-:Y:S01]  /*34d90*/  ISETP.LT.AND P4, PT, R193.reuse, c[0x0][0x17c], !P0 ;  /* 0x00005f00c1007a0c */ /* 0x040fe20004781270 */
[----:B------:R-:W-:Y:S01]  /*34da0*/  IMAD R193, R193, c[0x0][0x198], RZ ;  /* 0x00006600c1c17a24 */ /* 0x000fe200078e02ff */
[-C--:B------:R-:W-:Y:S01]  /*34db0*/  LEA.HI.X.SX32 R7, R191, R26.reuse, 0x2, P6 ;  /* 0x0000001abf077211 */ /* 0x080fe200030f16ff */
[----:B------:R2:W-:Y:S01]  /*34dc0*/  @P1 STG.E [R4.64], R150 ;  /* 0x0000009604001986 */ /* 0x0005e2000c10190c */
[----:B------:R-:W-:Y:S01]  /*34dd0*/  LEA.HI.X.SX32 R9, R13, R26, 0x2, P5 ;  /* 0x0000001a0d097211 */ /* 0x000fe200028f16ff */
[C---:B------:R-:W-:Y:S01]  /*34de0*/  IMAD R3, R194.reuse, c[0x0][0x198], RZ ;  /* 0x00006600c2037a24 */ /* 0x040fe200078e02ff */
[C---:B------:R-:W-:Y:S01]  /*34df0*/  LEA R12, P1, R193.reuse, R40, 0x2 ;  /* 0x00000028c10c7211 */ /* 0x040fe200078210ff */
[----:B------:R3:W-:Y:S03]  /*34e00*/  @P2 STG.E [R6.64], R38 ;  /* 0x0000002606002986 */ /* 0x0007e6000c10190c */
[----:B------:R-:W-:Y:S01]  /*34e10*/  LEA.HI.X.SX32 R13, R193, R26, 0x2, P1 ;  /* 0x0000001ac10d7211 */ /* 0x000fe200008f16ff */
[----:B------:R4:W-:Y:S01]  /*34e20*/  @P3 STG.E [R8.64], R94 ;  /* 0x0000005e08003986 */ /* 0x0009e2000c10190c */
[C---:B------:R-:W-:Y:S01]  /*34e30*/  ISETP.LT.AND P3, PT, R197.reuse, c[0x0][0x17c], !P0 ;  /* 0x00005f00c5007a0c */ /* 0x040fe20004761270 */
[----:B------:R-:W-:Y:S01]  /*34e40*/  IMAD R197, R197, c[0x0][0x198], RZ ;  /* 0x00006600c5c57a24 */ /* 0x000fe200078e02ff */
[C---:B-1----:R-:W-:Y:S01]  /*34e50*/  LEA R10, P2, R3.reuse, R40, 0x2 ;  /* 0x00000028030a7211 */ /* 0x042fe200078410ff */
[----:B------:R1:W-:Y:S01]  /*34e60*/  @P4 STG.E [R12.64], R138 ;  /* 0x0000008a0c004986 */ /* 0x0003e2000c10190c */
[----:B------:R-:W-:Y:S01]  /*34e70*/  ISETP.LT.AND P5, PT, R194, c[0x0][0x17c], !P0 ;  /* 0x00005f00c2007a0c */ /* 0x000fe200047a1270 */
[----:B------:R-:W-:Y:S01]  /*34e80*/  IMAD R17, R198, c[0x0][0x198], RZ ;  /* 0x00006600c6117a24 */ /* 0x000fe200078e02ff */
[----:B------:R-:W-:-:S02]  /*34e90*/  LEA.HI.X.SX32 R11, R3, R26, 0x2, P2 ;  /* 0x0000001a030b7211 */ /* 0x000fc400010f16ff */
[C---:B------:R-:W-:Y:S01]  /*34ea0*/  ISETP.LT.AND P2, PT, R199.reuse, c[0x0][0x17c], !P0 ;  /* 0x00005f00c7007a0c */ /* 0x040fe20004741270 */
[----:B------:R-:W-:Y:S01]  /*34eb0*/  IMAD R199, R199, c[0x0][0x198], RZ ;  /* 0x00006600c7c77a24 */ /* 0x000fe200078e02ff */
[----:B------:R-:W-:Y:S02]  /*34ec0*/  ISETP.LT.AND P1, PT, R198, c[0x0][0x17c], !P0 ;  /* 0x00005f00c6007a0c */ /* 0x000fe40004721270 */
[-C--:B--2---:R-:W-:Y:S02]  /*34ed0*/  LEA R4, P4, R197, R40.reuse, 0x2 ;  /* 0x00000028c5047211 */ /* 0x084fe400078810ff */
[----:B---3--:R-:W-:Y:S02]  /*34ee0*/  LEA R6, P6, R17, R40, 0x2 ;  /* 0x0000002811067211 */ /* 0x008fe400078c10ff */
[----:B------:R-:W-:Y:S02]  /*34ef0*/  LEA.HI.X.SX32 R5, R197, R26, 0x2, P4 ;  /* 0x0000001ac5057211 */ /* 0x000fe400020f16ff */
[----:B----4-:R-:W-:-:S02]  /*34f00*/  LEA R8, P4, R199, R40, 0x2 ;  /* 0x00000028c7087211 */ /* 0x010fc400078810ff */
[-C--:B------:R-:W-:Y:S01]  /*34f10*/  LEA.HI.X.SX32 R7, R17, R26.reuse, 0x2, P6 ;  /* 0x0000001a11077211 */ /* 0x080fe200030f16ff */
[C---:B------:R-:W-:Y:S01]  /*34f20*/  IMAD R3, R200.reuse, c[0x0][0x198], RZ ;  /* 0x00006600c8037a24 */ /* 0x040fe200078e02ff */
[----:B------:R-:W-:Y:S01]  /*34f30*/  LEA.HI.X.SX32 R9, R199, R26, 0x2, P4 ;  /* 0x0000001ac7097211 */ /* 0x000fe200020f16ff */
[----:B------:R-:W-:Y:S01]  /*34f40*/  @P5 STG.E [R10.64], R154 ;  /* 0x0000009a0a005986 */ /* 0x000fe2000c10190c */
[----:B------:R-:W-:-:S03]  /*34f50*/  ISETP.LT.AND P4, PT, R200, c[0x0][0x17c], !P0 ;  /* 0x00005f00c8007a0c */ /* 0x000fc60004781270 */
[----:B------:R2:W-:Y:S01]  /*34f60*/  @P3 STG.E [R4.64], R15 ;  /* 0x0000000f04003986 */ /* 0x0005e2000c10190c */
[----:B------:R-:W-:-:S03]  /*34f70*/  ISETP.LT.AND P3, PT, R201, c[0x0][0x17c], !P0 ;  /* 0x00005f00c9007a0c */ /* 0x000fc60004761270 */
[----:B------:R-:W-:Y:S01]  /*34f80*/  @P1 STG.E [R6.64], R71 ;  /* 0x0000004706001986 */ /* 0x000fe2000c10190c */
[----:B------:R-:W-:-:S03]  /*34f90*/  IMAD R201, R201, c[0x0][0x198], RZ ;  /* 0x00006600c9c97a24 */ /* 0x000fc600078e02ff */
[----:B------:R3:W-:Y:S01]  /*34fa0*/  @P2 STG.E [R8.64], R107 ;  /* 0x0000006b08002986 */ /* 0x0007e2000c10190c */
[----:B-1----:R-:W-:-:S04]  /*34fb0*/  LEA R12, P2, R3, R40, 0x2 ;  /* 0x00000028030c7211 */ /* 0x002fc800078410ff */
[----:B------:R-:W-:Y:S02]  /*34fc0*/  LEA.HI.X.SX32 R13, R3, R26, 0x2, P2 ;  /* 0x0000001a030d7211 */ /* 0x000fe400010f16ff */
[C---:B------:R-:W-:Y:S01]  /*34fd0*/  ISETP.LT.AND P2, PT, R203.reuse, c[0x0][0x17c], !P0 ;  /* 0x00005f00cb007a0c */ /* 0x040fe20004741270 */
[----:B------:R-:W-:Y:S01]  /*34fe0*/  IMAD R203, R203, c[0x0][0x198], RZ ;  /* 0x00006600cbcb7a24 */ /* 0x000fe200078e02ff */
[-C--:B--2---:R-:W-:Y:S01]  /*34ff0*/  LEA R4, P6, R201, R40.reuse, 0x2 ;  /* 0x00000028c9047211 */ /* 0x084fe200078c10ff */
[C---:B------:R-:W-:Y:S01]  /*35000*/  IMAD R3, R202.reuse, c[0x0][0x198], RZ ;  /* 0x00006600ca037a24 */ /* 0x040fe200078e02ff */
[----:B------:R-:W-:Y:S01]  /*35010*/  ISETP.LT.AND P1, PT, R202, c[0x0][0x17c], !P0 ;  /* 0x00005f00ca007a0c */ /* 0x000fe20004721270 */
[----:B------:R1:W-:Y:S01]  /*35020*/  @P4 STG.E [R12.64], R143 ;  /* 0x0000008f0c004986 */ /* 0x0003e2000c10190c */
[----:B---3--:R-:W-:Y:S01]  /*35030*/  LEA R8, P4, R203, R40, 0x2 ;  /* 0x00000028cb087211 */ /* 0x008fe200078810ff */
[----:B------:R-:W-:Y:S01]  /*35040*/  IMAD R11, R204, c[0x0][0x198], RZ ;  /* 0x00006600cc0b7a24 */ /* 0x000fe200078e02ff */
[----:B------:R-:W-:-:S02]  /*35050*/  LEA.HI.X.SX32 R5, R201, R26, 0x2, P6 ;  /* 0x0000001ac9057211 */ /* 0x000fc400030f16ff */
[----:B------:R-:W-:Y:S02]  /*35060*/  LEA R6, P5, R3, R40, 0x2 ;  /* 0x0000002803067211 */ /* 0x000fe400078a10ff */
[----:B------:R-:W-:Y:S01]  /*35070*/  LEA.HI.X.SX32 R9, R203, R26, 0x2, P4 ;  /* 0x0000001acb097211 */ /* 0x000fe200020f16ff */
[----:B------:R2:W-:Y:S01]  /*35080*/  @P3 STG.E [R4.64], R19 ;  /* 0x0000001304003986 */ /* 0x0005e2000c10190c */
[----:B------:R-:W-:Y:S02]  /*35090*/  ISETP.LT.AND P6, PT, R204, c[0x0][0x17c], !P0 ;  /* 0x00005f00cc007a0c */ /* 0x000fe400047c1270 */
[C---:B------:R-:W-:Y:S01]  /*350a0*/  ISETP.LT.AND P4, PT, R205.reuse, c[0x0][0x17c], !P0 ;  /* 0x00005f00cd007a0c */ /* 0x040fe20004781270 */
[----:B------:R-:W-:Y:S01]  /*350b0*/  IMAD R205, R205, c[0x0][0x198], RZ ;  /* 0x00006600cdcd7a24 */ /* 0x000fe200078e02ff */
[----:B------:R-:W-:Y:S02]  /*350c0*/  LEA R10, P3, R11, R40, 0x2 ;  /* 0x000000280b0a7211 */ /* 0x000fe400078610ff */
[----:B------:R-:W-:-:S02]  /*350d0*/  LEA.HI.X.SX32 R7, R3, R26, 0x2, P5 ;  /* 0x0000001a03077211 */ /* 0x000fc400028f16ff */
[----:B------:R-:W-:Y:S02]  /*350e0*/  LEA.HI.X.SX32 R11, R11, R26, 0x2, P3 ;  /* 0x0000001a0b0b7211 */ /* 0x000fe400018f16ff */
[----:B-1----:R-:W-:Y:S01]  /*350f0*/  LEA R12, P3, R205, R40, 0x2 ;  /* 0x00000028cd0c7211 */ /* 0x002fe200078610ff */
[----:B------:R-:W-:Y:S01]  /*35100*/  @P1 STG.E [R6.64], R79 ;  /* 0x0000004f06001986 */ /* 0x000fe2000c10190c */
[C---:B------:R-:W-:Y:S01]  /*35110*/  IMAD R3, R206.reuse, c[0x0][0x198], RZ ;  /* 0x00006600ce037a24 */ /* 0x040fe200078e02ff */
[----:B------:R-:W-:Y:S02]  /*35120*/  ISETP.LT.AND P1, PT, R206, c[0x0][0x17c], !P0 ;  /* 0x00005f00ce007a0c */ /* 0x000fe40004721270 */
[----:B------:R-:W-:Y:S01]  /*35130*/  @P2 STG.E [R8.64], R127 ;  /* 0x0000007f08002986 */ /* 0x000fe2000c10190c */
[C---:B------:R-:W-:Y:S01]  /*35140*/  ISETP.LT.AND P2, PT, R207.reuse, c[0x0][0x17c], !P0 ;  /* 0x00005f00cf007a0c */ /* 0x040fe20004741270 */
[----:B------:R-:W-:Y:S01]  /*35150*/  IMAD R207, R207, c[0x0][0x198], RZ ;  /* 0x00006600cfcf7a24 */ /* 0x000fe200078e02ff */
[----:B------:R-:W-:Y:S01]  /*35160*/  LEA.HI.X.SX32 R13, R205, R26, 0x2, P3 ;  /* 0x0000001acd0d7211 */ /* 0x000fe200018f16ff */
[C---:B--2---:R-:W-:Y:S01]  /*35170*/  IMAD R5, R208.reuse, c[0x0][0x198], RZ ;  /* 0x00006600d0057a24 */ /* 0x044fe200078e02ff */
[----:B------:R-:W-:Y:S01]  /*35180*/  ISETP.LT.AND P3, PT, R208, c[0x0][0x17c], !P0 ;  /* 0x00005f00d0007a0c */ /* 0x000fe20004761270 */
[----:B------:R-:W-:Y:S01]  /*35190*/  @P6 STG.E [R10.64], R147 ;  /* 0x000000930a006986 */ /* 0x000fe2000c10190c */
[----:B------:R-:W-:-:S02]  /*351a0*/  LEA R14, P6, R3, R40, 0x2 ;  /* 0x00000028030e7211 */ /* 0x000fc400078c10ff */
[-C--:B------:R-:W-:Y:S01]  /*351b0*/  LEA R16, P5, R207, R40.reuse, 0x2 ;  /* 0x00000028cf107211 */ /* 0x080fe200078a10ff */
[----:B------:R-:W-:Y:S01]  /*351c0*/  @P4 STG.E [R12.64], R35 ;  /* 0x000000230c004986 */ /* 0x000fe2000c10190c */
[----:B------:R-:W-:Y:S02]  /*351d0*/  LEA R18, P4, R5, R40, 0x2 ;  /* 0x0000002805127211 */ /* 0x000fe400078810ff */
[-C--:B------:R-:W-:Y:S01]  /*351e0*/  LEA.HI.X.SX32 R15, R3, R26.reuse, 0x2, P6 ;  /* 0x0000001a030f7211 */ /* 0x080fe200030f16ff */
[----:B------:R-:W-:Y:S01]  /*351f0*/  LDS.128 R8, [R172] ;  /* 0x00000000ac087984 */ /* 0x000fe20000000c00 */
[-C--:B------:R-:W-:Y:S02]  /*35200*/  LEA.HI.X.SX32 R17, R207, R26.reuse, 0x2, P5 ;  /* 0x0000001acf117211 */ /* 0x080fe400028f16ff */
[----:B------:R-:W-:Y:S01]  /*35210*/  LEA.HI.X.SX32 R19, R5, R26, 0x2, P4 ;  /* 0x0000001a05137211 */ /* 0x000fe200020f16ff */
[----:B------:R-:W-:Y:S01]  /*35220*/  LDS.128 R32, [R172+0x800] ;  /* 0x00080000ac207984 */ /* 0x000fe20000000c00 */
[C---:B------:R-:W-:Y:S01]  /*35230*/  ISETP.LT.AND P5, PT, R209.reuse, c[0x0][0x17c], !P0 ;  /* 0x00005f00d1007a0c */ /* 0x040fe200047a1270 */
[----:B------:R-:W-:-:S02]  /*35240*/  IMAD R209, R209, c[0x0][0x198], RZ ;  /* 0x00006600d1d17a24 */ /* 0x000fc400078e02ff */
[----:B------:R-:W-:Y:S04]  /*35250*/  @P1 STG.E [R14.64], R91 ;  /* 0x0000005b0e001986 */ /* 0x000fe8000c10190c */
[----:B------:R-:W-:Y:S04]  /*35260*/  @P2 STG.E [R16.64], R135 ;  /* 0x0000008710002986 */ /* 0x000fe8000c10190c */
[----:B------:R-:W1:Y:S04]  /*35270*/  LDS.128 R4, [R2] ;  /* 0x0000000002047984 */ /* 0x000e680000000c00 */
[----:B------:R-:W-:Y:S01]  /*35280*/  @P3 STG.E [R18.64], R151 ;  /* 0x0000009712003986 */ /* 0x000fe2000c10190c */
[----:B------:R-:W-:Y:S01]  /*35290*/  LEA R20, P3, R209, R40, 0x2 ;  /* 0x00000028d1147211 */ /* 0x000fe200078610ff */
[C---:B------:R-:W-:Y:S01]  /*352a0*/  IMAD R3, R210.reuse, c[0x0][0x198], RZ ;  /* 0x00006600d2037a24 */ /* 0x040fe200078e02ff */
[----:B------:R-:W-:Y:S01]  /*352b0*/  ISETP.LT.AND P1, PT, R211, c[0x0][0x17c], !P0 ;  /* 0x00005f00d3007a0c */ /* 0x000fe20004721270 */
[----:B------:R-:W2:Y:S01]  /*352c0*/  LDS.128 R12, [R173] ;  /* 0x00000000ad0c7984 */ /* 0x000ea20000000c00 */
[----:B------:R-:W-:Y:S01]  /*352d0*/  LEA.HI.X.SX32 R21, R209, R26, 0x2, P3 ;  /* 0x0000001ad1157211 */ /* 0x000fe200018f16ff */
[----:B------:R-:W-:Y:S01]  /*352e0*/  IMAD R211, R211, c[0x0][0x198], RZ ;  /* 0x00006600d3d37a24 */ /* 0x000fe200078e02ff */
[----:B------:R-:W-:Y:S01]  /*352f0*/  ISETP.LT.AND P2, PT, R210, c[0x0][0x17c], !P0 ;  /* 0x00005f00d2007a0c */ /* 0x000fe20004741270 */
[----:B------:R-:W3:Y:S01]  /*35300*/  LDS.128 R16, [R174] ;  /* 0x00000000ae107984 */ /* 0x000ee20000000c00 */
[----:B------:R-:W-:-:S03]  /*35310*/  LEA R24, P4, R3, R40, 0x2 ;  /* 0x0000002803187211 */ /* 0x000fc600078810ff */
[----:B------:R-:W-:Y:S01]  /*35320*/  @P5 STG.E [R20.64], R39 ;  /* 0x0000002714005986 */ /* 0x000fe2000c10190c */
[----:B------:R-:W-:Y:S02]  /*35330*/  LEA R28, P5, R211, R40, 0x2 ;  /* 0x00000028d31c7211 */ /* 0x000fe400078a10ff */
[-C--:B------:R-:W-:Y:S01]  /*35340*/  LEA.HI.X.SX32 R25, R3, R26.reuse, 0x2, P4 ;  /* 0x0000001a03197211 */ /* 0x080fe200020f16ff */
[C---:B------:R-:W-:Y:S01]  /*35350*/  IMAD R3, R212.reuse, c[0x0][0x198], RZ ;  /* 0x00006600d4037a24 */ /* 0x040fe200078e02ff */
[----:B------:R-:W-:Y:S01]  /*35360*/  LEA.HI.X.SX32 R29, R211, R26, 0x2, P5 ;  /* 0x0000001ad31d7211 */ /* 0x000fe200028f16ff */
[----:B------:R-:W4:Y:S01]  /*35370*/  LDS.128 R20, [R2+0x800] ;  /* 0x0008000002147984 */ /* 0x000f220000000c00 */
[----:B------:R-:W-:-:S03]  /*35380*/  ISETP.LT.AND P4, PT, R212, c[0x0][0x17c], !P0 ;  /* 0x00005f00d4007a0c */ /* 0x000fc60004781270 */
[----:B------:R1:W-:Y:S01]  /*35390*/  @P2 STG.E [R24.64], R95 ;  /* 0x0000005f18002986 */ /* 0x0003e2000c10190c */
[C---:B------:R-:W-:Y:S01]  /*353a0*/  ISETP.LT.AND P2, PT, R213.reuse, c[0x0][0x17c], !P0 ;  /* 0x00005f00d5007a0c */ /* 0x040fe20004741270 */
[----:B------:R-:W-:Y:S02]  /*353b0*/  IMAD R213, R213, c[0x0][0x198], RZ ;  /* 0x00006600d5d57a24 */ /* 0x000fe400078e02ff */
[----:B------:R-:W-:Y:S01]  /*353c0*/  @P1 STG.E [R28.64], R139 ;  /* 0x0000008b1c001986 */ /* 0x000fe2000c10190c */
[----:B------:R-:W-:-:S03]  /*353d0*/  LEA R36, P1, R3, R40, 0x2 ;  /* 0x0000002803247211 */ /* 0x000fc600078210ff */
[----:B------:R-:W4:Y:S01]  /*353e0*/  LDS.128 R28, [R173+0x800] ;  /* 0x00080000ad1c7984 */ /* 0x000f220000000c00 */
[----:B------:R-:W-:Y:S01]  /*353f0*/  LEA.HI.X.SX32 R37, R3, R26, 0x2, P1 ;  /* 0x0000001a03257211 */ /* 0x000fe200008f16ff */
[----:B------:R-:W-:Y:S01]  /*35400*/  IMAD R3, R0, 0x2, R213 ;  /* 0x0000000200037824 */ /* 0x000fe200078e02d5 */
[----:B------:R-:W-:Y:S02]  /*35410*/  ISETP.LT.AND P6, PT, R214, c[0x0][0x17c], !P0 ;  /* 0x00005f00d6007a0c */ /* 0x000fe400047c1270 */
[-C--:B-1----:R-:W-:Y:S01]  /*35420*/  LEA R24, P5, R213, R40.reuse, 0x2 ;  /* 0x00000028d5187211 */ /* 0x082fe200078a10ff */
[----:B------:R-:W-:Y:S01]  /*35430*/  @P4 STG.E [R36.64], R155 ;  /* 0x0000009b24004986 */ /* 0x000fe2000c10190c */
[----:B------:R-:W-:Y:S01]  /*35440*/  LEA R42, P4, R3, R40, 0x2 ;  /* 0x00000028032a7211 */ /* 0x000fe200078810ff */
[----:B------:R-:W-:Y:S01]  /*35450*/  IMAD R27, R0, 0x2, R3 ;  /* 0x00000002001b7824 */ /* 0x000fe200078e0203 */
[----:B------:R-:W-:Y:S01]  /*35460*/  ISETP.LT.AND P3, PT, R215, c[0x0][0x17c], !P0 ;  /* 0x00005f00d7007a0c */ /* 0x000fe20004761270 */
[----:B------:R-:W1:Y:S01]  /*35470*/  LDS.128 R36, [R174+0x800] ;  /* 0x00080000ae247984 */ /* 0x000e620000000c00 */
[----:B------:R-:W-:-:S02]  /*35480*/  LEA.HI.X.SX32 R25, R213, R26, 0x2, P5 ;  /* 0x0000001ad5197211 */ /* 0x000fc400028f16ff */
[----:B------:R-:W-:Y:S01]  /*35490*/  LEA.HI.X.SX32 R43, R3, R26, 0x2, P4 ;  /* 0x0000001a032b7211 */ /* 0x000fe200020f16ff */
[----:B------:R-:W-:Y:S01]  /*354a0*/  IMAD R3, R0, 0x2, R27 ;  /* 0x0000000200037824 */ /* 0x000fe200078e021b */
[C---:B------:R-:W-:Y:S01]  /*354b0*/  LEA R52, P4, R27.reuse, R40, 0x2 ;  /* 0x000000281b347211 */ /* 0x040fe200078810ff */
[----:B------:R3:W-:Y:S01]  /*354c0*/  @P2 STG.E [R24.64], R4 ;  /* 0x0000000418002986 */ /* 0x0007e2000c10190c */
[----:B------:R-:W-:Y:S02]  /*354d0*/  ISETP.LT.AND P1, PT, R216, c[0x0][0x17c], !P0 ;  /* 0x00005f00d8007a0c */ /* 0x000fe40004721270 */
[----:B------:R-:W-:Y:S01]  /*354e0*/  LEA.HI.X.SX32 R53, R27, R26, 0x2, P4 ;  /* 0x0000001a1b357211 */ /* 0x000fe200020f16ff */
[----:B------:R3:W-:Y:S01]  /*354f0*/  @P6 STG.E [R42.64], R8 ;  /* 0x000000082a006986 */ /* 0x0007e2000c10190c */
[C---:B------:R-:W-:Y:S01]  /*35500*/  LEA R56, P6, R3.reuse, R40, 0x2 ;  /* 0x0000002803387211 */ /* 0x040fe200078c10ff */
[C---:B------:R-:W-:Y:S02]  /*35510*/  IMAD R27, R0.reuse, 0x2, R3 ;  /* 0x00000002001b7824 */ /* 0x040fe400078e0203 */
[----:B--2---:R-:W-:Y:S01]  /*35520*/  @P3 STG.E [R52.64], R12 ;  /* 0x0000000c34003986 */ /* 0x004fe2000c10190c */
[----:B------:R-:W-:Y:S01]  /*35530*/  LEA.HI.X.SX32 R57, R3, R26, 0x2, P6 ;  /* 0x0000001a03397211 */ /* 0x000fe200030f16ff */
[----:B------:R-:W-:Y:S01]  /*35540*/  IMAD R3, R0, 0x2, R27 ;  /* 0x0000000200037824 */ /* 0x000fe200078e021b */
[----:B---3--:R-:W-:Y:S01]  /*35550*/  LEA R24, P6, R27, R40, 0x2 ;  /* 0x000000281b187211 */ /* 0x008fe200078c10ff */
[----:B------:R-:W2:Y:S01]  /*35560*/  LDS.128 R52, [R173+0x1000] ;  /* 0x00100000ad347984 */ /* 0x000ea20000000c00 */
[----:B------:R-:W-:-:S02]  /*35570*/  ISETP.LT.AND P5, PT, R217, c[0x0][0x17c], !P0 ;  /* 0x00005f00d9007a0c */ /* 0x000fc400047a1270 */
[----:B------:R-:W-:Y:S01]  /*35580*/  LEA.HI.X.SX32 R25, R27, R26, 0x2, P6 ;  /* 0x0000001a1b197211 */ /* 0x000fe200030f16ff */
[----:B------:R-:W-:Y:S01]  /*35590*/  IMAD R27, R0, 0x2, R3 ;  /* 0x00000002001b7824 */ /* 0x000fe200078e0203 */
[----:B------:R-:W-:Y:S02]  /*355a0*/  ISETP.LT.AND P2, PT, R218, c[0x0][0x17c], !P0 ;  /* 0x00005f00da007a0c */ /* 0x000fe40004741270 */
[----:B------:R-:W-:Y:S02]  /*355b0*/  LEA R42, P6, R3, R40, 0x2 ;  /* 0x00000028032a7211 */ /* 0x000fe400078c10ff */
[----:B------:R-:W-:Y:S01]  /*355c0*/  ISETP.LT.AND P4, PT, R219, c[0x0][0x17c], !P0 ;  /* 0x00005f00db007a0c */ /* 0x000fe20004781270 */
[----:B------:R-:W-:Y:S01]  /*355d0*/  @P1 STG.E [R56.64], R16 ;  /* 0x0000001038001986 */ /* 0x000fe2000c10190c */
[----:B------:R-:W-:Y:S01]  /*355e0*/  LEA.HI.X.SX32 R43, R3, R26, 0x2, P6 ;  /* 0x0000001a032b7211 */ /* 0x000fe200030f16ff */
[----:B------:R-:W-:Y:S01]  /*355f0*/  IMAD R3, R0, 0x2, R27 ;  /* 0x0000000200037824 */ /* 0x000fe200078e021b */
[----:B------:R-:W-:Y:S01]  /*35600*/  LEA R68, P6, R27, R40, 0x2 ;  /* 0x000000281b447211 */ /* 0x000fe200078c10ff */
[----:B------:R-:W3:Y:S01]  /*35610*/  LDS.128 R56, [R174+0x1000] ;  /* 0x00100000ae387984 */ /* 0x000ee20000000c00 */
[----:B------:R-:W-:-:S02]  /*35620*/  ISETP.LT.AND P3, PT, R220, c[0x0][0x17c], !P0 ;  /* 0x00005f00dc007a0c */ /* 0x000fc40004761270 */
[----:B------:R-:W-:Y:S01]  /*35630*/  LEA.HI.X.SX32 R69, R27, R26, 0x2, P6 ;  /* 0x0000001a1b457211 */ /* 0x000fe200030f16ff */
[----:B----4-:R4:W-:Y:S01]  /*35640*/  @P5 STG.E [R24.64], R20 ;  /* 0x0000001418005986 */ /* 0x0109e2000c10190c */
[----:B------:R-:W-:Y:S02]  /*35650*/  LEA R72, P6, R3, R40, 0x2 ;  /* 0x0000002803487211 */ /* 0x000fe400078c10ff */
[----:B------:R-:W-:Y:S01]  /*35660*/  ISETP.LT.AND P1, PT, R221, c[0x0][0x17c], !P0 ;  /* 0x00005f00dd007a0c */ /* 0x000fe20004721270 */
[----:B------:R1:W-:Y:S01]  /*35670*/  @P2 STG.E [R42.64], R32 ;  /* 0x000000202a002986 */ /* 0x0003e2000c10190c */
[----:B------:R-:W-:-:S03]  /*35680*/  LEA.HI.X.SX32 R73, R3, R26, 0x2, P6 ;  /* 0x0000001a03497211 */ /* 0x000fc600030f16ff */
[----:B------:R-:W-:Y:S01]  /*35690*/  @P4 STG.E [R68.64], R28 ;  /* 0x0000001c44004986 */ /* 0x000fe2000c10190c */
[----:B----4-:R-:W-:-:S03]  /*356a0*/  IMAD R25, R0, 0x2, R3 ;  /* 0x0000000200197824 */ /* 0x010fc600078e0203 */
[----:B------:R-:W4:Y:S01]  /*356b0*/  LDS.128 R68, [R173+0x1800] ;  /* 0x00180000ad447984 */ /* 0x000f220000000c00 */
[----:B------:R-:W-:Y:S01]  /*356c0*/  IMAD R3, R0, 0x2, R25 ;  /* 0x0000000200037824 */ /* 0x000fe200078e0219 */
[C---:B------:R-:W-:Y:S02]  /*356d0*/  LEA R24, P6, R25.reuse, R40, 0x2 ;  /* 0x0000002819187211 */ /* 0x040fe400078c10ff */
[----:B------:R-:W-:Y:S01]  /*356e0*/  ISETP.LT.AND P5, PT, R222, c[0x0][0x17c], !P0 ;  /* 0x00005f00de007a0c */ /* 0x000fe200047a1270 */
[----:B------:R-:W-:Y:S01]  /*356f0*/  IMAD R27, R0, 0x2, R3 ;  /* 0x00000002001b7824 */ /* 0x000fe200078e0203 */
[----:B------:R-:W-:Y:S02]  /*35700*/  LEA.HI.X.SX32 R25, R25, R26, 0x2, P6 ;  /* 0x0000001a19197211 */ /* 0x000fe400030f16ff */
[----:B------:R-:W-:Y:S01]  /*35710*/  ISETP.LT.AND P2, PT, R223, c[0x0][0x17c], !P0 ;  /* 0x00005f00df007a0c */ /* 0x000fe20004741270 */
[----:B-1----:R1:W-:Y:S01]  /*35720*/  @P3 STG.E [R72.64], R36 ;  /* 0x0000002448003986 */ /* 0x0023e2000c10190c */
[----:B------:R-:W-:-:S03]  /*35730*/  LEA R42, P6, R3, R40, 0x2 ;  /* 0x00000028032a7211 */ /* 0x000fc600078c10ff */
[----:B------:R-:W4:Y:S01]  /*35740*/  LDS.128 R172, [R174+0x1800] ;  /* 0x00180000aeac7984 */ /* 0x000f220000000c00 */
[----:B------:R-:W-:-:S03]  /*35750*/  IMAD R41, R0, 0x2, R27 ;  /* 0x0000000200297824 */ /* 0x000fc600078e021b */
[----:B------:R2:W-:Y:S01]  /*35760*/  @P1 STG.E [R24.64], R48 ;  /* 0x0000003018001986 */ /* 0x0005e2000c10190c */
[----:B------:R-:W-:Y:S02]  /*35770*/  LEA R2, P1, R27, R40, 0x2 ;  /* 0x000000281b027211 */ /* 0x000fe400078210ff */
[-C--:B------:R-:W-:Y:S02]  /*35780*/  LEA.HI.X.SX32 R43, R3, R26.reuse, 0x2, P6 ;  /* 0x0000001a032b7211 */ /* 0x080fe400030f16ff */
[----:B------:R-:W-:Y:S01]  /*35790*/  LEA.HI.X.SX32 R3, R27, R26, 0x2, P1 ;  /* 0x0000001a1b037211 */ /* 0x000fe200008f16ff */
[----:B------:R-:W-:Y:S01]  /*357a0*/  IMAD R27, R0, 0x2, R41 ;  /* 0x00000002001b7824 */ /* 0x000fe200078e0229 */
[----:B------:R-:W-:Y:S02]  /*357b0*/  ISETP.LT.AND P4, PT, R224, c[0x0][0x17c], !P0 ;  /* 0x00005f00e0007a0c */ /* 0x000fe40004781270 */
[----:B------:R-:W-:Y:S02]  /*357c0*/  ISETP.LT.AND P3, PT, R225, c[0x0][0x17c], !P0 ;  /* 0x00005f00e1007a0c */ /* 0x000fe40004761270 */
[C---:B-1----:R-:W-:Y:S01]  /*357d0*/  LEA R72, P6, R41.reuse, R40, 0x2 ;  /* 0x0000002829487211 */ /* 0x042fe200078c10ff */
[----:B------:R1:W-:Y:S03]  /*357e0*/  @P5 STG.E [R42.64], R44 ;  /* 0x0000002c2a005986 */ /* 0x0003e6000c10190c */
[----:B------:R-:W-:Y:S01]  /*357f0*/  LEA.HI.X.SX32 R73, R41, R26, 0x2, P6 ;  /* 0x0000001a29497211 */ /* 0x000fe200030f16ff */
[----:B--2---:R2:W-:Y:S01]  /*35800*/  @P2 STG.E [R2.64], R52 ;  /* 0x0000003402002986 */ /* 0x0045e2000c10190c */
[----:B------:R-:W-:Y:S01]  /*35810*/  LEA R24, P2, R27, R40, 0x2 ;  /* 0x000000281b187211 */ /* 0x000fe200078410ff */
[----:B------:R-:W-:Y:S01]  /*35820*/  IMAD R41, R0, 0x2, R27 ;  /* 0x0000000200297824 */ /* 0x000fe200078e021b */
[----:B------:R-:W-:-:S02]  /*35830*/  ISETP.LT.AND P5, PT, R226, c[0x0][0x17c], !P0 ;  /* 0x00005f00e2007a0c */ /* 0x000fc400047a1270 */
[----:B------:R-:W-:Y:S01]  /*35840*/  LEA.HI.X.SX32 R25, R27, R26, 0x2, P2 ;  /* 0x0000001a1b197211 */ /* 0x000fe200010f16ff */
[C---:B------:R-:W-:Y:S01]  /*35850*/  IMAD R27, R0.reuse, 0x2, R41 ;  /* 0x00000002001b7824 */ /* 0x040fe200078e0229 */
[----:B------:R-:W-:Y:S02]  /*35860*/  ISETP.LT.AND P1, PT, R227, c[0x0][0x17c], !P0 ;  /* 0x00005f00e3007a0c */ /* 0x000fe40004721270 */
[C---:B-1----:R-:W-:Y:S01]  /*35870*/  LEA R42, P6, R41.reuse, R40, 0x2 ;  /* 0x00000028292a7211 */ /* 0x042fe200078c10ff */
[----:B---3--:R1:W-:Y:S03]  /*35880*/  @P4 STG.E [R72.64], R56 ;  /* 0x0000003848004986 */ /* 0x0083e6000c10190c */
[----:B------:R-:W-:Y:S01]  /*35890*/  LEA.HI.X.SX32 R43, R41, R26, 0x2, P6 ;  /* 0x0000001a292b7211 */ /* 0x000fe200030f16ff */
[----:B------:R3:W-:Y:S01]  /*358a0*/  @P3 STG.E [R24.64], R60 ;  /* 0x0000003c18003986 */ /* 0x0007e2000c10190c */
[----:B--2---:R-:W-:Y:S01]  /*358b0*/  LEA R2, P3, R27, R40, 0x2 ;  /* 0x000000281b027211 */ /* 0x004fe200078610ff */
[----:B------:R-:W-:Y:S01]  /*358c0*/  IMAD R41, R0, 0x2, R27 ;  /* 0x0000000200297824 */ /* 0x000fe200078e021b */
[----:B------:R-:W-:-:S02]  /*358d0*/  ISETP.LT.AND P4, PT, R228, c[0x0][0x17c], !P0 ;  /* 0x00005f00e4007a0c */ /* 0x000fc40004781270 */
[----:B------:R-:W-:Y:S01]  /*358e0*/  LEA.HI.X.SX32 R3, R27, R26, 0x2, P3 ;  /* 0x0000001a1b037211 */ /* 0x000fe200018f16ff */
[C---:B------:R-:W-:Y:S01]  /*358f0*/  IMAD R27, R0.reuse, 0x2, R41 ;  /* 0x00000002001b7824 */ /* 0x040fe200078e0229 */
[----:B------:R-:W-:Y:S02]  /*35900*/  ISETP.LT.AND P2, PT, R229, c[0x0][0x17c], !P0 ;  /* 0x00005f00e5007a0c */ /* 0x000fe40004741270 */
[C---:B-1----:R-:W-:Y:S01]  /*35910*/  LEA R72, P6, R41.reuse, R40, 0x2 ;  /* 0x0000002829487211 */ /* 0x042fe200078c10ff */
[----:B------:R1:W-:Y:S03]  /*35920*/  @P5 STG.E [R42.64], R64 ;  /* 0x000000402a005986 */ /* 0x0003e6000c10190c */
[----:B------:R-:W-:Y:S01]  /*35930*/  LEA.HI.X.SX32 R73, R41, R26, 0x2, P6 ;  /* 0x0000001a29497211 */ /* 0x000fe200030f16ff */
[----:B----4-:R2:W-:Y:S01]  /*35940*/  @P1 STG.E [R2.64], R68 ;  /* 0x0000004402001986 */ /* 0x0105e2000c10190c */
[----:B---3--:R-:W-:Y:S01]  /*35950*/  LEA R24, P1, R27, R40, 0x2 ;  /* 0x000000281b187211 */ /* 0x008fe200078210ff */
        /* <DEDUP_REMOVED lines=8> */
[----:B------:R3:W-:Y:S01]  /*359e0*/  @P2 STG.E [R24.64], R5 ;  /* 0x0000000518002986 */ /* 0x0007e2000c10190c */
[----:B--2---:R-:W-:Y:S01]  /*359f0*/  LEA R2, P2, R27, R40, 0x2 ;  /* 0x000000281b027211 */ /* 0x004fe200078410ff */
[----:B------:R-:W-:Y:S01]  /*35a00*/  IMAD R41, R0, 0x2, R27 ;  /* 0x0000000200297824 */ /* 0x000fe200078e021b */
[----:B------:R-:W-:-:S02]  /*35a10*/  ISETP.LT.AND P4, PT, R232, c[0x0][0x17c], !P0 ;  /* 0x00005f00e8007a0c */ /* 0x000fc40004781270 */
[----:B------:R-:W-:Y:S01]  /*35a20*/  LEA.HI.X.SX32 R3, R27, R26, 0x2, P2 ;  /* 0x0000001a1b037211 */ /* 0x000fe200010f16ff */
[----:B------:R-:W-:Y:S01]  /*35a30*/  IMAD R27, R0, 0x2, R41 ;  /* 0x00000002001b7824 */ /* 0x000fe200078e0229 */
[----:B------:R-:W-:Y:S01]  /*35a40*/  ISETP.LT.AND P1, PT, R233, c[0x0][0x17c], !P0 ;  /* 0x00005f00e9007a0c */ /* 0x000fe20004721270 */
[----:B------:R-:W-:Y:S01]  /*35a50*/  @P5 STG.E [R42.64], R9 ;  /* 0x000000092a005986 */ /* 0x000fe2000c10190c */
[----:B-1----:R-:W-:-:S03]  /*35a60*/  LEA R72, P6, R41, R40, 0x2 ;  /* 0x0000002829487211 */ /* 0x002fc600078c10ff */
[----:B------:R1:W-:Y:S01]  /*35a70*/  @P3 STG.E [R2.64], R13 ;  /* 0x0000000d02003986 */ /* 0x0003e2000c10190c */
[----:B------:R-:W-:Y:S01]  /*35a80*/  LEA R4, P3, R27, R40, 0x2 ;  /* 0x000000281b047211 */ /* 0x000fe200078610ff */
[C---:B---3--:R-:W-:Y:S01]  /*35a90*/  IMAD R25, R0.reuse, 0x2, R27 ;  /* 0x0000000200197824 */ /* 0x048fe200078e021b */
[-C--:B------:R-:W-:Y:S02]  /*35aa0*/  LEA.HI.X.SX32 R73, R41, R26.reuse, 0x2, P6 ;  /* 0x0000001a29497211 */ /* 0x080fe400030f16ff */
[----:B------:R-:W-:Y:S01]  /*35ab0*/  LEA.HI.X.SX32 R5, R27, R26, 0x2, P3 ;  /* 0x0000001a1b057211 */ /* 0x000fe200018f16ff */
[----:B------:R-:W-:Y:S01]  /*35ac0*/  IMAD R27, R0, 0x2, R25 ;  /* 0x00000002001b7824 */ /* 0x000fe200078e0219 */
[----:B------:R-:W-:Y:S02]  /*35ad0*/  ISETP.LT.AND P5, PT, R234, c[0x0][0x17c], !P0 ;  /* 0x00005f00ea007a0c */ /* 0x000fe400047a1270 */
[----:B------:R-:W-:Y:S01]  /*35ae0*/  ISETP.LT.AND P2, PT, R235, c[0x0][0x17c], !P0 ;  /* 0x00005f00eb007a0c */ /* 0x000fe20004741270 */
[----:B------:R2:W-:Y:S01]  /*35af0*/  @P4 STG.E [R72.64], R17 ;  /* 0x0000001148004986 */ /* 0x0005e2000c10190c */
[----:B------:R-:W-:Y:S01]  /*35b00*/  LEA R8, P6, R25, R40, 0x2 ;  /* 0x0000002819087211 */ /* 0x000fe200078c10ff */
[----:B-1----:R-:W-:-:S02]  /*35b10*/  IMAD R13, R0, 0x2, R27 ;  /* 0x00000002000d7824 */ /* 0x002fc400078e021b */
[----:B------:R1:W-:Y:S01]  /*35b20*/  @P1 STG.E [R4.64], R21 ;  /* 0x0000001504001986 */ /* 0x0003e2000c10190c */
[----:B------:R-:W-:Y:S02]  /*35b30*/  LEA R2, P1, R27, R40, 0x2 ;  /* 0x000000281b027211 */ /* 0x000fe400078210ff */
[-C--:B------:R-:W-:Y:S02]  /*35b40*/  LEA.HI.X.SX32 R9, R25, R26.reuse, 0x2, P6 ;  /* 0x0000001a19097211 */ /* 0x080fe400030f16ff */
[----:B------:R-:W-:Y:S02]  /*35b50*/  LEA.HI.X.SX32 R3, R27, R26, 0x2, P1 ;  /* 0x0000001a1b037211 */ /* 0x000fe400008f16ff */
[----:B------:R-:W-:Y:S01]  /*35b60*/  ISETP.LT.AND P4, PT, R236, c[0x0][0x17c], !P0 ;  /* 0x00005f00ec007a0c */ /* 0x000fe20004781270 */
[C---:B--2---:R-:W-:Y:S01]  /*35b70*/  IMAD R17, R0.reuse, 0x2, R13 ;  /* 0x0000000200117824 */ /* 0x044fe200078e020d */
[----:B------:R-:W-:Y:S01]  /*35b80*/  ISETP.LT.AND P3, PT, R237, c[0x0][0x17c], !P0 ;  /* 0x00005f00ed007a0c */ /* 0x000fe20004761270 */
[----:B------:R2:W-:Y:S01]  /*35b90*/  @P5 STG.E [R8.64], R33 ;  /* 0x0000002108005986 */ /* 0x0005e2000c10190c */
[----:B------:R-:W-:Y:S01]  /*35ba0*/  LEA R12, P6, R13, R40, 0x2 ;  /* 0x000000280d0c7211 */ /* 0x000fe200078c10ff */
[----:B-1----:R-:W-:-:S02]  /*35bb0*/  IMAD R21, R0, 0x2, R17 ;  /* 0x0000000200157824 */ /* 0x002fc400078e0211 */
[----:B------:R1:W-:Y:S01]  /*35bc0*/  @P2 STG.E [R2.64], R29 ;  /* 0x0000001d02002986 */ /* 0x0003e2000c10190c */
[----:B------:R-:W-:Y:S02]  /*35bd0*/  LEA R4, P2, R17, R40, 0x2 ;  /* 0x0000002811047211 */ /* 0x000fe400078410ff */
[-C--:B------:R-:W-:Y:S02]  /*35be0*/  LEA.HI.X.SX32 R13, R13, R26.reuse, 0x2, P6 ;  /* 0x0000001a0d0d7211 */ /* 0x080fe400030f16ff */
[----:B------:R-:W-:Y:S01]  /*35bf0*/  LEA.HI.X.SX32 R5, R17, R26, 0x2, P2 ;  /* 0x0000001a11057211 */ /* 0x000fe200010f16ff */
[----:B------:R-:W-:Y:S01]  /*35c00*/  IMAD R17, R0, 0x2, R21 ;  /* 0x0000000200117824 */ /* 0x000fe200078e0215 */
[----:B------:R-:W-:Y:S02]  /*35c10*/  ISETP.LT.AND P5, PT, R238, c[0x0][0x17c], !P0 ;  /* 0x00005f00ee007a0c */ /* 0x000fe400047a1270 */
[----:B--2---:R-:W-:Y:S02]  /*35c20*/  LEA R8, P6, R21, R40, 0x2 ;  /* 0x0000002815087211 */ /* 0x004fe400078c10ff */
[----:B------:R-:W-:Y:S01]  /*35c30*/  ISETP.LT.AND P1, PT, R239, c[0x0][0x17c], !P0 ;  /* 0x00005f00ef007a0c */ /* 0x000fe20004721270 */
[----:B------:R2:W-:Y:S01]  /*35c40*/  @P4 STG.E [R12.64], R37 ;  /* 0x000000250c004986 */ /* 0x0005e2000c10190c */
[----:B------:R-:W-:Y:S01]  /*35c50*/  LEA.HI.X.SX32 R9, R21, R26, 0x2, P6 ;  /* 0x0000001a15097211 */ /* 0x000fe200030f16ff */
[----:B------:R-:W-:-:S02]  /*35c60*/  IMAD R21, R0, 0x2, R17 ;  /* 0x0000000200157824 */ /* 0x000fc400078e0211 */
[----:B------:R3:W-:Y:S01]  /*35c70*/  @P3 STG.E [R4.64], R49 ;  /* 0x0000003104003986 */ /* 0x0007e2000c10190c */
[C---:B-1----:R-:W-:Y:S02]  /*35c80*/  LEA R2, P3, R17.reuse, R40, 0x2 ;  /* 0x0000002811027211 */ /* 0x042fe400078610ff */
[----:B------:R-:W-:Y:S02]  /*35c90*/  ISETP.LT.AND P4, PT, R240, c[0x0][0x17c], !P0 ;  /* 0x00005f00f0007a0c */ /* 0x000fe40004781270 */
[----:B------:R-:W-:Y:S01]  /*35ca0*/  LEA.HI.X.SX32 R3, R17, R26, 0x2, P3 ;  /* 0x0000001a11037211 */ /* 0x000fe200018f16ff */
[C---:B------:R-:W-:Y:S01]  /*35cb0*/  IMAD R17, R0.reuse, 0x2, R21 ;  /* 0x0000000200117824 */ /* 0x040fe200078e0215 */
[----:B--2---:R-:W-:Y:S02]  /*35cc0*/  LEA R12, P6, R21, R40, 0x2 ;  /* 0x00000028150c7211 */ /* 0x004fe400078c10ff */
[----:B------:R-:W-:Y:S01]  /*35cd0*/  ISETP.LT.AND P2, PT, R241, c[0x0][0x17c], !P0 ;  /* 0x00005f00f1007a0c */ /* 0x000fe20004741270 */
[----:B------:R1:W-:Y:S01]  /*35ce0*/  @P5 STG.E [R8.64], R45 ;  /* 0x0000002d08005986 */ /* 0x0003e2000c10190c */
[----:B------:R-:W-:Y:S01]  /*35cf0*/  LEA.HI.X.SX32 R13, R21, R26, 0x2, P6 ;  /* 0x0000001a150d7211 */ /* 0x000fe200030f16ff */
[----:B------:R-:W-:-:S02]  /*35d00*/  IMAD R21, R0, 0x2, R17 ;  /* 0x0000000200157824 */ /* 0x000fc400078e0211 */
[----:B------:R2:W-:Y:S01]  /*35d10*/  @P1 STG.E [R2.64], R53 ;  /* 0x0000003502001986 */ /* 0x0005e2000c10190c */
[C---:B---3--:R-:W-:Y:S02]  /*35d20*/  LEA R4, P1, R17.reuse, R40, 0x2 ;  /* 0x0000002811047211 */ /* 0x048fe400078210ff */
[----:B------:R-:W-:Y:S02]  /*35d30*/  ISETP.LT.AND P5, PT, R242, c[0x0][0x17c], !P0 ;  /* 0x00005f00f2007a0c */ /* 0x000fe400047a1270 */
[----:B------:R-:W-:Y:S01]  /*35d40*/  LEA.HI.X.SX32 R5, R17, R26, 0x2, P1 ;  /* 0x0000001a11057211 */ /* 0x000fe200008f16ff */
[C---:B------:R-:W-:Y:S01]  /*35d50*/  IMAD R17, R0.reuse, 0x2, R21 ;  /* 0x0000000200117824 */ /* 0x040fe200078e0215 */
[----:B-1----:R-:W-:Y:S02]  /*35d60*/  LEA R8, P6, R21, R40, 0x2 ;  /* 0x0000002815087211 */ /* 0x002fe400078c10ff */
[----:B------:R-:W-:Y:S01]  /*35d70*/  ISETP.LT.AND P3, PT, R243, c[0x0][0x17c], !P0 ;  /* 0x00005f00f3007a0c */ /* 0x000fe20004761270 */
[----:B------:R1:W-:Y:S01]  /*35d80*/  @P4 STG.E [R12.64], R57 ;  /* 0x000000390c004986 */ /* 0x0003e2000c10190c */
[----:B------:R-:W-:Y:S01]  /*35d90*/  LEA.HI.X.SX32 R9, R21, R26, 0x2, P6 ;  /* 0x0000001a15097211 */ /* 0x000fe200030f16ff */
[----:B------:R-:W-:-:S02]  /*35da0*/  IMAD R21, R0, 0x2, R17 ;  /* 0x0000000200157824 */ /* 0x000fc400078e0211 */
[----:B------:R3:W-:Y:S01]  /*35db0*/  @P2 STG.E [R4.64], R61 ;  /* 0x0000003d04002986 */ /* 0x0007e2000c10190c */
[C---:B--2---:R-:W-:Y:S02]  /*35dc0*/  LEA R2, P2, R17.reuse, R40, 0x2 ;  /* 0x0000002811027211 */ /* 0x044fe400078410ff */
        /* <DEDUP_REMOVED lines=37> */
[----:B------:R-:W-:Y:S01]  /*36020*/  IMAD R21, R0, 0x2, R17 ;  /* 0x0000000200157824 */ /* 0x000fe200078e0211 */
[----:B------:R-:W-:Y:S01]  /*36030*/  ISETP.LT.AND P4, PT, R252, c[0x0][0x17c], !P0 ;  /* 0x00005f00fc007a0c */ /* 0x000fe20004781270 */
[----:B------:R3:W-:Y:S01]  /*36040*/  @P3 STG.E [R4.64], R22 ;  /* 0x0000001604003986 */ /* 0x0007e2000c10190c */
[----:B--2---:R-:W-:-:S04]  /*36050*/  LEA R2, P3, R17, R40, 0x2 ;  /* 0x0000002811027211 */ /* 0x004fc800078610ff */
[----:B------:R-:W-:Y:S01]  /*36060*/  LEA.HI.X.SX32 R3, R17, R26, 0x2, P3 ;  /* 0x0000001a11037211 */ /* 0x000fe200018f16ff */
[----:B------:R-:W-:Y:S01]  /*36070*/  IMAD R17, R0, 0x2, R21 ;  /* 0x0000000200117824 */ /* 0x000fe200078e0215 */
[C---:B-1----:R-:W-:Y:S01]  /*36080*/  LEA R12, P6, R21.reuse, R40, 0x2 ;  /* 0x00000028150c7211 */ /* 0x042fe200078c10ff */
[----:B------:R1:W-:Y:S03]  /*36090*/  @P5 STG.E [R8.64], R34 ;  /* 0x0000002208005986 */ /* 0x0003e6000c10190c */
[----:B------:R-:W-:Y:S01]  /*360a0*/  LEA.HI.X.SX32 R13, R21, R26, 0x2, P6 ;  /* 0x0000001a150d7211 */ /* 0x000fe200030f16ff */
[----:B------:R2:W-:Y:S01]  /*360b0*/  @P1 STG.E [R2.64], R30 ;  /* 0x0000001e02001986 */ /* 0x0005e2000c10190c */
[----:B---3--:R-:W-:Y:S02]  /*360c0*/  LEA R4, P1, R17, R40, 0x2 ;  /* 0x0000002811047211 */ /* 0x008fe400078210ff */
[----:B------:R-:W-:Y:S01]  /*360d0*/  ISETP.LT.AND P2, PT, R168, c[0x0][0x17c], !P0 ;  /* 0x00005f00a8007a0c */ /* 0x000fe20004741270 */
[----:B------:R3:W-:Y:S01]  /*360e0*/  @P4 STG.E [R12.64], R38 ;  /* 0x000000260c004986 */ /* 0x0007e2000c10190c */
[----:B------:R-:W-:-:S02]  /*360f0*/  ISETP.LT.AND P5, PT, R169, c[0x0][0x17c], !P0 ;  /* 0x00005f00a9007a0c */ /* 0x000fc400047a1270 */
[----:B------:R-:W-:Y:S01]  /*36100*/  ISETP.LT.AND P3, PT, R170, c[0x0][0x17c], !P0 ;  /* 0x00005f00aa007a0c */ /* 0x000fe20004761270 */
[----:B------:R-:W4:Y:S01]  /*36110*/  LDL.LU R168, [R1+0x18] ;  /* 0x0000180001a87983 */ /* 0x000f220000300800 */
[----:B------:R-:W-:Y:S02]  /*36120*/  LEA.HI.X.SX32 R5, R17, R26, 0x2, P1 ;  /* 0x0000001a11057211 */ /* 0x000fe400008f16ff */
[----:B------:R-:W-:Y:S01]  /*36130*/  ISETP.LT.AND P4, PT, R171, c[0x0][0x17c], !P0 ;  /* 0x00005f00ab007a0c */ /* 0x000fe20004781270 */
[----:B------:R-:W4:Y:S01]  /*36140*/  LDL.LU R169, [R1+0x1c] ;  /* 0x00001c0001a97983 */ /* 0x000f220000300800 */
[----:B------:R-:W-:-:S03]  /*36150*/  ISETP.LT.AND P1, PT, R196, c[0x0][0x17c], !P0 ;  /* 0x00005f00c4007a0c */ /* 0x000fc60004721270 */
[----:B------:R-:W4:Y:S04]  /*36160*/  LDL.LU R170, [R1+0x20] ;  /* 0x0000200001aa7983 */ /* 0x000f280000300800 */
[----:B------:R-:W4:Y:S04]  /*36170*/  LDL.LU R171, [R1+0x24] ;  /* 0x0000240001ab7983 */ /* 0x000f280000300800 */
[----:B------:R-:W4:Y:S01]  /*36180*/  LDL.LU R196, [R1+0x28] ;  /* 0x0000280001c47983 */ /* 0x000f220000300800 */
[----:B------:R-:W-:-:S04]  /*36190*/  IMAD R21, R0, 0x2, R17 ;  /* 0x0000000200157824 */ /* 0x000fc800078e0211 */
[C---:B------:R-:W-:Y:S01]  /*361a0*/  IMAD R17, R0.reuse, 0x2, R21 ;  /* 0x0000000200117824 */ /* 0x040fe200078e0215 */
[C---:B-1----:R-:W-:Y:S01]  /*361b0*/  LEA R8, P6, R21.reuse, R40, 0x2 ;  /* 0x0000002815087211 */ /* 0x042fe200078c10ff */
[----:B------:R1:W-:Y:S03]  /*361c0*/  @P2 STG.E [R4.64], R50 ;  /* 0x0000003204002986 */ /* 0x0003e6000c10190c */
[----:B------:R-:W-:Y:S01]  /*361d0*/  LEA.HI.X.SX32 R9, R21, R26, 0x2, P6 ;  /* 0x0000001a15097211 */ /* 0x000fe200030f16ff */
[----:B------:R-:W-:Y:S01]  /*361e0*/  IMAD R21, R0, 0x2, R17 ;  /* 0x0000000200157824 */ /* 0x000fe200078e0211 */
[----:B--2---:R-:W-:-:S03]  /*361f0*/  LEA R2, P2, R17, R40, 0x2 ;  /* 0x0000002811027211 */ /* 0x004fc600078410ff */
[----:B------:R2:W-:Y:S01]  /*36200*/  @P5 STG.E [R8.64], R46 ;  /* 0x0000002e08005986 */ /* 0x0005e2000c10190c */
[----:B------:R-:W-:Y:S01]  /*36210*/  LEA.HI.X.SX32 R3, R17, R26, 0x2, P2 ;  /* 0x0000001a11037211 */ /* 0x000fe200010f16ff */
[C---:B------:R-:W-:Y:S01]  /*36220*/  IMAD R17, R0.reuse, 0x2, R21 ;  /* 0x0000000200117824 */ /* 0x040fe200078e0215 */
[----:B---3--:R-:W-:Y:S02]  /*36230*/  LEA R12, P6, R21, R40, 0x2 ;  /* 0x00000028150c7211 */ /* 0x008fe400078c10ff */
[----:B------:R-:W-:Y:S02]  /*36240*/  ISETP.LT.AND P5, PT, R159, c[0x0][0x17c], !P0 ;  /* 0x00005f009f007a0c */ /* 0x000fe400047a1270 */
[----:B------:R-:W3:Y:S01]  /*36250*/  LDL.LU R159, [R1+0x2c] ;  /* 0x00002c00019f7983 */ /* 0x000ee20000300800 */
[----:B------:R-:W-:Y:S01]  /*36260*/  LEA.HI.X.SX32 R13, R21, R26, 0x2, P6 ;  /* 0x0000001a150d7211 */ /* 0x000fe200030f16ff */
[----:B------:R-:W-:Y:S02]  /*36270*/  IMAD R21, R0, 0x2, R17 ;  /* 0x0000000200157824 */ /* 0x000fe400078e0211 */
[----:B------:R2:W-:Y:S01]  /*36280*/  @P3 STG.E [R2.64], R54 ;  /* 0x0000003602003986 */ /* 0x0005e2000c10190c */
[----:B-1----:R-:W-:-:S02]  /*36290*/  LEA R4, P3, R17, R40, 0x2 ;  /* 0x0000002811047211 */ /* 0x002fc400078610ff */
[----:B--2---:R-:W-:Y:S02]  /*362a0*/  LEA R8, P6, R21, R40, 0x2 ;  /* 0x0000002815087211 */ /* 0x004fe400078c10ff */
[-C--:B------:R-:W-:Y:S01]  /*362b0*/  LEA.HI.X.SX32 R5, R17, R26.reuse, 0x2, P3 ;  /* 0x0000001a11057211 */ /* 0x080fe200018f16ff */
[----:B------:R-:W-:Y:S01]  /*362c0*/  IMAD R17, R0, 0x2, R21 ;  /* 0x0000000200117824 */ /* 0x000fe200078e0215 */
[----:B------:R1:W-:Y:S01]  /*362d0*/  @P4 STG.E [R12.64], R58 ;  /* 0x0000003a0c004986 */ /* 0x0003e2000c10190c */
[----:B------:R-:W-:-:S03]  /*362e0*/  LEA.HI.X.SX32 R9, R21, R26, 0x2, P6 ;  /* 0x0000001a15097211 */ /* 0x000fc600030f16ff */
[----:B------:R2:W-:Y:S01]  /*362f0*/  @P1 STG.E [R4.64], R62 ;  /* 0x0000003e04001986 */ /* 0x0005e2000c10190c */
[----:B------:R-:W-:-:S03]  /*36300*/  LEA R2, P1, R17, R40, 0x2 ;  /* 0x0000002811027211 */ /* 0x000fc600078210ff */
[----:B------:R1:W-:Y:S01]  /*36310*/  @P5 STG.E [R8.64], R66 ;  /* 0x0000004208005986 */ /* 0x0003e2000c10190c */
[----:B------:R-:W-:Y:S02]  /*36320*/  LEA.HI.X.SX32 R3, R17, R26, 0x2, P1 ;  /* 0x0000001a11037211 */ /* 0x000fe400008f16ff */
[----:B----4-:R-:W-:Y:S02]  /*36330*/  ISETP.LT.AND P2, PT, R168, c[0x0][0x17c], !P0 ;  /* 0x00005f00a8007a0c */ /* 0x010fe40004741270 */
[----:B------:R-:W4:Y:S01]  /*36340*/  LDL.LU R168, [R1+0x30] ;  /* 0x0000300001a87983 */ /* 0x000f220000300800 */
[----:B------:R-:W-:-:S03]  /*36350*/  ISETP.LT.AND P4, PT, R169, c[0x0][0x17c], !P0 ;  /* 0x00005f00a9007a0c */ /* 0x000fc60004781270 */
[----:B------:R-:W4:Y:S01]  /*36360*/  LDL.LU R169, [R1+0x34] ;  /* 0x0000340001a97983 */ /* 0x000f220000300800 */
[----:B------:R-:W-:-:S03]  /*36370*/  ISETP.LT.AND P3, PT, R170, c[0x0][0x17c], !P0 ;  /* 0x00005f00aa007a0c */ /* 0x000fc60004761270 */
[----:B------:R-:W4:Y:S01]  /*36380*/  LDL.LU R170, [R1+0x38] ;  /* 0x0000380001aa7983 */ /* 0x000f220000300800 */
[----:B------:R-:W-:-:S03]  /*36390*/  ISETP.LT.AND P5, PT, R171, c[0x0][0x17c], !P0 ;  /* 0x00005f00ab007a0c */ /* 0x000fc600047a1270 */
[----:B------:R-:W4:Y:S01]  /*363a0*/  LDL.LU R171, [R1+0x3c] ;  /* 0x00003c0001ab7983 */ /* 0x000f220000300800 */
[----:B------:R-:W-:-:S03]  /*363b0*/  ISETP.LT.AND P1, PT, R196, c[0x0][0x17c], !P0 ;  /* 0x00005f00c4007a0c */ /* 0x000fc60004721270 */
        /* <DEDUP_REMOVED lines=11> */
[----:B------:R-:W-:Y:S02]  /*36470*/  LEA R8, P6, R21, R40, 0x2 ;  /* 0x0000002815087211 */ /* 0x000fe400078c10ff */
[----:B---3--:R-:W-:Y:S02]  /*36480*/  ISETP.LT.AND P4, PT, R159, c[0x0][0x17c], !P0 ;  /* 0x00005f009f007a0c */ /* 0x008fe40004781270 */
        /* <DEDUP_REMOVED lines=25> */
[C---:B-1----:R-:W-:Y:S01]  /*36620*/  IMAD R9, R0.reuse, 0x2, R7 ;  /* 0x0000000200097824 */ /* 0x042fe200078e0207 */
[-C--:B------:R-:W-:Y:S01]  /*36630*/  LEA R6, P6, R7, R40.reuse, 0x2 ;  /* 0x0000002807067211 */ /* 0x080fe200078c10ff */
[----:B------:R1:W-:Y:S02]  /*36640*/  @P2 STG.E [R4.64], R23 ;  /* 0x0000001704002986 */ /* 0x0003e4000c10190c */
[C---:B------:R-:W-:Y:S01]  /*36650*/  IMAD R11, R0.reuse, 0x2, R9 ;  /* 0x00000002000b7824 */ /* 0x040fe200078e0209 */
[----:B--2---:R-:W-:Y:S02]  /*36660*/  LEA R2, P2, R9, R40, 0x2 ;  /* 0x0000002809027211 */ /* 0x004fe400078410ff */
[----:B------:R-:W-:Y:S01]  /*36670*/  LEA.HI.X.SX32 R7, R7, R26, 0x2, P6 ;  /* 0x0000001a07077211 */ /* 0x000fe200030f16ff */
[----:B------:R-:W-:Y:S01]  /*36680*/  IMAD R13, R0, 0x2, R11 ;  /* 0x00000002000d7824 */ /* 0x000fe200078e020b */
[----:B------:R-:W-:Y:S02]  /*36690*/  LEA R8, P6, R11, R40, 0x2 ;  /* 0x000000280b087211 */ /* 0x000fe400078c10ff */
[----:B------:R-:W-:-:S02]  /*366a0*/  LEA.HI.X.SX32 R3, R9, R26, 0x2, P2 ;  /* 0x0000001a09037211 */ /* 0x000fc400010f16ff */
[----:B------:R-:W-:Y:S01]  /*366b0*/  LEA.HI.X.SX32 R9, R11, R26, 0x2, P6 ;  /* 0x0000001a0b097211 */ /* 0x000fe200030f16ff */
[C---:B------:R-:W-:Y:S01]  /*366c0*/  IMAD R11, R0.reuse, 0x2, R13 ;  /* 0x00000002000b7824 */ /* 0x040fe200078e020d */
[----:B------:R2:W-:Y:S04]  /*366d0*/  @P5 STG.E [R6.64], R35 ;  /* 0x0000002306005986 */ /* 0x0005e8000c10190c */
[----:B------:R2:W-:Y:S01]  /*366e0*/  @P3 STG.E [R2.64], R31 ;  /* 0x0000001f02003986 */ /* 0x0005e2000c10190c */
[----:B-1----:R-:W-:Y:S01]  /*366f0*/  LEA R4, P3, R13, R40, 0x2 ;  /* 0x000000280d047211 */ /* 0x002fe200078610ff */
[----:B------:R-:W-:-:S03]  /*36700*/  IMAD R15, R0, 0x2, R11 ;  /* 0x00000002000f7824 */ /* 0x000fc600078e020b */
[----:B------:R-:W-:Y:S01]  /*36710*/  LEA.HI.X.SX32 R5, R13, R26, 0x2, P3 ;  /* 0x0000001a0d057211 */ /* 0x000fe200018f16ff */
[----:B------:R-:W-:Y:S01]  /*36720*/  IMAD R13, R0, 0x2, R15 ;  /* 0x00000002000d7824 */ /* 0x000fe200078e020f */
[----:B---3--:R-:W-:-:S03]  /*36730*/  ISETP.LT.AND P2, PT, R159, c[0x0][0x17c], !P0 ;  /* 0x00005f009f007a0c */ /* 0x008fc60004741270 */
[C---:B------:R-:W-:Y:S01]  /*36740*/  IMAD R17, R0.reuse, 0x2, R13 ;  /* 0x0000000200117824 */ /* 0x040fe200078e020d */
[C---:B--2---:R-:W-:Y:S01]  /*36750*/  LEA R6, P6, R11.reuse, R40, 0x2 ;  /* 0x000000280b067211 */ /* 0x044fe200078c10ff */
[----:B------:R1:W-:Y:S02]  /*36760*/  @P4 STG.E [R8.64], R39 ;  /* 0x0000002708004986 */ /* 0x0003e4000c10190c */
[C---:B------:R-:W-:Y:S01]  /*36770*/  IMAD R19, R0.reuse, 0x2, R17 ;  /* 0x0000000200137824 */ /* 0x040fe200078e0211 */
[----:B------:R-:W-:Y:S01]  /*36780*/  LEA.HI.X.SX32 R7, R11, R26, 0x2, P6 ;  /* 0x0000001a0b077211 */ /* 0x000fe200030f16ff */
[----:B------:R2:W-:Y:S01]  /*36790*/  @P1 STG.E [R4.64], R51 ;  /* 0x0000003304001986 */ /* 0x0005e2000c10190c */
[-C--:B------:R-:W-:Y:S01]  /*367a0*/  LEA R2, P1, R15, R40.reuse, 0x2 ;  /* 0x000000280f027211 */ /* 0x080fe200078210ff */
[C---:B------:R-:W-:Y:S01]  /*367b0*/  IMAD R21, R0.reuse, 0x2, R19 ;  /* 0x0000000200157824 */ /* 0x040fe200078e0213 */
[----:B------:R-:W-:Y:S01]  /*367c0*/  LEA R10, P6, R17, R40, 0x2 ;  /* 0x00000028110a7211 */ /* 0x000fe200078c10ff */
[----:B------:R3:W-:Y:S01]  /*367d0*/  @P2 STG.E [R6.64], R47 ;  /* 0x0000002f06002986 */ /* 0x0007e2000c10190c */
[----:B------:R-:W-:Y:S01]  /*367e0*/  LEA.HI.X.SX32 R3, R15, R26, 0x2, P1 ;  /* 0x0000001a0f037211 */ /* 0x000fe200008f16ff */
[----:B------:R-:W-:Y:S01]  /*367f0*/  IMAD R15, R0, 0x2, R21 ;  /* 0x00000002000f7824 */ /* 0x000fe200078e0215 */
[----:B------:R-:W-:-:S02]  /*36800*/  LEA R12, P1, R19, R40, 0x2 ;  /* 0x00000028130c7211 */ /* 0x000fc400078210ff */
[----:B-1----:R-:W-:Y:S02]  /*36810*/  LEA R8, P2, R13, R40, 0x2 ;  /* 0x000000280d087211 */ /* 0x002fe400078410ff */
[-C--:B------:R-:W-:Y:S02]  /*36820*/  LEA.HI.X.SX32 R11, R17, R26.reuse, 0x2, P6 ;  /* 0x0000001a110b7211 */ /* 0x080fe400030f16ff */
[----:B------:R-:W-:Y:S02]  /*36830*/  LEA.HI.X.SX32 R9, R13, R26, 0x2, P2 ;  /* 0x0000001a0d097211 */ /* 0x000fe400010f16ff */
[----:B--2---:R-:W-:Y:S02]  /*36840*/  LEA R4, P6, R15, R40, 0x2 ;  /* 0x000000280f047211 */ /* 0x004fe400078c10ff */
[-C--:B------:R-:W-:Y:S02]  /*36850*/  LEA.HI.X.SX32 R13, R19, R26.reuse, 0x2, P1 ;  /* 0x0000001a130d7211 */ /* 0x080fe400008f16ff */
[----:B------:R-:W-:-:S02]  /*36860*/  LEA.HI.X.SX32 R5, R15, R26, 0x2, P6 ;  /* 0x0000001a0f057211 */ /* 0x000fc400030f16ff */
[----:B------:R-:W-:-:S04]  /*36870*/  LEA R40, P6, R21, R40, 0x2 ;  /* 0x0000002815287211 */ /* 0x000fc800078c10ff */
[----:B------:R-:W-:Y:S02]  /*36880*/  LEA.HI.X.SX32 R41, R21, R26, 0x2, P6 ;  /* 0x0000001a15297211 */ /* 0x000fe400030f16ff */
[----:B----4-:R-:W-:Y:S02]  /*36890*/  ISETP.LT.AND P5, PT, R168, c[0x0][0x17c], !P0 ;  /* 0x00005f00a8007a0c */ /* 0x010fe400047a1270 */
[----:B------:R-:W-:Y:S02]  /*368a0*/  ISETP.LT.AND P4, PT, R169, c[0x0][0x17c], !P0 ;  /* 0x00005f00a9007a0c */ /* 0x000fe40004781270 */
[----:B------:R-:W-:Y:S02]  /*368b0*/  ISETP.LT.AND P3, PT, R170, c[0x0][0x17c], !P0 ;  /* 0x00005f00aa007a0c */ /* 0x000fe40004761270 */
[----:B------:R-:W-:Y:S02]  /*368c0*/  ISETP.LT.AND P2, PT, R171, c[0x0][0x17c], !P0 ;  /* 0x00005f00ab007a0c */ /* 0x000fe40004741270 */
[----:B------:R-:W-:-:S02]  /*368d0*/  ISETP.LT.AND P1, PT, R196, c[0x0][0x17c], !P0 ;  /* 0x00005f00c4007a0c */ /* 0x000fc40004721270 */
[----:B------:R-:W-:-:S03]  /*368e0*/  ISETP.LT.AND P0, PT, R195, c[0x0][0x17c], !P0 ;  /* 0x00005f00c3007a0c */ /* 0x000fc60004701270 */
[----:B------:R3:W-:Y:S04]  /*368f0*/  @P5 STG.E [R2.64], R55 ;  /* 0x0000003702005986 */ /* 0x0007e8000c10190c */
[----:B------:R3:W-:Y:S04]  /*36900*/  @P4 STG.E [R8.64], R59 ;  /* 0x0000003b08004986 */ /* 0x0007e8000c10190c */
[----:B------:R3:W-:Y:S04]  /*36910*/  @P3 STG.E [R10.64], R63 ;  /* 0x0000003f0a003986 */ /* 0x0007e8000c10190c */
[----:B------:R3:W-:Y:S04]  /*36920*/  @P2 STG.E [R12.64], R67 ;  /* 0x000000430c002986 */ /* 0x0007e8000c10190c */
[----:B------:R3:W-:Y:S01]  /*36930*/  @P1 STG.E [R40.64], R71 ;  /* 0x0000004728001986 */ /* 0x0007e2000c10190c */
[----:B------:R-:W-:Y:S05]  /*36940*/  @!P0 EXIT ;  /* 0x000000000000894d */ /* 0x000fea0003800000 */
[----:B------:R-:W-:Y:S01]  /*36950*/  STG.E [R4.64], R175 ;  /* 0x000000af04007986 */ /* 0x000fe2000c10190c */
[----:B------:R-:W-:Y:S05]  /*36960*/  EXIT ;  /* 0x000000000000794d */ /* 0x000fea0003800000 */
.L_x_2:
[----:B------:R-:W-:-:S00]  /*36970*/  BRA `(.L_x_2) ;  /* 0xfffffff000007947 */ /* 0x000fc0000383ffff */
[----:B------:R-:W-:-:S00]  /*36980*/  NOP ;  /* 0x0000000000007918 */ /* 0x000fc00000000000 */
[----:B------:R-:W-:-:S00]  /*36990*/  NOP ;  /* 0x0000000000007918 */ /* 0x000fc00000000000 */
[----:B------:R-:W-:-:S00]  /*369a0*/  NOP ;  /* 0x0000000000007918 */ /* 0x000fc00000000000 */
[----:B------:R-:W-:-:S00]  /*369b0*/  NOP ;  /* 0x0000000000007918 */ /* 0x000fc00000000000 */
[----:B------:R-:W-:-:S00]  /*369c0*/  NOP ;  /* 0x0000000000007918 */ /* 0x000fc00000000000 */
[----:B------:R-:W-:-:S00]  /*369d0*/  NOP ;  /* 0x0000000000007918 */ /* 0x000fc00000000000 */
[----:B------:R-:W-:-:S00]  /*369e0*/  NOP ;  /* 0x0000000000007918 */ /* 0x000fc00000000000 */
[----:B------:R-:W-:-:S00]  /*369f0*/  NOP ;  /* 0x0000000000007918 */ /* 0x000fc00000000000 */
.L_x_3:


//--------------------- .nv.shared.matmul_kernel  --------------------------
	.section	.nv.shared.matmul_kernel,"aw",@nobits
	.sectionflags	@""
	.align	16
